def matmul_kernel(
    a_ptr,
    b_ptr,
    c_ptr,
    M,
    N,
    K,
    stride_am,
    stride_ak,
    stride_bk,
    stride_bn,
    stride_cm,
    stride_cn,
    BLOCK_M: tl.constexpr,
    BLOCK_N: tl.constexpr,
    BLOCK_K: tl.constexpr,
    GROUP_M: tl.constexpr,
):
    pid = tl.program_id(axis=0)
    num_pid_m = tl.cdiv(M, BLOCK_M)
    num_pid_n = tl.cdiv(N, BLOCK_N)
    num_pid_in_group = GROUP_M * num_pid_n
    group_id = pid // num_pid_in_group
    first_pid_m = group_id * GROUP_M
    group_size_m = min(num_pid_m - first_pid_m, GROUP_M)
    pid_m = first_pid_m + ((pid % num_pid_in_group) % group_size_m)
    pid_n = (pid % num_pid_in_group) // group_size_m

    offs_am = (pid_m * BLOCK_M + tl.arange(0, BLOCK_M)) % M
    offs_bn = (pid_n * BLOCK_N + tl.arange(0, BLOCK_N)) % N
    offs_k = tl.arange(0, BLOCK_K)
    a_ptrs = a_ptr + offs_am[:, None] * stride_am + offs_k[None, :] * stride_ak
    b_ptrs = b_ptr + offs_k[:, None] * stride_bk + offs_bn[None, :] * stride_bn

    acc = tl.zeros((BLOCK_M, BLOCK_N), dtype=tl.float32)
    for kk in range(0, tl.cdiv(K, BLOCK_K)):
        a = tl.load(a_ptrs, mask=offs_k[None, :] < K - kk * BLOCK_K, other=0.0)
        b = tl.load(b_ptrs, mask=offs_k[:, None] < K - kk * BLOCK_K, other=0.0)
        acc = tl.dot(a, b, acc)
        a_ptrs += BLOCK_K * stride_ak
        b_ptrs += BLOCK_K * stride_bk

    c = acc.to(c_ptr.dtype.element_ty)
    offs_cm = pid_m * BLOCK_M + tl.arange(0, BLOCK_M)
    offs_cn = pid_n * BLOCK_N + tl.arange(0, BLOCK_N)
    c_ptrs = c_ptr + offs_cm[:, None] * stride_cm + offs_cn[None, :] * stride_cn
    mask = (offs_cm[:, None] < M) & (offs_cn[None, :] < N)
    tl.store(c_ptrs, c, mask=mask)

# config = {"BLOCK_K": 16, "BLOCK_M": 256, "BLOCK_N": 256, "GROUP_M": 8, "arch": "sm_100", "dtype": "bf16", "num_ctas": 1, "num_stages": 3, "num_warps": 4}
# arch = sm_100


// ===== COMPILED SASS (sm_100a) =====

	.target	sm_100a

	.elftype	@"ET_EXEC"


//--------------------- .note.nv.tkinfo           --------------------------
	.section	.note.nv.tkinfo,"",@"SHT_NOTE"
	.sectionflags	@"SHF_NOTE_NV_TKINFO"
	.tkinfo
        /*0018*/ 	.word	0x00000081
        /*0030*/ 	.string	""
        /*0030*/ 	.string	"ptxas-blackwell"
        /*0030*/ 	.string	"Cuda compilation tools, release 12.9, V12.9.86"
        /*0030*/ 	.string	"Build cuda_12.9.r12.9/compiler.36037853_0"
        /*0030*/ 	.string	"-v  -suppress-debug-info  -lineinfo  -arch sm_100a "



//--------------------- .note.nv.cuver            --------------------------
	.section	.note.nv.cuver,"",@"SHT_NOTE"
	.sectionflags	@"SHF_NOTE_NV_CUVER"
        /*0018*/ 	.short	0x0001
        /*001a*/ 	.short	0x0064
        /*001c*/ 	.short	0x0001
        /*001e*/ 	.short	0x0000
        /*0020*/ 	.short	0x0001
        /*0022*/ 	.short	0x0000


//--------------------- .nv.info                  --------------------------
	.section	.nv.info,"",@"SHT_CUDA_INFO"
	.align	4


	//----- nvinfo : EIATTR_REGCOUNT
	.align		4
        /*0000*/ 	.byte	0x04, 0x2f
        /*0002*/ 	.short	(.L_4 - .L_3)
	.align		4
.L_3:
        /*0004*/ 	.word	index@(matmul_kernel)
        /*0008*/ 	.word	0x000000ff


	//----- nvinfo : EIATTR_FRAME_SIZE
	.align		4
.L_4:
        /*000c*/ 	.byte	0x04, 0x11
        /*000e*/ 	.short	(.L_6 - .L_5)
	.align		4
.L_5:
        /*0010*/ 	.word	index@($__internal_2_$__cuda_sm10x_tcgen05_guardrail_trap_unallocated_columns_being_dealloced)
        /*0014*/ 	.word	0x000003d0


	//----- nvinfo : EIATTR_FRAME_SIZE
	.align		4
.L_6:
        /*0018*/ 	.byte	0x04, 0x11
        /*001a*/ 	.short	(.L_8 - .L_7)
	.align		4
.L_7:
        /*001c*/ 	.word	index@($__internal_1_$__cuda_sm10x_tcgen05_guardrail_trap_phase_invalid_during_alloc)
        /*0020*/ 	.word	0x000003d0


	//----- nvinfo : EIATTR_FRAME_SIZE
	.align		4
.L_8:
        /*0024*/ 	.byte	0x04, 0x11
        /*0026*/ 	.short	(.L_10 - .L_9)
	.align		4
.L_9:
        /*0028*/ 	.word	index@($__internal_0_$__cuda_sm10x_tcgen05_guardrail_trap_col_being_dealloced_not_returned_by_alloc)
        /*002c*/ 	.word	0x000003d0


	//----- nvinfo : EIATTR_FRAME_SIZE
	.align		4
.L_10:
        /*0030*/ 	.byte	0x04, 0x11
        /*0032*/ 	.short	(.L_12 - .L_11)
	.align		4
.L_11:
        /*0034*/ 	.word	index@(matmul_kernel)
        /*0038*/ 	.word	0x000003d0


	//----- nvinfo : EIATTR_MIN_STACK_SIZE
	.align		4
.L_12:
        /*003c*/ 	.byte	0x04, 0x12
        /*003e*/ 	.short	(.L_14 - .L_13)
	.align		4
.L_13:
        /*0040*/ 	.word	index@(matmul_kernel)
        /*0044*/ 	.word	0x000003d0
.L_14:


//--------------------- .nv.info.matmul_kernel    --------------------------
	.section	.nv.info.matmul_kernel,"",@"SHT_CUDA_INFO"
	.sectionflags	@""
	.align	4


	//----- nvinfo : EIATTR_CUDA_API_VERSION
	.align		4
        /*0000*/ 	.byte	0x04, 0x37
        /*0002*/ 	.short	(.L_16 - .L_15)
.L_15:
        /*0004*/ 	.word	0x00000081


	//----- nvinfo : EIATTR_KPARAM_INFO
	.align		4
.L_16:
        /*0008*/ 	.byte	0x04, 0x17
        /*000a*/ 	.short	(.L_18 - .L_17)
.L_17:
        /*000c*/ 	.word	0x00000000
        /*0010*/ 	.short	0x000d
        /*0012*/ 	.short	0x0048
        /*0014*/ 	.byte	0x00, 0xf4, 0x21, 0x00


	//----- nvinfo : EIATTR_KPARAM_INFO
	.align		4
.L_18:
        /*0018*/ 	.byte	0x04, 0x17
        /*001a*/ 	.short	(.L_20 - .L_19)
.L_19:
        /*001c*/ 	.word	0x00000000
        /*0020*/ 	.short	0x000c
        /*0022*/ 	.short	0x0040
        /*0024*/ 	.byte	0x00, 0xf4, 0x21, 0x00


	//----- nvinfo : EIATTR_KPARAM_INFO
	.align		4
.L_20:
        /*0028*/ 	.byte	0x04, 0x17
        /*002a*/ 	.short	(.L_22 - .L_21)
.L_21:
        /*002c*/ 	.word	0x00000000
        /*0030*/ 	.short	0x000b
        /*0032*/ 	.short	0x0038
        /*0034*/ 	.byte	0x00, 0xf0, 0x11, 0x00


	//----- nvinfo : EIATTR_KPARAM_INFO
	.align		4
.L_22:
        /*0038*/ 	.byte	0x04, 0x17
        /*003a*/ 	.short	(.L_24 - .L_23)
.L_23:
        /*003c*/ 	.word	0x00000000
        /*0040*/ 	.short	0x000a
        /*0042*/ 	.short	0x0034
        /*0044*/ 	.byte	0x00, 0xf0, 0x11, 0x00


	//----- nvinfo : EIATTR_KPARAM_INFO
	.align		4
.L_24:
        /*0048*/ 	.byte	0x04, 0x17
        /*004a*/ 	.short	(.L_26 - .L_25)
.L_25:
        /*004c*/ 	.word	0x00000000
        /*0050*/ 	.short	0x0009
        /*0052*/ 	.short	0x0030
        /*0054*/ 	.byte	0x00, 0xf0, 0x11, 0x00


	//----- nvinfo : EIATTR_KPARAM_INFO
	.align		4
.L_26:
        /*0058*/ 	.byte	0x04, 0x17
        /*005a*/ 	.short	(.L_28 - .L_27)
.L_27:
        /*005c*/ 	.word	0x00000000
        /*0060*/ 	.short	0x0008
        /*0062*/ 	.short	0x002c
        /*0064*/ 	.byte	0x00, 0xf0, 0x11, 0x00


	//----- nvinfo : EIATTR_KPARAM_INFO
	.align		4
.L_28:
        /*0068*/ 	.byte	0x04, 0x17
        /*006a*/ 	.short	(.L_30 - .L_29)
.L_29:
        /*006c*/ 	.word	0x00000000
        /*0070*/ 	.short	0x0007
        /*0072*/ 	.short	0x0028
        /*0074*/ 	.byte	0x00, 0xf0, 0x11, 0x00


	//----- nvinfo : EIATTR_KPARAM_INFO
	.align		4
.L_30:
        /*0078*/ 	.byte	0x04, 0x17
        /*007a*/ 	.short	(.L_32 - .L_31)
.L_31:
        /*007c*/ 	.word	0x00000000
        /*0080*/ 	.short	0x0006
        /*0082*/ 	.short	0x0024
        /*0084*/ 	.byte	0x00, 0xf0, 0x11, 0x00


	//----- nvinfo : EIATTR_KPARAM_INFO
	.align		4
.L_32:
        /*0088*/ 	.byte	0x04, 0x17
        /*008a*/ 	.short	(.L_34 - .L_33)
.L_33:
        /*008c*/ 	.word	0x00000000
        /*0090*/ 	.short	0x0005
        /*0092*/ 	.short	0x0020
        /*0094*/ 	.byte	0x00, 0xf0, 0x11, 0x00


	//----- nvinfo : EIATTR_KPARAM_INFO
	.align		4
.L_34:
        /*0098*/ 	.byte	0x04, 0x17
        /*009a*/ 	.short	(.L_36 - .L_35)
.L_35:
        /*009c*/ 	.word	0x00000000
        /*00a0*/ 	.short	0x0004
        /*00a2*/ 	.short	0x001c
        /*00a4*/ 	.byte	0x00, 0xf0, 0x11, 0x00


	//----- nvinfo : EIATTR_KPARAM_INFO
	.align		4
.L_36:
        /*00a8*/ 	.byte	0x04, 0x17
        /*00aa*/ 	.short	(.L_38 - .L_37)
.L_37:
        /*00ac*/ 	.word	0x00000000
        /*00b0*/ 	.short	0x0003
        /*00b2*/ 	.short	0x0018
        /*00b4*/ 	.byte	0x00, 0xf0, 0x11, 0x00


	//----- nvinfo : EIATTR_KPARAM_INFO
	.align		4
.L_38:
        /*00b8*/ 	.byte	0x04, 0x17
        /*00ba*/ 	.short	(.L_40 - .L_39)
.L_39:
        /*00bc*/ 	.word	0x00000000
        /*00c0*/ 	.short	0x0002
        /*00c2*/ 	.short	0x0010
        /*00c4*/ 	.byte	0x00, 0xf4, 0x21, 0x00


	//----- nvinfo : EIATTR_KPARAM_INFO
	.align		4
.L_40:
        /*00c8*/ 	.byte	0x04, 0x17
        /*00ca*/ 	.short	(.L_42 - .L_41)
.L_41:
        /*00cc*/ 	.word	0x00000000
        /*00d0*/ 	.short	0x0001
        /*00d2*/ 	.short	0x0008
        /*00d4*/ 	.byte	0x00, 0xf4, 0x21, 0x00


	//----- nvinfo : EIATTR_KPARAM_INFO
	.align		4
.L_42:
        /*00d8*/ 	.byte	0x04, 0x17
        /*00da*/ 	.short	(.L_44 - .L_43)
.L_43:
        /*00dc*/ 	.word	0x00000000
        /*00e0*/ 	.short	0x0000
        /*00e2*/ 	.short	0x0000
        /*00e4*/ 	.byte	0x00, 0xf4, 0x21, 0x00


	//----- nvinfo : EIATTR_AT_ENTRY_FRAGMENTS
	.align		4
.L_44:
        /*00e8*/ 	.byte	0x04, 0x4f
        /*00ea*/ 	.short	(.L_46 - .L_45)


	//   ....[0]....
.L_45:
        /*00ec*/ 	.word	0x00000004


	//----- nvinfo : EIATTR_RESERVED_SMEM_USED
	.align		4
.L_46:
        /*00f0*/ 	.byte	0x01, 0x41
	.zero		2


	//----- nvinfo : EIATTR_SPARSE_MMA_MASK
	.align		4
        /*00f4*/ 	.byte	0x03, 0x50
        /*00f6*/ 	.short	0x0000


	//----- nvinfo : EIATTR_TCGEN05_1CTA_USED
	.align		4
        /*00f8*/ 	.byte	0x01, 0x51
	.zero		2


	//----- nvinfo : EIATTR_MAXREG_COUNT
	.align		4
        /*00fc*/ 	.byte	0x03, 0x1b
        /*00fe*/ 	.short	0x00ff


	//----- nvinfo : EIATTR_NUM_BARRIERS
	.align		4
        /*0100*/ 	.byte	0x02, 0x4c
        /*0102*/ 	.byte	0x01
	.zero		1


	//----- nvinfo : EIATTR_ANNOTATIONS
	.align		4
        /*0104*/ 	.byte	0x04, 0x55
        /*0106*/ 	.short	(.L_48 - .L_47)


	//   ....[0]....
.L_47:
        /*0108*/ 	.word	0x00000001
        /*010c*/ 	.byte	0x50, 0x56, 0x00, 0x00, 0x01, 0x00, 0x00, 0x00, 0x70, 0x56, 0x00, 0x00, 0x01, 0x00, 0x00, 0x00
        /* <DEDUP_REMOVED lines=246> */
        /*107c*/ 	.byte	0x60, 0x33, 0x01, 0x00


	//----- nvinfo : EIATTR_INT_WARP_WIDE_INSTR_OFFSETS
	.align		4
.L_48:
        /*1080*/ 	.byte	0x04, 0x31
        /*1082*/ 	.short	(.L_50 - .L_49)


	//   ....[0]....
.L_49:
        /*1084*/ 	.word	0x000025f0


	//   ....[1]....
        /*1088*/ 	.word	0x00002620


	//   ....[2]....
        /*108c*/ 	.word	0x00003aa0


	//   ....[3]....
        /*1090*/ 	.word	0x00016800


	//   ....[4]....
        /*1094*/ 	.word	0x00016850


	//----- nvinfo : EIATTR_COOP_GROUP_MASK_REGIDS
	.align		4
.L_50:
        /*1098*/ 	.byte	0x04, 0x29
        /*109a*/ 	.short	(.L_52 - .L_51)


	//   ....[0]....
.L_51:
        /*109c*/ 	.word	0xffffffff


	//   ....[1]....
        /*10a0*/ 	.word	0xffffffff


	//   ....[2]....
        /*10a4*/ 	.word	0xffffffff


	//   ....[3]....
        /*10a8*/ 	.word	0xffffffff


	//----- nvinfo : EIATTR_COOP_GROUP_INSTR_OFFSETS
	.align		4
.L_52:
        /*10ac*/ 	.byte	0x04, 0x28
        /*10ae*/ 	.short	(.L_54 - .L_53)


	//   ....[0]....
.L_53:
        /*10b0*/ 	.word	0x00000080


	//   ....[1]....
        /*10b4*/ 	.word	0x00000340


	//   ....[2]....
        /*10b8*/ 	.word	0x00016690


	//   ....[3]....
        /*10bc*/ 	.word	0x00016900


	//----- nvinfo : EIATTR_VRC_CTA_INIT_COUNT
	.align		4
.L_54:
        /*10c0*/ 	.byte	0x02, 0x4a
        /*10c2*/ 	.byte	0x80
	.zero		1


	//----- nvinfo : EIATTR_MBARRIER_INSTR_OFFSETS
	.align		4
        /*10c4*/ 	.byte	0x04, 0x39
        /*10c6*/ 	.short	(.L_56 - .L_55)


	//   ....[0]....
.L_55:
        /*10c8*/ 	.word	0x000027a0
        /*10cc*/ 	.word	0x000000ff
        /*10d0*/ 	.word	0x00000000
        /*10d4*/ 	.short	0x0100
        /*10d6*/ 	.byte	0x13
	.zero		1


	//   ....[1]....
        /*10d8*/ 	.word	0x00003af0
        /*10dc*/ 	.word	0x000000ff
        /*10e0*/ 	.word	0x00008008
        /*10e4*/ 	.short	0x0100
        /*10e6*/ 	.byte	0x09
	.zero		1


	//   ....[2]....
        /*10e8*/ 	.word	0x000042d0
        /*10ec*/ 	.word	0x000000ff
        /*10f0*/ 	.word	0x00000000
        /*10f4*/ 	.short	0x010a
        /*10f6*/ 	.byte	0x13
	.zero		1


	//   ....[3]....
        /*10f8*/ 	.word	0x00005610
        /*10fc*/ 	.word	0x000000ff
        /*1100*/ 	.word	0x00000000
        /*1104*/ 	.short	0x010a
        /*1106*/ 	.byte	0x13
	.zero		1


	//   ....[4]....
        /*1108*/ 	.word	0x000056e0
        /*110c*/ 	.word	0x000000ff
        /*1110*/ 	.word	0x00008000
        /*1114*/ 	.short	0x0108
        /*1116*/ 	.byte	0x09
	.zero		1


	//   ....[5]....
        /*1118*/ 	.word	0x00005950
        /*111c*/ 	.word	0x000000ff
        /*1120*/ 	.word	0x00008008
        /*1124*/ 	.short	0x0108
        /*1126*/ 	.byte	0x09
	.zero		1


	//   ....[6]....
        /*1128*/ 	.word	0x00016920
        /*112c*/ 	.word	0x000000ff
        /*1130*/ 	.word	0x00000000
        /*1134*/ 	.short	0x010a
        /*1136*/ 	.byte	0x13
	.zero		1


	//   ....[7]....
        /*1138*/ 	.word	0x00016950
        /*113c*/ 	.word	0x000000ff
        /*1140*/ 	.word	0x00000000
        /*1144*/ 	.short	0x010a
        /*1146*/ 	.byte	0x13
	.zero		1


	//----- nvinfo : EIATTR_NUM_MBARRIERS
	.align		4
.L_56:
        /*1148*/ 	.byte	0x03, 0x38
        /*114a*/ 	.short	0x0002


	//----- nvinfo : EIATTR_EXIT_INSTR_OFFSETS
	.align		4
        /*114c*/ 	.byte	0x04, 0x1c
        /*114e*/ 	.short	(.L_58 - .L_57)


	//   ....[0]....
.L_57:
        /*1150*/ 	.word	0x00016910


	//----- nvinfo : EIATTR_REQNTID
	.align		4
.L_58:
        /*1154*/ 	.byte	0x04, 0x10
        /*1156*/ 	.short	(.L_60 - .L_59)
.L_59:
        /*1158*/ 	.word	0x00000080
        /*115c*/ 	.word	0x00000001
        /*1160*/ 	.word	0x00000001


	//----- nvinfo : EIATTR_CRS_STACK_SIZE
	.align		4
.L_60:
        /*1164*/ 	.byte	0x04, 0x1e
        /*1166*/ 	.short	(.L_62 - .L_61)
.L_61:
        /*1168*/ 	.word	0x00000000


	//----- nvinfo : EIATTR_CBANK_PARAM_SIZE
	.align		4
.L_62:
        /*116c*/ 	.byte	0x03, 0x19
        /*116e*/ 	.short	0x0050


	//----- nvinfo : EIATTR_PARAM_CBANK
	.align		4
        /*1170*/ 	.byte	0x04, 0x0a
        /*1172*/ 	.short	(.L_64 - .L_63)
	.align		4
.L_63:
        /*1174*/ 	.word	index@(.nv.constant0.matmul_kernel)
        /*1178*/ 	.short	0x0380
        /*117a*/ 	.short	0x0050


	//----- nvinfo : EIATTR_SW_WAR
	.align		4
.L_64:
        /*117c*/ 	.byte	0x04, 0x36
        /*117e*/ 	.short	(.L_66 - .L_65)
.L_65:
        /*1180*/ 	.word	0x00000008
.L_66:


//--------------------- .nv.compat                --------------------------
	.section	.nv.compat,"",@"SHT_CUDA_COMPAT_INFO"
	.align	4
        /*0000*/ 	.byte	0x02, 0x02, 0x02, 0x00, 0x02, 0x05, 0x05, 0x00, 0x02, 0x03, 0x00, 0x00, 0x02, 0x06, 0x01, 0x00


//--------------------- .nv.callgraph             --------------------------
	.section	.nv.callgraph,"",@"SHT_CUDA_CALLGRAPH"
	.align	4
	.sectionentsize	8
	.align		4
        /*0000*/ 	.word	0x00000000
	.align		4
        /*0004*/ 	.word	0xffffffff
	.align		4
        /*0008*/ 	.word	0x00000000
	.align		4
        /*000c*/ 	.word	0xfffffffe
	.align		4
        /*0010*/ 	.word	0x00000000
	.align		4
        /*0014*/ 	.word	0xfffffffd
	.align		4
        /*0018*/ 	.word	0x00000000
	.align		4
        /*001c*/ 	.word	0xfffffffc


//--------------------- .text.matmul_kernel       --------------------------
	.section	.text.matmul_kernel,"ax",@progbits
	.align	128
        .global         matmul_kernel
        .type           matmul_kernel,@function
        .size           matmul_kernel,(.L_x_20 - matmul_kernel)
        .other          matmul_kernel,@"STO_CUDA_ENTRY STV_DEFAULT"
matmul_kernel:
.text.matmul_kernel:
[----:B------:R-:W0:Y:S01]  /*0000*/  LDC R1, c[0x0][0x37c] ;  /* 0x0000df00ff017b82 */ /* 0x000e220000000800 */
[----:B------:R-:W1:Y:S01]  /*0010*/  S2R R5, SR_TID.X ;  /* 0x0000000000057919 */ /* 0x000e620000002100 */
[----:B0-----:R-:W-:Y:S01]  /*0020*/  VIADD R1, R1, 0xfffffc30 ;  /* 0xfffffc3001017836 */ /* 0x001fe20000000000 */
[----:B------:R-:W0:Y:S01]  /*0030*/  LDCU.64 UR22, c[0x0][0x358] ;  /* 0x00006b00ff1677ac */ /* 0x000e220008000a00 */
[----:B-1----:R-:W-:-:S13]  /*0040*/  ISETP.GE.U32.AND P0, PT, R5, 0x20, PT ;  /* 0x000000200500780c */ /* 0x002fda0003f06070 */
[----:B------:R-:W-:Y:S02]  /*0050*/  VOTEU.ANY UP0, P0 ;  /* 0x0000000000ff7886 */ /* 0x000fe40000000100 */
[----:B------:R-:W-:Y:S05]  /*0060*/  BRA.U UP0, `(.L_x_0) ;  /* 0x0000000100b87547 */ /* 0x000fea000b800000 */
[----:B------:R-:W1:Y:S01]  /*0070*/  S2UR UR6, SR_CgaCtaId ;  /* 0x00000000000679c3 */ /* 0x000e620000008800 */
[----:B------:R-:W-:Y:S01]  /*0080*/  NOP ;  /* 0x0000000000007918 */ /* 0x000fe20000000000 */
[----:B------:R-:W-:Y:S02]  /*0090*/  UMOV UR4, 0x40 ;  /* 0x0000004000047882 */ /* 0x000fe40000000000 */
[----:B-1----:R-:W-:-:S09]  /*00a0*/  ULEA UR4, UR6, UR4, 0x18 ;  /* 0x0000000406047291 */ /* 0x002fd2000f8ec0ff */
[----:B------:R-:W1:Y:S01]  /*00b0*/  LDS.U8 R0, [UR4] ;  /* 0x00000004ff007984 */ /* 0x000e620008000000 */
[----:B------:R-:W-:Y:S02]  /*00c0*/  UMOV UR4, 0x400 ;  /* 0x0000040000047882 */ /* 0x000fe40000000000 */
[----:B------:R-:W-:Y:S01]  /*00d0*/  ULEA UR4, UR6, UR4, 0x18 ;  /* 0x0000000406047291 */ /* 0x000fe2000f8ec0ff */
[----:B-1----:R-:W-:-:S13]  /*00e0*/  ISETP.NE.AND P0, PT, R0, RZ, PT ;  /* 0x000000ff0000720c */ /* 0x002fda0003f05270 */
[----:B------:R-:W-:Y:S05]  /*00f0*/  @P0 BRA `(.L_x_1) ;  /* 0x00000000007c0947 */ /* 0x000fea0003800000 */
[----:B------:R-:W-:-:S13]  /*0100*/  ELECT P0, URZ, PT ;  /* 0x0000000000ff782f */ /* 0x000fda0003800000 */
[----:B------:R-:W-:Y:S05]  /*0110*/  @!P0 BRA `(.L_x_2) ;  /* 0x0000000000848947 */ /* 0x000fea0003800000 */
[----:B------:R-:W-:Y:S01]  /*0120*/  UMOV UR5, 0x10 ;  /* 0x0000001000057882 */ /* 0x000fe20000000000 */
[----:B------:R-:W-:Y:S02]  /*0130*/  IMAD.MOV.U32 R4, RZ, RZ, 0x1 ;  /* 0x00000001ff047424 */ /* 0x000fe400078e00ff */
[----:B------:R-:W-:Y:S02]  /*0140*/  IMAD.MOV.U32 R7, RZ, RZ, 0xffff ;  /* 0x0000ffffff077424 */ /* 0x000fe400078e00ff */
[----:B------:R-:W-:Y:S04]  /*0150*/  DEPBAR.LE SB1, 0x36 ;  /* 0x00009d800000791a */ /* 0x000fe80000000000 */
[----:B------:R-:W1:Y:S02]  /*0160*/  UTCATOMSWS.FIND_AND_SET.ALIGN UP1, UR5, UR5 ;  /* 0x00000005000575e3 */ /* 0x000e640008020800 */
[----:B-1----:R-:W-:-:S04]  /*0170*/  PLOP3.LUT P0, PT, PT, PT, UP1, 0x80, 0x8 ;  /* 0x000000000008781c */ /* 0x002fc80003f0f018 */
[----:B------:R-:W-:-:S04]  /*0180*/  SEL R0, RZ, 0xffffffff, !P0 ;  /* 0xffffffffff007807 */ /* 0x000fc80004000000 */
[----:B------:R-:W-:Y:S01]  /*0190*/  ISETP.NE.AND P0, PT, R0, RZ, PT ;  /* 0x000000ff0000720c */ /* 0x000fe20003f05270 */
[----:B------:R-:W-:-:S12]  /*01a0*/  IMAD.U32 R0, RZ, RZ, UR5 ;  /* 0x00000005ff007e24 */ /* 0x000fd8000f8e00ff */
[----:B------:R-:W-:Y:S05]  /*01b0*/  @P0 BRA `(.L_x_3) ;  /* 0x0000000000240947 */ /* 0x000fea0003800000 */
.L_x_4:
[----:B------:R-:W-:Y:S05]  /*01c0*/  NANOSLEEP 0x64 ;  /* 0x000000640000795d */ /* 0x000fea0003800000 */
[----:B------:R-:W-:-:S05]  /*01d0*/  UMOV UR5, 0x10 ;  /* 0x0000001000057882 */ /* 0x000fca0000000000 */
[----:B------:R-:W-:Y:S04]  /*01e0*/  DEPBAR.LE SB1, 0x36 ;  /* 0x00009d800000791a */ /* 0x000fe80000000000 */
[----:B------:R-:W1:Y:S02]  /*01f0*/  UTCATOMSWS.FIND_AND_SET.ALIGN UP1, UR5, UR5 ;  /* 0x00000005000575e3 */ /* 0x000e640008020800 */
[----:B-1----:R-:W-:-:S04]  /*0200*/  PLOP3.LUT P0, PT, PT, PT, UP1, 0x80, 0x8 ;  /* 0x000000000008781c */ /* 0x002fc80003f0f018 */
[----:B------:R-:W-:-:S04]  /*0210*/  SEL R0, RZ, 0xffffffff, !P0 ;  /* 0xffffffffff007807 */ /* 0x000fc80004000000 */
[----:B------:R-:W-:Y:S01]  /*0220*/  ISETP.NE.AND P0, PT, R0, RZ, PT ;  /* 0x000000ff0000720c */ /* 0x000fe20003f05270 */
[----:B------:R-:W-:-:S12]  /*0230*/  IMAD.U32 R0, RZ, RZ, UR5 ;  /* 0x00000005ff007e24 */ /* 0x000fd8000f8e00ff */
[----:B------:R-:W-:Y:S05]  /*0240*/  @!P0 BRA `(.L_x_4) ;  /* 0xfffffffc00dc8947 */ /* 0x000fea000383ffff */
.L_x_3:
[C---:B------:R-:W-:Y:S01]  /*0250*/  VIADD R3, R0.reuse, 0x10 ;  /* 0x0000001000037836 */ /* 0x040fe20000000000 */
[----:B------:R-:W-:Y:S01]  /*0260*/  UMOV UR5, 0x50 ;  /* 0x0000005000057882 */ /* 0x000fe20000000000 */
[----:B------:R-:W-:Y:S01]  /*0270*/  SHF.L.U32 R2, R7, R0, RZ ;  /* 0x0000000007027219 */ /* 0x000fe200000006ff */
[----:B------:R-:W-:Y:S01]  /*0280*/  ULEA UR5, UR6, UR5, 0x18 ;  /* 0x0000000506057291 */ /* 0x000fe2000f8ec0ff */
[----:B------:R-:W-:Y:S01]  /*0290*/  IMAD.SHL.U32 R0, R0, 0x20, RZ ;  /* 0x0000002000007824 */ /* 0x000fe200078e00ff */
[----:B------:R-:W-:-:S04]  /*02a0*/  SHF.L.U32 R3, R4, R3, RZ ;  /* 0x0000000304037219 */ /* 0x000fc800000006ff */
[----:B------:R-:W-:-:S05]  /*02b0*/  LOP3.LUT R2, R3, R2, RZ, 0xfc, !PT ;  /* 0x0000000203027212 */ /* 0x000fca00078efcff */
[----:B------:R1:W-:Y:S04]  /*02c0*/  ATOMS.OR RZ, [UR5], R2 ;  /* 0x00000002ffff798c */ /* 0x0003e8000b000005 */
[----:B------:R1:W-:Y:S01]  /*02d0*/  STS [UR4], R0 ;  /* 0x00000000ff007988 */ /* 0x0003e20008000804 */
[----:B------:R-:W-:Y:S05]  /*02e0*/  BRA `(.L_x_2) ;  /* 0x0000000000107947 */ /* 0x000fea0003800000 */
.L_x_1:
[----:B------:R-:W-:Y:S01]  /*02f0*/  IMAD.MOV.U32 R0, RZ, RZ, -0x1 ;  /* 0xffffffffff007424 */ /* 0x000fe200078e00ff */
[----:B------:R-:W-:-:S04]  /*0300*/  MOV R2, 0x330 ;  /* 0x0000033000027802 */ /* 0x000fc80000000f00 */
[----:B------:R1:W-:Y:S03]  /*0310*/  STS [UR4], R0 ;  /* 0x00000000ff007988 */ /* 0x0003e60008000804 */
[----:B01----:R-:W-:Y:S05]  /*0320*/  CALL.REL.NOINC `($__internal_1_$__cuda_sm10x_tcgen05_guardrail_trap_phase_invalid_during_alloc) ;  /* 0x0000016400a07944 */ /* 0x003fea0003c00000 */
.L_x_2:
[----:B------:R-:W-:Y:S05]  /*0330*/  WARPSYNC.ALL ;  /* 0x0000000000007948 */ /* 0x000fea0003800000 */
[----:B------:R-:W-:Y:S01]  /*0340*/  NOP ;  /* 0x0000000000007918 */ /* 0x000fe20000000000 */
.L_x_0:
[----:B------:R-:W2:Y:S01]  /*0350*/  LDC.64 R6, c[0x0][0x398] ;  /* 0x0000e600ff067b82 */ /* 0x000ea20000000a00 */
[----:B------:R-:W3:Y:S01]  /*0360*/  S2R R9, SR_CTAID.X ;  /* 0x0000000000097919 */ /* 0x000ee20000002500 */
[----:B------:R-:W-:Y:S01]  /*0370*/  UMOV UR9, 0x400 ;  /* 0x0000040000097882 */ /* 0x000fe20000000000 */
[----:B------:R-:W-:Y:S01]  /*0380*/  SHF.R.U32.HI R159, RZ, 0x5, R5 ;  /* 0x00000005ff9f7819 */ /* 0x000fe20000011605 */
[----:B------:R-:W4:Y:S04]  /*0390*/  LDCU.128 UR12, c[0x0][0x380] ;  /* 0x00007000ff0c77ac */ /* 0x000f280008000c00 */
[----:B------:R-:W5:Y:S01]  /*03a0*/  S2UR UR4, SR_CgaCtaId ;  /* 0x00000000000479c3 */ /* 0x000f620000008800 */
[----:B------:R-:W-:Y:S01]  /*03b0*/  UMOV UR6, 0x1 ;  /* 0x0000000100067882 */ /* 0x000fe20000000000 */
[----:B-12---:R-:W-:-:S05]  /*03c0*/  VIADD R0, R7, 0xff ;  /* 0x000000ff07007836 */ /* 0x006fca0000000000 */
[----:B------:R-:W-:Y:S01]  /*03d0*/  SHF.R.S32.HI R3, RZ, 0x1f, R0 ;  /* 0x0000001fff037819 */ /* 0x000fe20000011400 */
[----:B-----5:R-:W-:-:S03]  /*03e0*/  ULEA UR9, UR4, UR9, 0x18 ;  /* 0x0000000904097291 */ /* 0x020fc6000f8ec0ff */
[----:B------:R-:W-:Y:S02]  /*03f0*/  LEA.HI R3, R3, R0, RZ, 0x8 ;  /* 0x0000000003037211 */ /* 0x000fe400078f40ff */
[----:B---3--:R-:W-:Y:S02]  /*0400*/  IABS R10, R9 ;  /* 0x00000009000a7213 */ /* 0x008fe40000000000 */
[----:B------:R-:W-:-:S05]  /*0410*/  SHF.R.S32.HI R3, RZ, 0x8, R3 ;  /* 0x00000008ff037819 */ /* 0x000fca0000011403 */
[----:B------:R-:W-:-:S05]  /*0420*/  IMAD.SHL.U32 R4, R3, 0x8, RZ ;  /* 0x0000000803047824 */ /* 0x000fca00078e00ff */
[-C--:B------:R-:W-:Y:S02]  /*0430*/  IABS R11, R4.reuse ;  /* 0x00000004000b7213 */ /* 0x080fe40000000000 */
[----:B------:R-:W-:Y:S02]  /*0440*/  IABS R12, R4 ;  /* 0x00000004000c7213 */ /* 0x000fe40000000000 */
[----:B------:R-:W1:Y:S08]  /*0450*/  I2F.RP R0, R11 ;  /* 0x0000000b00007306 */ /* 0x000e700000209400 */
[----:B-1----:R-:W1:Y:S02]  /*0460*/  MUFU.RCP R0, R0 ;  /* 0x0000000000007308 */ /* 0x002e640000001000 */
[----:B-1----:R-:W-:-:S02]  /*0470*/  VIADD R2, R0, 0xffffffe ;  /* 0x0ffffffe00027836 */ /* 0x002fc40000000000 */
[----:B------:R-:W-:-:S04]  /*0480*/  IMAD.MOV R0, RZ, RZ, -R12 ;  /* 0x000000ffff007224 */ /* 0x000fc800078e0a0c */
[----:B------:R1:W2:Y:S02]  /*0490*/  F2I.FTZ.U32.TRUNC.NTZ R3, R2 ;  /* 0x0000000200037305 */ /* 0x0002a4000021f000 */
[----:B-1----:R-:W-:Y:S02]  /*04a0*/  IMAD.MOV.U32 R2, RZ, RZ, RZ ;  /* 0x000000ffff027224 */ /* 0x002fe400078e00ff */
[----:B--2---:R-:W-:-:S04]  /*04b0*/  IMAD.MOV R8, RZ, RZ, -R3 ;  /* 0x000000ffff087224 */ /* 0x004fc800078e0a03 */
[----:B------:R-:W-:Y:S02]  /*04c0*/  IMAD R13, R8, R11, RZ ;  /* 0x0000000b080d7224 */ /* 0x000fe400078e02ff */
[----:B------:R-:W-:Y:S02]  /*04d0*/  IMAD.MOV.U32 R8, RZ, RZ, R10 ;  /* 0x000000ffff087224 */ /* 0x000fe400078e000a */
[----:B------:R-:W-:-:S06]  /*04e0*/  IMAD.HI.U32 R3, R3, R13, R2 ;  /* 0x0000000d03037227 */ /* 0x000fcc00078e0002 */
[----:B------:R-:W-:-:S04]  /*04f0*/  IMAD.HI.U32 R3, R3, R8, RZ ;  /* 0x0000000803037227 */ /* 0x000fc800078e00ff */
[----:B------:R-:W-:Y:S01]  /*0500*/  IMAD R0, R3, R0, R8 ;  /* 0x0000000003007224 */ /* 0x000fe200078e0208 */
[----:B------:R-:W-:Y:S04]  /*0510*/  BAR.SYNC.DEFER_BLOCKING 0x0 ;  /* 0x0000000000007b1d */ /* 0x000fe80000010000 */
[----:B------:R-:W-:-:S13]  /*0520*/  ISETP.GT.U32.AND P1, PT, R11, R0, PT ;  /* 0x000000000b00720c */ /* 0x000fda0003f24070 */
[----:B------:R-:W-:Y:S02]  /*0530*/  @!P1 IMAD.IADD R0, R0, 0x1, -R11 ;  /* 0x0000000100009824 */ /* 0x000fe400078e0a0b */
[----:B------:R-:W-:Y:S01]  /*0540*/  @!P1 VIADD R3, R3, 0x1 ;  /* 0x0000000103039836 */ /* 0x000fe20000000000 */
[----:B------:R-:W-:Y:S02]  /*0550*/  ISETP.NE.AND P1, PT, R4, RZ, PT ;  /* 0x000000ff0400720c */ /* 0x000fe40003f25270 */
[----:B------:R-:W-:Y:S02]  /*0560*/  ISETP.GE.U32.AND P0, PT, R0, R11, PT ;  /* 0x0000000b0000720c */ /* 0x000fe40003f06070 */
[----:B------:R-:W-:-:S04]  /*0570*/  LOP3.LUT R0, R9, R4, RZ, 0x3c, !PT ;  /* 0x0000000409007212 */ /* 0x000fc800078e3cff */
[----:B------:R-:W-:Y:S01]  /*0580*/  ISETP.GE.AND P2, PT, R0, RZ, PT ;  /* 0x000000ff0000720c */ /* 0x000fe20003f46270 */
[----:B------:R-:W-:-:S06]  /*0590*/  VIADD R0, R6, 0xff ;  /* 0x000000ff06007836 */ /* 0x000fcc0000000000 */
[----:B------:R-:W-:-:S04]  /*05a0*/  @P0 VIADD R3, R3, 0x1 ;  /* 0x0000000103030836 */ /* 0x000fc80000000000 */
[----:B------:R-:W-:Y:S01]  /*05b0*/  IMAD.MOV.U32 R2, RZ, RZ, R3 ;  /* 0x000000ffff027224 */ /* 0x000fe200078e0003 */
[----:B------:R-:W-:-:S03]  /*05c0*/  SHF.R.S32.HI R3, RZ, 0x1f, R0 ;  /* 0x0000001fff037819 */ /* 0x000fc60000011400 */
[----:B------:R-:W-:Y:S01]  /*05d0*/  @!P2 IMAD.MOV R2, RZ, RZ, -R2 ;  /* 0x000000ffff02a224 */ /* 0x000fe200078e0a02 */
[----:B------:R-:W-:Y:S02]  /*05e0*/  @!P1 LOP3.LUT R2, RZ, R4, RZ, 0x33, !PT ;  /* 0x00000004ff029212 */ /* 0x000fe400078e33ff */
[----:B------:R-:W-:-:S03]  /*05f0*/  LEA.HI R3, R3, R0, RZ, 0x8 ;  /* 0x0000000003037211 */ /* 0x000fc600078f40ff */
[----:B------:R-:W-:Y:S02]  /*0600*/  IMAD.SHL.U32 R14, R2, 0x8, RZ ;  /* 0x00000008020e7824 */ /* 0x000fe400078e00ff */
[----:B------:R-:W-:-:S03]  /*0610*/  IMAD.MOV R2, RZ, RZ, -R2 ;  /* 0x000000ffff027224 */ /* 0x000fc600078e0a02 */
[----:B------:R-:W-:Y:S01]  /*0620*/  LEA.HI.SX32 R3, R3, -R14, 0x18 ;  /* 0x8000000e03037211 */ /* 0x000fe200078fc2ff */
[----:B------:R-:W-:-:S03]  /*0630*/  IMAD R19, R4, R2, R9 ;  /* 0x0000000204137224 */ /* 0x000fc600078e0209 */
[----:B------:R-:W-:Y:S02]  /*0640*/  VIMNMX R16, PT, PT, R3, 0x8, PT ;  /* 0x0000000803107848 */ /* 0x000fe40003fe0100 */
[----:B------:R-:W-:Y:S02]  /*0650*/  IABS R13, R19 ;  /* 0x00000013000d7213 */ /* 0x000fe40000000000 */
[-C--:B------:R-:W-:Y:S02]  /*0660*/  IABS R11, R16.reuse ;  /* 0x00000010000b7213 */ /* 0x080fe40000000000 */
[----:B------:R-:W-:Y:S02]  /*0670*/  IABS R4, R16 ;  /* 0x0000001000047213 */ /* 0x000fe40000000000 */
[----:B------:R-:W1:Y:S08]  /*0680*/  I2F.RP R0, R11 ;  /* 0x0000000b00007306 */ /* 0x000e700000209400 */
[----:B-1----:R-:W1:Y:S02]  /*0690*/  MUFU.RCP R0, R0 ;  /* 0x0000000000007308 */ /* 0x002e640000001000 */
[----:B-1----:R-:W-:-:S02]  /*06a0*/  VIADD R3, R0, 0xffffffe ;  /* 0x0ffffffe00037836 */ /* 0x002fc40000000000 */
[----:B------:R-:W-:Y:S01]  /*06b0*/  IMAD.MOV R0, RZ, RZ, -R4 ;  /* 0x000000ffff007224 */ /* 0x000fe200078e0a04 */
[----:B------:R-:W-:-:S03]  /*06c0*/  IABS R4, R7 ;  /* 0x0000000700047213 */ /* 0x000fc60000000000 */
[----:B------:R-:W1:Y:S02]  /*06d0*/  F2I.FTZ.U32.TRUNC.NTZ R3, R3 ;  /* 0x0000000300037305 */ /* 0x000e64000021f000 */
[----:B-1----:R-:W-:-:S04]  /*06e0*/  IMAD.MOV R8, RZ, RZ, -R3 ;  /* 0x000000ffff087224 */ /* 0x002fc800078e0a03 */
[----:B------:R-:W-:Y:S01]  /*06f0*/  IMAD.MOV.U32 R2, RZ, RZ, R8 ;  /* 0x000000ffff027224 */ /* 0x000fe200078e0008 */
[----:B------:R-:W-:-:S03]  /*0700*/  IABS R8, R6 ;  /* 0x0000000600087213 */ /* 0x000fc60000000000 */
[----:B------:R-:W-:Y:S02]  /*0710*/  IMAD R9, R2, R11, RZ ;  /* 0x0000000b02097224 */ /* 0x000fe400078e02ff */
[----:B------:R-:W-:-:S04]  /*0720*/  IMAD.MOV.U32 R2, RZ, RZ, RZ ;  /* 0x000000ffff027224 */ /* 0x000fc800078e00ff */
[----:B------:R-:W-:Y:S02]  /*0730*/  IMAD.HI.U32 R2, R3, R9, R2 ;  /* 0x0000000903027227 */ /* 0x000fe400078e0002 */
[----:B------:R-:W1:Y:S04]  /*0740*/  I2F.RP R9, R4 ;  /* 0x0000000400097306 */ /* 0x000e680000209400 */
[----:B------:R-:W-:-:S04]  /*0750*/  IMAD.HI.U32 R2, R2, R13, RZ ;  /* 0x0000000d02027227 */ /* 0x000fc800078e00ff */
[----:B------:R-:W-:Y:S01]  /*0760*/  IMAD R0, R2, R0, R13 ;  /* 0x0000000002007224 */ /* 0x000fe200078e020d */
[----:B------:R-:W2:Y:S04]  /*0770*/  I2F.RP R3, R8 ;  /* 0x0000000800037306 */ /* 0x000ea80000209400 */
[----:B------:R-:W-:-:S04]  /*0780*/  ISETP.GT.U32.AND P1, PT, R11, R0, PT ;  /* 0x000000000b00720c */ /* 0x000fc80003f24070 */
[----:B-1----:R-:W1:Y:S08]  /*0790*/  MUFU.RCP R9, R9 ;  /* 0x0000000900097308 */ /* 0x002e700000001000 */
[----:B--2---:R-:W2:Y:S01]  /*07a0*/  MUFU.RCP R3, R3 ;  /* 0x0000000300037308 */ /* 0x004ea20000001000 */
[----:B------:R-:W-:Y:S02]  /*07b0*/  @!P1 IMAD.IADD R0, R0, 0x1, -R11 ;  /* 0x0000000100009824 */ /* 0x000fe400078e0a0b */
[----:B------:R-:W-:Y:S01]  /*07c0*/  @!P1 VIADD R2, R2, 0x1 ;  /* 0x0000000102029836 */ /* 0x000fe20000000000 */
[----:B------:R-:W-:-:S02]  /*07d0*/  ISETP.NE.AND P1, PT, R16, RZ, PT ;  /* 0x000000ff1000720c */ /* 0x000fc40003f25270 */
[----:B------:R-:W-:Y:S02]  /*07e0*/  ISETP.GE.U32.AND P0, PT, R0, R11, PT ;  /* 0x0000000b0000720c */ /* 0x000fe40003f06070 */
[----:B------:R-:W-:Y:S01]  /*07f0*/  LOP3.LUT R0, R19, R16, RZ, 0x3c, !PT ;  /* 0x0000001013007212 */ /* 0x000fe200078e3cff */
[----:B-1----:R-:W-:Y:S01]  /*0800*/  VIADD R10, R9, 0xffffffe ;  /* 0x0ffffffe090a7836 */ /* 0x002fe20000000000 */
[----:B------:R-:W-:Y:S02]  /*0810*/  SHF.R.U32.HI R9, RZ, 0x4, R5 ;  /* 0x00000004ff097819 */ /* 0x000fe40000011605 */
[----:B------:R-:W-:Y:S01]  /*0820*/  ISETP.GE.AND P2, PT, R0, RZ, PT ;  /* 0x000000ff0000720c */ /* 0x000fe20003f46270 */
[----:B------:R1:W3:Y:S01]  /*0830*/  F2I.FTZ.U32.TRUNC.NTZ R11, R10 ;  /* 0x0000000a000b7305 */ /* 0x0002e2000021f000 */
[----:B------:R-:W-:-:S05]  /*0840*/  SGXT.U32 R9, R9, 0x3 ;  /* 0x000000030909781a */ /* 0x000fca0000000000 */
[----:B------:R-:W-:Y:S02]  /*0850*/  @P0 VIADD R2, R2, 0x1 ;  /* 0x0000000102020836 */ /* 0x000fe40000000000 */
[----:B-1----:R-:W-:Y:S02]  /*0860*/  IMAD.MOV.U32 R10, RZ, RZ, RZ ;  /* 0x000000ffff0a7224 */ /* 0x002fe400078e00ff */
[----:B------:R-:W-:Y:S02]  /*0870*/  IMAD.MOV.U32 R18, RZ, RZ, R2 ;  /* 0x000000ffff127224 */ /* 0x000fe400078e0002 */
[----:B--2---:R-:W-:Y:S02]  /*0880*/  VIADD R2, R3, 0xffffffe ;  /* 0x0ffffffe03027836 */ /* 0x004fe40000000000 */
[----:B------:R-:W-:Y:S01]  /*0890*/  @!P2 IMAD.MOV R18, RZ, RZ, -R18 ;  /* 0x000000ffff12a224 */ /* 0x000fe200078e0a12 */
[----:B------:R-:W-:Y:S01]  /*08a0*/  @!P1 LOP3.LUT R18, RZ, R16, RZ, 0x33, !PT ;  /* 0x00000010ff129212 */ /* 0x000fe200078e33ff */
[----:B------:R1:W2:Y:S01]  /*08b0*/  F2I.FTZ.U32.TRUNC.NTZ R3, R2 ;  /* 0x0000000200037305 */ /* 0x0002a2000021f000 */
[----:B---3--:R-:W-:-:S03]  /*08c0*/  IMAD.MOV R13, RZ, RZ, -R11 ;  /* 0x000000ffff0d7224 */ /* 0x008fc600078e0a0b */
[----:B------:R-:W-:Y:S02]  /*08d0*/  IMAD.SHL.U32 R0, R18, 0x100, RZ ;  /* 0x0000010012007824 */ /* 0x000fe400078e00ff */
[----:B------:R-:W-:-:S03]  /*08e0*/  IMAD R13, R13, R4, RZ ;  /* 0x000000040d0d7224 */ /* 0x000fc600078e02ff */
[----:B------:R-:W-:Y:S01]  /*08f0*/  LOP3.LUT R9, R0, R9, RZ, 0xfc, !PT ;  /* 0x0000000900097212 */ /* 0x000fe200078efcff */
[----:B------:R-:W-:-:S03]  /*0900*/  IMAD.HI.U32 R12, R11, R13, R10 ;  /* 0x0000000d0b0c7227 */ /* 0x000fc600078e000a */
[C---:B------:R-:W-:Y:S01]  /*0910*/  LOP3.LUT R20, R9.reuse, 0x8, RZ, 0xfc, !PT ;  /* 0x0000000809147812 */ /* 0x040fe200078efcff */
[----:B-1----:R-:W-:Y:S01]  /*0920*/  IMAD.MOV.U32 R2, RZ, RZ, RZ ;  /* 0x000000ffff027224 */ /* 0x002fe200078e00ff */
[C---:B------:R-:W-:Y:S01]  /*0930*/  LOP3.LUT R21, R9.reuse, 0x10, RZ, 0xfc, !PT ;  /* 0x0000001009157812 */ /* 0x040fe200078efcff */
[----:B--2---:R-:W-:Y:S01]  /*0940*/  IMAD.MOV R17, RZ, RZ, -R3 ;  /* 0x000000ffff117224 */ /* 0x004fe200078e0a03 */
[----:B------:R-:W-:Y:S02]  /*0950*/  IABS R15, R20 ;  /* 0x00000014000f7213 */ /* 0x000fe40000000000 */
[----:B------:R-:W-:Y:S01]  /*0960*/  LOP3.LUT R22, R9, 0x18, RZ, 0xfc, !PT ;  /* 0x0000001809167812 */ /* 0x000fe200078efcff */
[----:B------:R-:W-:Y:S01]  /*0970*/  IMAD R13, R17, R8, RZ ;  /* 0x00000008110d7224 */ /* 0x000fe200078e02ff */
[----:B------:R-:W-:Y:S01]  /*0980*/  IABS R17, R21 ;  /* 0x0000001500117213 */ /* 0x000fe20000000000 */
[----:B------:R-:W-:Y:S01]  /*0990*/  IMAD.HI.U32 R11, R12, R15, RZ ;  /* 0x0000000f0c0b7227 */ /* 0x000fe200078e00ff */
[----:B------:R-:W-:-:S02]  /*09a0*/  LOP3.LUT R24, R9, 0x20, RZ, 0xfc, !PT ;  /* 0x0000002009187812 */ /* 0x000fc400078efcff */
[----:B------:R-:W-:Y:S01]  /*09b0*/  ISETP.GE.AND P6, PT, R20, RZ, PT ;  /* 0x000000ff1400720c */ /* 0x000fe20003fc6270 */
[----:B------:R-:W-:Y:S01]  /*09c0*/  IMAD.HI.U32 R10, R3, R13, R2 ;  /* 0x0000000d030a7227 */ /* 0x000fe200078e0002 */
[----:B------:R-:W-:Y:S02]  /*09d0*/  IABS R13, R22 ;  /* 0x00000016000d7213 */ /* 0x000fe40000000000 */
[----:B------:R-:W-:Y:S01]  /*09e0*/  IABS R23, R24 ;  /* 0x0000001800177213 */ /* 0x000fe20000000000 */
[----:B------:R-:W-:Y:S01]  /*09f0*/  IMAD.MOV R3, RZ, RZ, -R11 ;  /* 0x000000ffff037224 */ /* 0x000fe200078e0a0b */
[----:B------:R-:W-:Y:S01]  /*0a00*/  ISETP.GE.AND P5, PT, R21, RZ, PT ;  /* 0x000000ff1500720c */ /* 0x000fe20003fa6270 */
[----:B------:R-:W-:Y:S01]  /*0a10*/  IMAD.HI.U32 R2, R12, R17, RZ ;  /* 0x000000110c027227 */ /* 0x000fe200078e00ff */
[----:B------:R-:W-:Y:S02]  /*0a20*/  ISETP.GE.AND P2, PT, R22, RZ, PT ;  /* 0x000000ff1600720c */ /* 0x000fe40003f46270 */
[C---:B------:R-:W-:Y:S01]  /*0a30*/  LOP3.LUT R22, R9.reuse, 0x60, RZ, 0xfc, !PT ;  /* 0x0000006009167812 */ /* 0x040fe200078efcff */
[----:B------:R-:W-:Y:S01]  /*0a40*/  IMAD.MOV R11, RZ, RZ, -R18 ;  /* 0x000000ffff0b7224 */ /* 0x000fe200078e0a12 */
[C---:B------:R-:W-:Y:S01]  /*0a50*/  LOP3.LUT R18, R9.reuse, 0x30, RZ, 0xfc, !PT ;  /* 0x0000003009127812 */ /* 0x040fe200078efcff */
[C---:B------:R-:W-:Y:S01]  /*0a60*/  IMAD R3, R4.reuse, R3, R15 ;  /* 0x0000000304037224 */ /* 0x040fe200078e020f */
[----:B------:R-:W-:Y:S01]  /*0a70*/  IABS R39, R22 ;  /* 0x0000001600277213 */ /* 0x000fe20000000000 */
[----:B------:R-:W-:Y:S01]  /*0a80*/  IMAD.MOV.U32 R15, RZ, RZ, R13 ;  /* 0x000000ffff0f7224 */ /* 0x000fe200078e000d */
[----:B------:R-:W-:Y:S01]  /*0a90*/  IABS R21, R18 ;  /* 0x0000001200157213 */ /* 0x000fe20000000000 */
[----:B------:R-:W-:Y:S01]  /*0aa0*/  IMAD.MOV R13, RZ, RZ, -R2 ;  /* 0x000000ffff0d7224 */ /* 0x000fe200078e0a02 */
[----:B------:R-:W-:Y:S01]  /*0ab0*/  ISETP.GT.U32.AND P0, PT, R4, R3, PT ;  /* 0x000000030400720c */ /* 0x000fe20003f04070 */
[----:B------:R-:W-:Y:S01]  /*0ac0*/  IMAD R2, R16, R11, R19 ;  /* 0x0000000b10027224 */ /* 0x000fe200078e0213 */
[C---:B------:R-:W-:Y:S01]  /*0ad0*/  LOP3.LUT R16, R9.reuse, 0x28, RZ, 0xfc, !PT ;  /* 0x0000002809107812 */ /* 0x040fe200078efcff */
[----:B------:R-:W-:Y:S01]  /*0ae0*/  IMAD R13, R4, R13, R17 ;  /* 0x0000000d040d7224 */ /* 0x000fe200078e0211 */
[----:B------:R-:W-:Y:S01]  /*0af0*/  LOP3.LUT R26, R9, 0x70, RZ, 0xfc, !PT ;  /* 0x00000070091a7812 */ /* 0x000fe200078efcff */
[----:B------:R-:W-:Y:S01]  /*0b00*/  IMAD.IADD R2, R14, 0x1, R2 ;  /* 0x000000010e027824 */ /* 0x000fe200078e0202 */
[----:B------:R-:W-:Y:S01]  /*0b10*/  IABS R25, R16 ;  /* 0x0000001000197213 */ /* 0x000fe20000000000 */
[----:B------:R-:W-:Y:S01]  /*0b20*/  IMAD.HI.U32 R14, R12, R23, RZ ;  /* 0x000000170c0e7227 */ /* 0x000fe200078e00ff */
[----:B------:R-:W-:-:S02]  /*0b30*/  ISETP.GT.U32.AND P1, PT, R4, R13, PT ;  /* 0x0000000d0400720c */ /* 0x000fc40003f24070 */
[----:B------:R-:W-:Y:S01]  /*0b40*/  LOP3.LUT R30, R9, 0x80, RZ, 0xfc, !PT ;  /* 0x00000080091e7812 */ /* 0x000fe200078efcff */
[----:B------:R-:W-:Y:S01]  /*0b50*/  IMAD.MOV R14, RZ, RZ, -R14 ;  /* 0x000000ffff0e7224 */ /* 0x000fe200078e0a0e */
[----:B------:R-:W-:Y:S01]  /*0b60*/  IABS R43, R26 ;  /* 0x0000001a002b7213 */ /* 0x000fe20000000000 */
[----:B------:R-:W-:Y:S01]  /*0b70*/  IMAD.HI.U32 R11, R12, R15, RZ ;  /* 0x0000000f0c0b7227 */ /* 0x000fe200078e00ff */
[----:B------:R-:W-:-:S03]  /*0b80*/  IABS R47, R30 ;  /* 0x0000001e002f7213 */ /* 0x000fc60000000000 */
[C---:B------:R-:W-:Y:S02]  /*0b90*/  IMAD R23, R4.reuse, R14, R23 ;  /* 0x0000000e04177224 */ /* 0x040fe400078e0217 */
[--C-:B------:R-:W-:Y:S02]  /*0ba0*/  @!P0 IMAD.IADD R3, R3, 0x1, -R4.reuse ;  /* 0x0000000103038824 */ /* 0x100fe400078e0a04 */
[----:B------:R-:W-:Y:S01]  /*0bb0*/  IMAD.MOV R11, RZ, RZ, -R11 ;  /* 0x000000ffff0b7224 */ /* 0x000fe200078e0a0b */
[C---:B------:R-:W-:Y:S01]  /*0bc0*/  ISETP.GT.U32.AND P4, PT, R4.reuse, R23, PT ;  /* 0x000000170400720c */ /* 0x040fe20003f84070 */
[----:B------:R-:W-:Y:S01]  /*0bd0*/  @!P1 IMAD.IADD R13, R13, 0x1, -R4 ;  /* 0x000000010d0d9824 */ /* 0x000fe200078e0a04 */
[C---:B------:R-:W-:Y:S01]  /*0be0*/  ISETP.GT.U32.AND P3, PT, R4.reuse, R3, PT ;  /* 0x000000030400720c */ /* 0x040fe20003f64070 */
[----:B------:R-:W-:Y:S01]  /*0bf0*/  IMAD R15, R4, R11, R15 ;  /* 0x0000000b040f7224 */ /* 0x000fe200078e020f */
[----:B------:R-:W-:Y:S01]  /*0c00*/  LEA.HI R11, R5, R0, RZ, 0x1c ;  /* 0x00000000050b7211 */ /* 0x000fe200078fe0ff */
[----:B------:R-:W-:Y:S01]  /*0c10*/  IMAD.HI.U32 R14, R12, R25, RZ ;  /* 0x000000190c0e7227 */ /* 0x000fe200078e00ff */
[----:B------:R-:W-:-:S02]  /*0c20*/  ISETP.GT.U32.AND P1, PT, R4, R13, PT ;  /* 0x0000000d0400720c */ /* 0x000fc40003f24070 */
[----:B------:R-:W-:Y:S01]  /*0c30*/  ISETP.GT.U32.AND P0, PT, R4, R15, PT ;  /* 0x0000000f0400720c */ /* 0x000fe20003f04070 */
[----:B------:R-:W-:Y:S02]  /*0c40*/  VIADD R20, R11, 0x38 ;  /* 0x000000380b147836 */ /* 0x000fe40000000000 */
[----:B------:R-:W-:Y:S02]  /*0c50*/  IMAD.MOV R14, RZ, RZ, -R14 ;  /* 0x000000ffff0e7224 */ /* 0x000fe400078e0a0e */
[--C-:B------:R-:W-:Y:S01]  /*0c60*/  @!P4 IMAD.IADD R23, R23, 0x1, -R4.reuse ;  /* 0x000000011717c824 */ /* 0x100fe200078e0a04 */
[----:B------:R-:W-:Y:S01]  /*0c70*/  IABS R27, R20 ;  /* 0x00000014001b7213 */ /* 0x000fe20000000000 */
[----:B------:R-:W-:Y:S01]  /*0c80*/  @!P3 IMAD.IADD R3, R3, 0x1, -R4 ;  /* 0x000000010303b824 */ /* 0x000fe200078e0a04 */
[----:B------:R-:W-:Y:S01]  /*0c90*/  ISETP.GE.AND P3, PT, R24, RZ, PT ;  /* 0x000000ff1800720c */ /* 0x000fe20003f66270 */
[C---:B------:R-:W-:Y:S01]  /*0ca0*/  IMAD R25, R4.reuse, R14, R25 ;  /* 0x0000000e04197224 */ /* 0x040fe200078e0219 */
[----:B------:R-:W-:Y:S01]  /*0cb0*/  ISETP.GT.U32.AND P4, PT, R4, R23, PT ;  /* 0x000000170400720c */ /* 0x000fe20003f84070 */
[----:B------:R-:W-:Y:S01]  /*0cc0*/  IMAD.HI.U32 R14, R12, R21, RZ ;  /* 0x000000150c0e7227 */ /* 0x000fe200078e00ff */
[----:B------:R-:W-:-:S03]  /*0cd0*/  LOP3.LUT R24, R9, 0x68, RZ, 0xfc, !PT ;  /* 0x0000006809187812 */ /* 0x000fc600078efcff */
[--C-:B------:R-:W-:Y:S01]  /*0ce0*/  @!P1 IMAD.IADD R13, R13, 0x1, -R4.reuse ;  /* 0x000000010d0d9824 */ /* 0x100fe200078e0a04 */
[----:B------:R-:W-:Y:S01]  /*0cf0*/  ISETP.GT.U32.AND P1, PT, R4, R25, PT ;  /* 0x000000190400720c */ /* 0x000fe20003f24070 */
[----:B------:R-:W-:Y:S01]  /*0d00*/  IMAD.MOV.U32 R17, RZ, RZ, R3 ;  /* 0x000000ffff117224 */ /* 0x000fe200078e0003 */
[----:B------:R-:W-:Y:S01]  /*0d10*/  IABS R41, R24 ;  /* 0x0000001800297213 */ /* 0x000fe20000000000 */
[----:B------:R-:W-:Y:S02]  /*0d20*/  @!P0 IMAD.IADD R15, R15, 0x1, -R4 ;  /* 0x000000010f0f8824 */ /* 0x000fe400078e0a04 */
[----:B------:R-:W-:-:S03]  /*0d30*/  IMAD.HI.U32 R3, R12, R27, RZ ;  /* 0x0000001b0c037227 */ /* 0x000fc600078e00ff */
[C---:B------:R-:W-:Y:S01]  /*0d40*/  ISETP.GT.U32.AND P0, PT, R4.reuse, R15, PT ;  /* 0x0000000f0400720c */ /* 0x040fe20003f04070 */
[----:B------:R-:W-:Y:S02]  /*0d50*/  IMAD.MOV R14, RZ, RZ, -R14 ;  /* 0x000000ffff0e7224 */ /* 0x000fe400078e0a0e */
[----:B------:R-:W-:Y:S02]  /*0d60*/  IMAD.MOV.U32 R19, RZ, RZ, R13 ;  /* 0x000000ffff137224 */ /* 0x000fe400078e000d */
[----:B------:R-:W-:Y:S02]  /*0d70*/  IMAD.MOV R13, RZ, RZ, -R3 ;  /* 0x000000ffff0d7224 */ /* 0x000fe400078e0a03 */
[C---:B------:R-:W-:Y:S01]  /*0d80*/  IMAD R3, R4.reuse, R14, R21 ;  /* 0x0000000e04037224 */ /* 0x040fe200078e0215 */
[----:B------:R-:W-:Y:S01]  /*0d90*/  LOP3.LUT R14, R9, 0x40, RZ, 0xfc, !PT ;  /* 0x00000040090e7812 */ /* 0x000fe200078efcff */
[--C-:B------:R-:W-:Y:S02]  /*0da0*/  @!P4 IMAD.IADD R23, R23, 0x1, -R4.reuse ;  /* 0x000000011717c824 */ /* 0x100fe400078e0a04 */
[--C-:B------:R-:W-:Y:S01]  /*0db0*/  @!P1 IMAD.IADD R25, R25, 0x1, -R4.reuse ;  /* 0x0000000119199824 */ /* 0x100fe200078e0a04 */
[----:B------:R-:W-:Y:S01]  /*0dc0*/  ISETP.GT.U32.AND P4, PT, R4, R3, PT ;  /* 0x000000030400720c */ /* 0x000fe20003f84070 */
[--C-:B------:R-:W-:Y:S01]  /*0dd0*/  @!P0 IMAD.IADD R15, R15, 0x1, -R4.reuse ;  /* 0x000000010f0f8824 */ /* 0x100fe200078e0a04 */
[----:B------:R-:W-:Y:S01]  /*0de0*/  ISETP.GE.AND P0, PT, R20, RZ, PT ;  /* 0x000000ff1400720c */ /* 0x000fe20003f06270 */
[C---:B------:R-:W-:Y:S01]  /*0df0*/  IMAD R13, R4.reuse, R13, R27 ;  /* 0x0000000d040d7224 */ /* 0x040fe200078e021b */
[----:B------:R-:W-:Y:S01]  /*0e00*/  IABS R27, R14 ;  /* 0x0000000e001b7213 */ /* 0x000fe20000000000 */
[----:B------:R-:W-:Y:S01]  /*0e10*/  IMAD.MOV.U32 R21, RZ, RZ, R15 ;  /* 0x000000ffff157224 */ /* 0x000fe200078e000f */
[----:B------:R-:W-:Y:S01]  /*0e20*/  LOP3.LUT R15, R9, 0x48, RZ, 0xfc, !PT ;  /* 0x00000048090f7812 */ /* 0x000fe200078efcff */
[----:B------:R-:W-:Y:S01]  /*0e30*/  @!P3 IMAD.MOV R23, RZ, RZ, -R23 ;  /* 0x000000ffff17b224 */ /* 0x000fe200078e0a17 */
[----:B------:R-:W-:Y:S01]  /*0e40*/  ISETP.GT.U32.AND P1, PT, R4, R25, PT ;  /* 0x000000190400720c */ /* 0x000fe20003f24070 */
[----:B------:R-:W-:Y:S01]  /*0e50*/  @!P2 IMAD.MOV R21, RZ, RZ, -R21 ;  /* 0x000000ffff15a224 */ /* 0x000fe200078e0a15 */
[----:B------:R-:W-:Y:S01]  /*0e60*/  IABS R33, R15 ;  /* 0x0000000f00217213 */ /* 0x000fe20000000000 */
[----:B------:R-:W-:Y:S01]  /*0e70*/  @!P6 IMAD.MOV R17, RZ, RZ, -R17 ;  /* 0x000000ffff11e224 */ /* 0x000fe200078e0a11 */
[----:B------:R-:W-:Y:S01]  /*0e80*/  ISETP.GE.AND P2, PT, R14, RZ, PT ;  /* 0x000000ff0e00720c */ /* 0x000fe20003f46270 */
[----:B------:R-:W-:Y:S01]  /*0e90*/  @!P4 IMAD.IADD R3, R3, 0x1, -R4 ;  /* 0x000000010303c824 */ /* 0x000fe200078e0a04 */
[----:B------:R-:W-:Y:S01]  /*0ea0*/  ISETP.GE.AND P3, PT, R15, RZ, PT ;  /* 0x000000ff0f00720c */ /* 0x000fe20003f66270 */
[----:B------:R-:W-:Y:S01]  /*0eb0*/  IMAD.HI.U32 R14, R12, R27, RZ ;  /* 0x0000001b0c0e7227 */ /* 0x000fe200078e00ff */
[----:B------:R-:W-:-:S02]  /*0ec0*/  ISETP.GE.AND P6, PT, R16, RZ, PT ;  /* 0x000000ff1000720c */ /* 0x000fc40003fc6270 */
[----:B------:R-:W-:Y:S01]  /*0ed0*/  ISETP.GT.U32.AND P4, PT, R4, R3, PT ;  /* 0x000000030400720c */ /* 0x000fe20003f84070 */
[----:B------:R-:W-:Y:S01]  /*0ee0*/  IMAD.HI.U32 R15, R12, R33, RZ ;  /* 0x000000210c0f7227 */ /* 0x000fe200078e00ff */
[----:B------:R-:W-:-:S03]  /*0ef0*/  LOP3.LUT R20, R9, 0x58, RZ, 0xfc, !PT ;  /* 0x0000005809147812 */ /* 0x000fc600078efcff */
[----:B------:R-:W-:Y:S01]  /*0f00*/  IMAD.MOV R14, RZ, RZ, -R14 ;  /* 0x000000ffff0e7224 */ /* 0x000fe200078e0a0e */
[----:B------:R-:W-:Y:S01]  /*0f10*/  IABS R37, R20 ;  /* 0x0000001400257213 */ /* 0x000fe20000000000 */
[----:B------:R-:W-:Y:S02]  /*0f20*/  IMAD.MOV R16, RZ, RZ, -R15 ;  /* 0x000000ffff107224 */ /* 0x000fe400078e0a0f */
[C---:B------:R-:W-:Y:S02]  /*0f30*/  IMAD R15, R4.reuse, R14, R27 ;  /* 0x0000000e040f7224 */ /* 0x040fe400078e021b */
[--C-:B------:R-:W-:Y:S01]  /*0f40*/  @!P1 IMAD.IADD R25, R25, 0x1, -R4.reuse ;  /* 0x0000000119199824 */ /* 0x100fe200078e0a04 */
[C---:B------:R-:W-:Y:S01]  /*0f50*/  ISETP.GT.U32.AND P1, PT, R4.reuse, R13, PT ;  /* 0x0000000d0400720c */ /* 0x040fe20003f24070 */
[C---:B------:R-:W-:Y:S02]  /*0f60*/  IMAD R33, R4.reuse, R16, R33 ;  /* 0x0000001004217224 */ /* 0x040fe400078e0221 */
[----:B------:R-:W-:Y:S01]  /*0f70*/  @!P4 IMAD.IADD R3, R3, 0x1, -R4 ;  /* 0x000000010303c824 */ /* 0x000fe200078e0a04 */
[C---:B------:R-:W-:Y:S01]  /*0f80*/  ISETP.GT.U32.AND P4, PT, R4.reuse, R15, PT ;  /* 0x0000000f0400720c */ /* 0x040fe20003f84070 */
[----:B------:R-:W-:Y:S01]  /*0f90*/  @!P6 IMAD.MOV R25, RZ, RZ, -R25 ;  /* 0x000000ffff19e224 */ /* 0x000fe200078e0a19 */
[----:B------:R-:W-:Y:S01]  /*0fa0*/  ISETP.GT.U32.AND P6, PT, R4, R33, PT ;  /* 0x000000210400720c */ /* 0x000fe20003fc4070 */
[----:B------:R-:W-:Y:S01]  /*0fb0*/  @!P5 IMAD.MOV R19, RZ, RZ, -R19 ;  /* 0x000000ffff13d224 */ /* 0x000fe200078e0a13 */
[----:B------:R-:W-:Y:S01]  /*0fc0*/  ISETP.GE.AND P5, PT, R18, RZ, PT ;  /* 0x000000ff1200720c */ /* 0x000fe20003fa6270 */
[----:B------:R-:W-:Y:S01]  /*0fd0*/  IMAD.HI.U32 R16, R12, R37, RZ ;  /* 0x000000250c107227 */ /* 0x000fe200078e00ff */
[----:B------:R-:W-:-:S03]  /*0fe0*/  LOP3.LUT R18, R9, 0x50, RZ, 0xfc, !PT ;  /* 0x0000005009127812 */ /* 0x000fc600078efcff */
[--C-:B------:R-:W-:Y:S01]  /*0ff0*/  @!P1 IMAD.IADD R13, R13, 0x1, -R4.reuse ;  /* 0x000000010d0d9824 */ /* 0x100fe200078e0a04 */
[----:B------:R-:W-:Y:S01]  /*1000*/  IABS R29, R18 ;  /* 0x00000012001d7213 */ /* 0x000fe20000000000 */
[----:B------:R-:W-:Y:S02]  /*1010*/  IMAD.MOV.U32 R27, RZ, RZ, R3 ;  /* 0x000000ffff1b7224 */ /* 0x000fe400078e0003 */
[--C-:B------:R-:W-:Y:S01]  /*1020*/  @!P4 IMAD.IADD R15, R15, 0x1, -R4.reuse ;  /* 0x000000010f0fc824 */ /* 0x100fe200078e0a04 */
[----:B------:R-:W-:Y:S01]  /*1030*/  ISETP.GT.U32.AND P1, PT, R4, R13, PT ;  /* 0x0000000d0400720c */ /* 0x000fe20003f24070 */
[----:B------:R-:W-:Y:S02]  /*1040*/  @!P6 IMAD.IADD R33, R33, 0x1, -R4 ;  /* 0x000000012121e824 */ /* 0x000fe400078e0a04 */
[----:B------:R-:W-:Y:S01]  /*1050*/  IMAD.HI.U32 R14, R12, R29, RZ ;  /* 0x0000001d0c0e7227 */ /* 0x000fe200078e00ff */
[C---:B------:R-:W-:Y:S02]  /*1060*/  ISETP.GT.U32.AND P4, PT, R4.reuse, R15, PT ;  /* 0x0000000f0400720c */ /* 0x040fe40003f84070 */
[----:B------:R-:W-:Y:S01]  /*1070*/  ISETP.GT.U32.AND P6, PT, R4, R33, PT ;  /* 0x000000210400720c */ /* 0x000fe20003fc4070 */
[----:B------:R-:W-:-:S02]  /*1080*/  IMAD.MOV R14, RZ, RZ, -R14 ;  /* 0x000000ffff0e7224 */ /* 0x000fc400078e0a0e */
[----:B------:R-:W-:Y:S02]  /*1090*/  IMAD.MOV R16, RZ, RZ, -R16 ;  /* 0x000000ffff107224 */ /* 0x000fe400078e0a10 */
[C---:B------:R-:W-:Y:S02]  /*10a0*/  IMAD R3, R4.reuse, R14, R29 ;  /* 0x0000000e04037224 */ /* 0x040fe400078e021d */
[----:B------:R-:W-:Y:S02]  /*10b0*/  IMAD R37, R4, R16, R37 ;  /* 0x0000001004257224 */ /* 0x000fe400078e0225 */
[----:B------:R-:W-:-:S04]  /*10c0*/  IMAD.HI.U32 R14, R12, R39, RZ ;  /* 0x000000270c0e7227 */ /* 0x000fc800078e00ff */
[--C-:B------:R-:W-:Y:S01]  /*10d0*/  @!P4 IMAD.IADD R15, R15, 0x1, -R4.reuse ;  /* 0x000000010f0fc824 */ /* 0x100fe200078e0a04 */
[----:B------:R-:W-:Y:S01]  /*10e0*/  ISETP.GT.U32.AND P4, PT, R4, R3, PT ;  /* 0x000000030400720c */ /* 0x000fe20003f84070 */
[----:B------:R-:W-:Y:S01]  /*10f0*/  @!P5 IMAD.MOV R27, RZ, RZ, -R27 ;  /* 0x000000ffff1bd224 */ /* 0x000fe200078e0a1b */
[----:B------:R-:W-:Y:S01]  /*1100*/  ISETP.GE.AND P5, PT, R18, RZ, PT ;  /* 0x000000ff1200720c */ /* 0x000fe20003fa6270 */
[----:B------:R-:W-:Y:S01]  /*1110*/  @!P6 IMAD.IADD R33, R33, 0x1, -R4 ;  /* 0x000000012121e824 */ /* 0x000fe200078e0a04 */
[----:B------:R-:W-:Y:S01]  /*1120*/  ISETP.GT.U32.AND P6, PT, R4, R37, PT ;  /* 0x000000250400720c */ /* 0x000fe20003fc4070 */
[----:B------:R-:W-:Y:S02]  /*1130*/  IMAD.MOV R18, RZ, RZ, -R14 ;  /* 0x000000ffff127224 */ /* 0x000fe400078e0a0e */
[----:B------:R-:W-:-:S04]  /*1140*/  IMAD.HI.U32 R14, R12, R41, RZ ;  /* 0x000000290c0e7227 */ /* 0x000fc800078e00ff */
[----:B------:R-:W-:Y:S01]  /*1150*/  @!P1 IMAD.IADD R13, R13, 0x1, -R4 ;  /* 0x000000010d0d9824 */ /* 0x000fe200078e0a04 */
[----:B------:R-:W-:Y:S01]  /*1160*/  ISETP.GE.AND P1, PT, R20, RZ, PT ;  /* 0x000000ff1400720c */ /* 0x000fe20003f26270 */
[C---:B------:R-:W-:Y:S02]  /*1170*/  IMAD R39, R4.reuse, R18, R39 ;  /* 0x0000001204277224 */ /* 0x040fe400078e0227 */
[----:B------:R-:W-:Y:S02]  /*1180*/  IMAD.MOV R20, RZ, RZ, -R14 ;  /* 0x000000ffff147224 */ /* 0x000fe400078e0a0e */
[--C-:B------:R-:W-:Y:S01]  /*1190*/  @!P4 IMAD.IADD R3, R3, 0x1, -R4.reuse ;  /* 0x000000010303c824 */ /* 0x100fe200078e0a04 */
[C---:B------:R-:W-:Y:S01]  /*11a0*/  ISETP.GT.U32.AND P4, PT, R4.reuse, R39, PT ;  /* 0x000000270400720c */ /* 0x040fe20003f84070 */
[----:B------:R-:W-:Y:S01]  /*11b0*/  IMAD R41, R4, R20, R41 ;  /* 0x0000001404297224 */ /* 0x000fe200078e0229 */
[----:B------:R-:W-:Y:S01]  /*11c0*/  LOP3.LUT R20, R9, 0xa0, RZ, 0xfc, !PT ;  /* 0x000000a009147812 */ /* 0x000fe200078efcff */
[----:B------:R-:W-:-:S02]  /*11d0*/  @!P6 IMAD.IADD R37, R37, 0x1, -R4 ;  /* 0x000000012525e824 */ /* 0x000fc400078e0a04 */
[----:B------:R-:W-:Y:S01]  /*11e0*/  IMAD.HI.U32 R16, R12, R43, RZ ;  /* 0x0000002b0c107227 */ /* 0x000fe200078e00ff */
[----:B------:R-:W-:Y:S02]  /*11f0*/  ISETP.GT.U32.AND P6, PT, R4, R41, PT ;  /* 0x000000290400720c */ /* 0x000fe40003fc4070 */
[----:B------:R-:W-:Y:S01]  /*1200*/  IABS R55, R20 ;  /* 0x0000001400377213 */ /* 0x000fe20000000000 */
[----:B------:R-:W-:Y:S02]  /*1210*/  VIADD R28, R11, 0x78 ;  /* 0x000000780b1c7836 */ /* 0x000fe40000000000 */
[----:B------:R-:W-:-:S03]  /*1220*/  IMAD.HI.U32 R14, R12, R47, RZ ;  /* 0x0000002f0c0e7227 */ /* 0x000fc600078e00ff */
[----:B------:R-:W-:Y:S01]  /*1230*/  IABS R45, R28 ;  /* 0x0000001c002d7213 */ /* 0x000fe20000000000 */
[----:B------:R-:W-:Y:S01]  /*1240*/  @!P4 IMAD.IADD R39, R39, 0x1, -R4 ;  /* 0x000000012727c824 */ /* 0x000fe200078e0a04 */
[C---:B------:R-:W-:Y:S01]  /*1250*/  ISETP.GT.U32.AND P4, PT, R4.reuse, R3, PT ;  /* 0x000000030400720c */ /* 0x040fe20003f84070 */
[----:B------:R-:W-:Y:S02]  /*1260*/  IMAD.MOV R16, RZ, RZ, -R16 ;  /* 0x000000ffff107224 */ /* 0x000fe400078e0a10 */
[----:B------:R-:W-:Y:S01]  /*1270*/  @!P6 IMAD.IADD R41, R41, 0x1, -R4 ;  /* 0x000000012929e824 */ /* 0x000fe200078e0a04 */
[C---:B------:R-:W-:Y:S01]  /*1280*/  ISETP.GT.U32.AND P6, PT, R4.reuse, R39, PT ;  /* 0x000000270400720c */ /* 0x040fe20003fc4070 */
[C---:B------:R-:W-:Y:S01]  /*1290*/  IMAD R43, R4.reuse, R16, R43 ;  /* 0x00000010042b7224 */ /* 0x040fe200078e022b */
[----:B------:R-:W-:Y:S01]  /*12a0*/  LOP3.LUT R16, R9, 0x88, RZ, 0xfc, !PT ;  /* 0x0000008809107812 */ /* 0x000fe200078efcff */
[----:B------:R-:W-:Y:S02]  /*12b0*/  IMAD.MOV R14, RZ, RZ, -R14 ;  /* 0x000000ffff0e7224 */ /* 0x000fe400078e0a0e */
[----:B------:R-:W-:Y:S01]  /*12c0*/  IMAD.MOV.U32 R29, RZ, RZ, R13 ;  /* 0x000000ffff1d7224 */ /* 0x000fe200078e000d */
[----:B------:R-:W-:Y:S01]  /*12d0*/  IABS R13, R16 ;  /* 0x00000010000d7213 */ /* 0x000fe20000000000 */
[----:B------:R-:W-:-:S02]  /*12e0*/  IMAD R47, R4, R14, R47 ;  /* 0x0000000e042f7224 */ /* 0x000fc400078e022f */
[----:B------:R-:W-:Y:S01]  /*12f0*/  @!P0 IMAD.MOV R29, RZ, RZ, -R29 ;  /* 0x000000ffff1d8224 */ /* 0x000fe200078e0a1d */
[C---:B------:R-:W-:Y:S01]  /*1300*/  ISETP.GT.U32.AND P0, PT, R4.reuse, R37, PT ;  /* 0x000000250400720c */ /* 0x040fe20003f04070 */
[----:B------:R-:W-:Y:S01]  /*1310*/  @!P3 IMAD.MOV R33, RZ, RZ, -R33 ;  /* 0x000000ffff21b224 */ /* 0x000fe200078e0a21 */
[----:B------:R-:W-:Y:S01]  /*1320*/  ISETP.GT.U32.AND P3, PT, R4, R43, PT ;  /* 0x0000002b0400720c */ /* 0x000fe20003f64070 */
[----:B------:R-:W-:-:S04]  /*1330*/  IMAD.HI.U32 R18, R12, R45, RZ ;  /* 0x0000002d0c127227 */ /* 0x000fc800078e00ff */
[----:B------:R-:W-:Y:S01]  /*1340*/  @!P6 IMAD.IADD R39, R39, 0x1, -R4 ;  /* 0x000000012727e824 */ /* 0x000fe200078e0a04 */
[C---:B------:R-:W-:Y:S01]  /*1350*/  ISETP.GT.U32.AND P6, PT, R4.reuse, R47, PT ;  /* 0x0000002f0400720c */ /* 0x040fe20003fc4070 */
[----:B------:R-:W-:Y:S02]  /*1360*/  IMAD.MOV R18, RZ, RZ, -R18 ;  /* 0x000000ffff127224 */ /* 0x000fe400078e0a12 */
[----:B------:R-:W-:Y:S02]  /*1370*/  IMAD.MOV.U32 R31, RZ, RZ, R15 ;  /* 0x000000ffff1f7224 */ /* 0x000fe400078e000f */
[C---:B------:R-:W-:Y:S01]  /*1380*/  IMAD R45, R4.reuse, R18, R45 ;  /* 0x00000012042d7224 */ /* 0x040fe200078e022d */
[----:B------:R-:W-:Y:S01]  /*1390*/  LOP3.LUT R18, R9, 0x90, RZ, 0xfc, !PT ;  /* 0x0000009009127812 */ /* 0x000fe200078efcff */
[----:B------:R-:W-:Y:S02]  /*13a0*/  IMAD.MOV.U32 R15, RZ, RZ, R13 ;  /* 0x000000ffff0f7224 */ /* 0x000fe400078e000d */
[--C-:B------:R-:W-:Y:S01]  /*13b0*/  @!P4 IMAD.IADD R3, R3, 0x1, -R4.reuse ;  /* 0x000000010303c824 */ /* 0x100fe200078e0a04 */
[----:B------:R-:W-:Y:S01]  /*13c0*/  IABS R35, R18 ;  /* 0x0000001200237213 */ /* 0x000fe20000000000 */
[--C-:B------:R-:W-:Y:S01]  /*13d0*/  @!P0 IMAD.IADD R37, R37, 0x1, -R4.reuse ;  /* 0x0000000125258824 */ /* 0x100fe200078e0a04 */
[----:B------:R-:W-:Y:S01]  /*13e0*/  ISETP.GT.U32.AND P4, PT, R4, R45, PT ;  /* 0x0000002d0400720c */ /* 0x000fe20003f84070 */
[----:B------:R-:W-:Y:S01]  /*13f0*/  @!P3 IMAD.IADD R43, R43, 0x1, -R4 ;  /* 0x000000012b2bb824 */ /* 0x000fe200078e0a04 */
[----:B------:R-:W-:Y:S01]  /*1400*/  ISETP.GE.AND P0, PT, R22, RZ, PT ;  /* 0x000000ff1600720c */ /* 0x000fe20003f06270 */
[----:B------:R-:W-:Y:S01]  /*1410*/  IMAD.HI.U32 R13, R12, R15, RZ ;  /* 0x0000000f0c0d7227 */ /* 0x000fe200078e00ff */
[----:B------:R-:W-:-:S02]  /*1420*/  ISETP.GE.AND P3, PT, R26, RZ, PT ;  /* 0x000000ff1a00720c */ /* 0x000fc40003f66270 */
[----:B------:R-:W-:Y:S01]  /*1430*/  LOP3.LUT R22, R9, 0xd8, RZ, 0xfc, !PT ;  /* 0x000000d809167812 */ /* 0x000fe200078efcff */
[----:B------:R-:W-:Y:S01]  /*1440*/  @!P6 IMAD.IADD R47, R47, 0x1, -R4 ;  /* 0x000000012f2fe824 */ /* 0x000fe200078e0a04 */
[----:B------:R-:W-:Y:S01]  /*1450*/  ISETP.GT.U32.AND P6, PT, R4, R43, PT ;  /* 0x0000002b0400720c */ /* 0x000fe20003fc4070 */
[----:B------:R-:W-:Y:S01]  /*1460*/  IMAD.HI.U32 R14, R12, R35, RZ ;  /* 0x000000230c0e7227 */ /* 0x000fe200078e00ff */
[----:B------:R-:W-:Y:S02]  /*1470*/  IABS R69, R22 ;  /* 0x0000001600457213 */ /* 0x000fe40000000000 */
[----:B------:R-:W-:Y:S01]  /*1480*/  LOP3.LUT R26, R9, 0xf0, RZ, 0xfc, !PT ;  /* 0x000000f0091a7812 */ /* 0x000fe200078efcff */
[----:B------:R-:W-:Y:S02]  /*1490*/  IMAD.MOV R13, RZ, RZ, -R13 ;  /* 0x000000ffff0d7224 */ /* 0x000fe400078e0a0d */
[----:B------:R-:W-:Y:S01]  /*14a0*/  IMAD.MOV R14, RZ, RZ, -R14 ;  /* 0x000000ffff0e7224 */ /* 0x000fe200078e0a0e */
[----:B------:R-:W-:Y:S01]  /*14b0*/  IABS R75, R26 ;  /* 0x0000001a004b7213 */ /* 0x000fe20000000000 */
[----:B------:R-:W-:-:S02]  /*14c0*/  IMAD R13, R4, R13, R15 ;  /* 0x0000000d040d7224 */ /* 0x000fc400078e020f */
[----:B------:R-:W-:Y:S01]  /*14d0*/  IMAD R15, R4, R14, R35 ;  /* 0x0000000e040f7224 */ /* 0x000fe200078e0223 */
[----:B------:R-:W-:Y:S01]  /*14e0*/  LOP3.LUT R14, R9, 0x98, RZ, 0xfc, !PT ;  /* 0x00000098090e7812 */ /* 0x000fe200078efcff */
[--C-:B------:R-:W-:Y:S01]  /*14f0*/  @!P4 IMAD.IADD R45, R45, 0x1, -R4.reuse ;  /* 0x000000012d2dc824 */ /* 0x100fe200078e0a04 */
[----:B------:R-:W-:Y:S01]  /*1500*/  ISETP.GE.AND P4, PT, R28, RZ, PT ;  /* 0x000000ff1c00720c */ /* 0x000fe20003f86270 */
[----:B------:R-:W-:Y:S01]  /*1510*/  IMAD.MOV.U32 R35, RZ, RZ, R3 ;  /* 0x000000ffff237224 */ /* 0x000fe200078e0003 */
[----:B------:R-:W-:Y:S01]  /*1520*/  IABS R53, R14 ;  /* 0x0000000e00357213 */ /* 0x000fe20000000000 */
[----:B------:R-:W-:Y:S01]  /*1530*/  @!P0 IMAD.MOV R39, RZ, RZ, -R39 ;  /* 0x000000ffff278224 */ /* 0x000fe200078e0a27 */
[C---:B------:R-:W-:Y:S01]  /*1540*/  ISETP.GT.U32.AND P0, PT, R4.reuse, R13, PT ;  /* 0x0000000d0400720c */ /* 0x040fe20003f04070 */
[----:B------:R-:W-:Y:S01]  /*1550*/  @!P5 IMAD.MOV R35, RZ, RZ, -R35 ;  /* 0x000000ffff23d224 */ /* 0x000fe200078e0a23 */
[C---:B------:R-:W-:Y:S01]  /*1560*/  ISETP.GT.U32.AND P5, PT, R4.reuse, R45, PT ;  /* 0x0000002d0400720c */ /* 0x040fe20003fa4070 */
[----:B------:R-:W-:Y:S01]  /*1570*/  @!P6 IMAD.IADD R43, R43, 0x1, -R4 ;  /* 0x000000012b2be824 */ /* 0x000fe200078e0a04 */
[----:B------:R-:W-:Y:S01]  /*1580*/  ISETP.GT.U32.AND P6, PT, R4, R15, PT ;  /* 0x0000000f0400720c */ /* 0x000fe20003fc4070 */
[----:B------:R-:W-:-:S04]  /*1590*/  IMAD.HI.U32 R3, R12, R53, RZ ;  /* 0x000000350c037227 */ /* 0x000fc800078e00ff */
[----:B------:R-:W-:Y:S02]  /*15a0*/  IMAD.MOV R3, RZ, RZ, -R3 ;  /* 0x000000ffff037224 */ /* 0x000fe400078e0a03 */
[----:B------:R-:W-:Y:S01]  /*15b0*/  @!P2 IMAD.MOV R31, RZ, RZ, -R31 ;  /* 0x000000ffff1fa224 */ /* 0x000fe200078e0a1f */
[----:B------:R-:W-:Y:S01]  /*15c0*/  ISETP.GT.U32.AND P2, PT, R4, R41, PT ;  /* 0x000000290400720c */ /* 0x000fe20003f44070 */
[--C-:B------:R-:W-:Y:S01]  /*15d0*/  @!P0 IMAD.IADD R13, R13, 0x1, -R4.reuse ;  /* 0x000000010d0d8824 */ /* 0x100fe200078e0a04 */
[----:B------:R-:W-:Y:S01]  /*15e0*/  ISETP.GE.AND P0, PT, R14, RZ, PT ;  /* 0x000000ff0e00720c */ /* 0x000fe20003f06270 */
[--C-:B------:R-:W-:Y:S01]  /*15f0*/  @!P5 IMAD.IADD R45, R45, 0x1, -R4.reuse ;  /* 0x000000012d2dd824 */ /* 0x100fe200078e0a04 */
[----:B------:R-:W-:Y:S01]  /*1600*/  ISETP.GE.AND P5, PT, R16, RZ, PT ;  /* 0x000000ff1000720c */ /* 0x000fe20003fa6270 */
[----:B------:R-:W-:Y:S01]  /*1610*/  @!P6 IMAD.IADD R15, R15, 0x1, -R4 ;  /* 0x000000010f0fe824 */ /* 0x000fe200078e0a04 */
[C---:B------:R-:W-:Y:S01]  /*1620*/  ISETP.GT.U32.AND P6, PT, R4.reuse, R13, PT ;  /* 0x0000000d0400720c */ /* 0x040fe20003fc4070 */
[----:B------:R-:W-:Y:S01]  /*1630*/  IMAD R53, R4, R3, R53 ;  /* 0x0000000304357224 */ /* 0x000fe200078e0235 */
[----:B------:R-:W-:Y:S01]  /*1640*/  LOP3.LUT R3, R9, 0xa8, RZ, 0xfc, !PT ;  /* 0x000000a809037812 */ /* 0x000fe200078efcff */
[----:B------:R-:W-:-:S02]  /*1650*/  @!P4 IMAD.MOV R45, RZ, RZ, -R45 ;  /* 0x000000ffff2dc224 */ /* 0x000fc400078e0a2d */
[----:B------:R-:W-:Y:S01]  /*1660*/  IMAD.HI.U32 R14, R12, R55, RZ ;  /* 0x000000370c0e7227 */ /* 0x000fe200078e00ff */
[----:B------:R-:W-:Y:S02]  /*1670*/  ISETP.GT.U32.AND P4, PT, R4, R53, PT ;  /* 0x000000350400720c */ /* 0x000fe40003f84070 */
[----:B------:R-:W-:Y:S01]  /*1680*/  IABS R57, R3 ;  /* 0x0000000300397213 */ /* 0x000fe20000000000 */
[----:B------:R-:W-:Y:S02]  /*1690*/  IMAD.MOV R14, RZ, RZ, -R14 ;  /* 0x000000ffff0e7224 */ /* 0x000fe400078e0a0e */
[--C-:B------:R-:W-:Y:S01]  /*16a0*/  @!P2 IMAD.IADD R41, R41, 0x1, -R4.reuse ;  /* 0x000000012929a824 */ /* 0x100fe200078e0a04 */
[----:B------:R-:W-:Y:S01]  /*16b0*/  ISETP.GE.AND P2, PT, R24, RZ, PT ;  /* 0x000000ff1800720c */ /* 0x000fe20003f46270 */
[--C-:B------:R-:W-:Y:S01]  /*16c0*/  @!P6 IMAD.IADD R13, R13, 0x1, -R4.reuse ;  /* 0x000000010d0de824 */ /* 0x100fe200078e0a04 */
[C---:B------:R-:W-:Y:S01]  /*16d0*/  LOP3.LUT R24, R9.reuse, 0xe8, RZ, 0xfc, !PT ;  /* 0x000000e809187812 */ /* 0x040fe200078efcff */
[C---:B------:R-:W-:Y:S01]  /*16e0*/  IMAD R55, R4.reuse, R14, R55 ;  /* 0x0000000e04377224 */ /* 0x040fe200078e0237 */
[----:B------:R-:W-:Y:S01]  /*16f0*/  LOP3.LUT R14, R9, 0xb0, RZ, 0xfc, !PT ;  /* 0x000000b0090e7812 */ /* 0x000fe200078efcff */
[----:B------:R-:W-:Y:S01]  /*1700*/  IMAD.MOV.U32 R49, RZ, RZ, R13 ;  /* 0x000000ffff317224 */ /* 0x000fe200078e000d */
[----:B------:R-:W-:Y:S01]  /*1710*/  IABS R73, R24 ;  /* 0x0000001800497213 */ /* 0x000fe20000000000 */
[----:B------:R-:W-:Y:S01]  /*1720*/  @!P4 IMAD.IADD R53, R53, 0x1, -R4 ;  /* 0x000000013535c824 */ /* 0x000fe200078e0a04 */
[----:B------:R-:W-:Y:S01]  /*1730*/  ISETP.GT.U32.AND P6, PT, R4, R55, PT ;  /* 0x000000370400720c */ /* 0x000fe20003fc4070 */
[----:B------:R-:W-:Y:S01]  /*1740*/  @!P5 IMAD.MOV R49, RZ, RZ, -R49 ;  /* 0x000000ffff31d224 */ /* 0x000fe200078e0a31 */
[----:B------:R-:W-:Y:S01]  /*1750*/  IABS R59, R14 ;  /* 0x0000000e003b7213 */ /* 0x000fe20000000000 */
[----:B------:R-:W-:Y:S01]  /*1760*/  IMAD.HI.U32 R13, R12, R57, RZ ;  /* 0x000000390c0d7227 */ /* 0x000fe200078e00ff */
[----:B------:R-:W-:-:S02]  /*1770*/  ISETP.GT.U32.AND P5, PT, R4, R53, PT ;  /* 0x000000350400720c */ /* 0x000fc40003fa4070 */
[----:B------:R-:W-:Y:S01]  /*1780*/  ISETP.GE.AND P4, PT, R14, RZ, PT ;  /* 0x000000ff0e00720c */ /* 0x000fe20003f86270 */
[----:B------:R-:W-:Y:S02]  /*1790*/  IMAD.MOV R13, RZ, RZ, -R13 ;  /* 0x000000ffff0d7224 */ /* 0x000fe400078e0a0d */
[----:B------:R-:W-:Y:S01]  /*17a0*/  @!P1 IMAD.MOV R37, RZ, RZ, -R37 ;  /* 0x000000ffff259224 */ /* 0x000fe200078e0a25 */
[C---:B------:R-:W-:Y:S01]  /*17b0*/  ISETP.GT.U32.AND P1, PT, R4.reuse, R47, PT ;  /* 0x0000002f0400720c */ /* 0x040fe20003f24070 */
[C---:B------:R-:W-:Y:S01]  /*17c0*/  IMAD R13, R4.reuse, R13, R57 ;  /* 0x0000000d040d7224 */ /* 0x040fe200078e0239 */
[----:B------:R-:W-:Y:S01]  /*17d0*/  IABS R57, R9 ;  /* 0x0000000900397213 */ /* 0x000fe20000000000 */
[----:B------:R-:W-:Y:S01]  /*17e0*/  @!P3 IMAD.MOV R43, RZ, RZ, -R43 ;  /* 0x000000ffff2bb224 */ /* 0x000fe200078e0a2b */
[----:B------:R-:W-:Y:S01]  /*17f0*/  ISETP.GT.U32.AND P3, PT, R4, R15, PT ;  /* 0x0000000f0400720c */ /* 0x000fe20003f64070 */
[----:B------:R-:W-:Y:S01]  /*1800*/  @!P2 IMAD.MOV R41, RZ, RZ, -R41 ;  /* 0x000000ffff29a224 */ /* 0x000fe200078e0a29 */
[----:B------:R-:W-:Y:S01]  /*1810*/  ISETP.GE.AND P2, PT, R30, RZ, PT ;  /* 0x000000ff1e00720c */ /* 0x000fe20003f46270 */
[----:B------:R-:W-:Y:S01]  /*1820*/  @!P5 IMAD.IADD R53, R53, 0x1, -R4 ;  /* 0x000000013535d824 */ /* 0x000fe200078e0a04 */
[----:B------:R-:W-:Y:S01]  /*1830*/  ISETP.GT.U32.AND P5, PT, R4, R13, PT ;  /* 0x0000000d0400720c */ /* 0x000fe20003fa4070 */
[----:B------:R-:W-:-:S04]  /*1840*/  IMAD.HI.U32 R14, R12, R59, RZ ;  /* 0x0000003b0c0e7227 */ /* 0x000fc800078e00ff */
[--C-:B------:R-:W-:Y:S01]  /*1850*/  @!P1 IMAD.IADD R47, R47, 0x1, -R4.reuse ;  /* 0x000000012f2f9824 */ /* 0x100fe200078e0a04 */
[----:B------:R-:W-:Y:S01]  /*1860*/  ISETP.GE.AND P1, PT, R18, RZ, PT ;  /* 0x000000ff1200720c */ /* 0x000fe20003f26270 */
[--C-:B------:R-:W-:Y:S02]  /*1870*/  @!P6 IMAD.IADD R55, R55, 0x1, -R4.reuse ;  /* 0x000000013737e824 */ /* 0x100fe400078e0a04 */
[----:B------:R-:W-:Y:S01]  /*1880*/  @!P3 IMAD.IADD R15, R15, 0x1, -R4 ;  /* 0x000000010f0fb824 */ /* 0x000fe200078e0a04 */
[----:B------:R-:W-:Y:S01]  /*1890*/  ISETP.GE.AND P3, PT, R3, RZ, PT ;  /* 0x000000ff0300720c */ /* 0x000fe20003f66270 */
[----:B------:R-:W-:Y:S01]  /*18a0*/  IMAD.MOV R14, RZ, RZ, -R14 ;  /* 0x000000ffff0e7224 */ /* 0x000fe200078e0a0e */
[C---:B------:R-:W-:Y:S01]  /*18b0*/  ISETP.GT.U32.AND P6, PT, R4.reuse, R55, PT ;  /* 0x000000370400720c */ /* 0x040fe20003fc4070 */
[--C-:B------:R-:W-:Y:S01]  /*18c0*/  @!P5 IMAD.IADD R13, R13, 0x1, -R4.reuse ;  /* 0x000000010d0dd824 */ /* 0x100fe200078e0a04 */
[----:B------:R-:W-:Y:S01]  /*18d0*/  LOP3.LUT R3, R5, 0x7f, RZ, 0xc0, !PT ;  /* 0x0000007f05037812 */ /* 0x000fe200078ec0ff */
[----:B------:R-:W-:Y:S01]  /*18e0*/  IMAD.MOV.U32 R51, RZ, RZ, R15 ;  /* 0x000000ffff337224 */ /* 0x000fe200078e000f */
[----:B------:R-:W-:Y:S01]  /*18f0*/  LOP3.LUT R15, R9, 0xd0, RZ, 0xfc, !PT ;  /* 0x000000d0090f7812 */ /* 0x000fe200078efcff */
[----:B------:R-:W-:Y:S01]  /*1900*/  @!P2 IMAD.MOV R47, RZ, RZ, -R47 ;  /* 0x000000ffff2fa224 */ /* 0x000fe200078e0a2f */
[C---:B------:R-:W-:Y:S01]  /*1910*/  ISETP.GT.U32.AND P5, PT, R4.reuse, R13, PT ;  /* 0x0000000d0400720c */ /* 0x040fe20003fa4070 */
[----:B------:R-:W-:Y:S01]  /*1920*/  IMAD R59, R4, R14, R59 ;  /* 0x0000000e043b7224 */ /* 0x000fe200078e023b */
[----:B------:R-:W-:Y:S01]  /*1930*/  ISETP.GE.AND P2, PT, R20, RZ, PT ;  /* 0x000000ff1400720c */ /* 0x000fe20003f46270 */
[----:B------:R-:W-:Y:S01]  /*1940*/  @!P1 IMAD.MOV R51, RZ, RZ, -R51 ;  /* 0x000000ffff339224 */ /* 0x000fe200078e0a33 */
[----:B------:R-:W-:Y:S01]  /*1950*/  ISETP.NE.U32.AND P1, PT, R3, RZ, PT ;  /* 0x000000ff0300720c */ /* 0x000fe20003f25070 */
[----:B------:R-:W-:Y:S01]  /*1960*/  IMAD R2, R2, 0x100, R3 ;  /* 0x0000010002027824 */ /* 0x000fe200078e0203 */
[----:B------:R-:W-:Y:S01]  /*1970*/  LOP3.LUT R3, R9, 0xc0, RZ, 0xfc, !PT ;  /* 0x000000c009037812 */ /* 0x000fe200078efcff */
[----:B------:R-:W-:Y:S01]  /*1980*/  @!P6 IMAD.IADD R55, R55, 0x1, -R4 ;  /* 0x000000013737e824 */ /* 0x000fe200078e0a04 */
[----:B------:R-:W-:Y:S01]  /*1990*/  LOP3.LUT R14, R9, 0xc8, RZ, 0xfc, !PT ;  /* 0x000000c8090e7812 */ /* 0x000fe200078efcff */
[----:B------:R-:W-:Y:S01]  /*19a0*/  @!P0 IMAD.MOV R53, RZ, RZ, -R53 ;  /* 0x000000ffff358224 */ /* 0x000fe200078e0a35 */
[----:B------:R-:W-:Y:S01]  /*19b0*/  IABS R63, R3 ;  /* 0x00000003003f7213 */ /* 0x000fe20000000000 */
[----:B------:R-:W-:Y:S01]  /*19c0*/  IMAD.HI.U32 R18, R12, R69, RZ ;  /* 0x000000450c127227 */ /* 0x000fe200078e00ff */
[----:B------:R-:W-:-:S02]  /*19d0*/  IABS R65, R14 ;  /* 0x0000000e00417213 */ /* 0x000fc40000000000 */
[----:B------:R-:W-:Y:S01]  /*19e0*/  ISETP.GE.AND P6, PT, R3, RZ, PT ;  /* 0x000000ff0300720c */ /* 0x000fe20003fc6270 */
[----:B------:R-:W-:Y:S01]  /*19f0*/  @!P5 IMAD.IADD R13, R13, 0x1, -R4 ;  /* 0x000000010d0dd824 */ /* 0x000fe200078e0a04 */
[----:B------:R-:W-:Y:S01]  /*1a00*/  ISETP.GT.U32.AND P5, PT, R4, R59, PT ;  /* 0x0000003b0400720c */ /* 0x000fe20003fa4070 */
[----:B------:R-:W-:Y:S01]  /*1a10*/  IMAD.HI.U32 R3, R12, R57, RZ ;  /* 0x000000390c037227 */ /* 0x000fe200078e00ff */
[----:B------:R-:W-:Y:S02]  /*1a20*/  ISETP.GE.AND P0, PT, R14, RZ, PT ;  /* 0x000000ff0e00720c */ /* 0x000fe40003f06270 */
[----:B------:R-:W-:Y:S01]  /*1a30*/  IABS R67, R15 ;  /* 0x0000000f00437213 */ /* 0x000fe20000000000 */
[----:B------:R-:W-:Y:S01]  /*1a40*/  @!P2 IMAD.MOV R55, RZ, RZ, -R55 ;  /* 0x000000ffff37a224 */ /* 0x000fe200078e0a37 */
[----:B------:R-:W-:Y:S01]  /*1a50*/  ISETP.GE.AND P2, PT, R15, RZ, PT ;  /* 0x000000ff0f00720c */ /* 0x000fe20003f46270 */
[----:B------:R-:W-:-:S04]  /*1a60*/  IMAD.HI.U32 R14, R12, R63, RZ ;  /* 0x0000003f0c0e7227 */ /* 0x000fc800078e00ff */
[----:B------:R-:W-:-:S04]  /*1a70*/  IMAD.HI.U32 R15, R12, R65, RZ ;  /* 0x000000410c0f7227 */ /* 0x000fc800078e00ff */
[----:B------:R-:W-:Y:S02]  /*1a80*/  IMAD.MOV R3, RZ, RZ, -R3 ;  /* 0x000000ffff037224 */ /* 0x000fe400078e0a03 */
[----:B------:R-:W-:Y:S02]  /*1a90*/  IMAD.MOV R14, RZ, RZ, -R14 ;  /* 0x000000ffff0e7224 */ /* 0x000fe400078e0a0e */
[----:B------:R-:W-:Y:S02]  /*1aa0*/  @!P5 IMAD.IADD R59, R59, 0x1, -R4 ;  /* 0x000000013b3bd824 */ /* 0x000fe400078e0a04 */
[----:B------:R-:W-:Y:S02]  /*1ab0*/  IMAD.MOV R20, RZ, RZ, -R15 ;  /* 0x000000ffff147224 */ /* 0x000fe400078e0a0f */
[C---:B------:R-:W-:Y:S01]  /*1ac0*/  IMAD R15, R4.reuse, R3, R57 ;  /* 0x00000003040f7224 */ /* 0x040fe200078e0239 */
[C---:B------:R-:W-:Y:S01]  /*1ad0*/  ISETP.GT.U32.AND P5, PT, R4.reuse, R59, PT ;  /* 0x0000003b0400720c */ /* 0x040fe20003fa4070 */
[----:B------:R-:W-:-:S02]  /*1ae0*/  IMAD R63, R4, R14, R63 ;  /* 0x0000000e043f7224 */ /* 0x000fc400078e023f */
[----:B------:R-:W-:Y:S02]  /*1af0*/  IMAD.MOV.U32 R57, RZ, RZ, R13 ;  /* 0x000000ffff397224 */ /* 0x000fe400078e000d */
[C---:B------:R-:W-:Y:S01]  /*1b00*/  IMAD R65, R4.reuse, R20, R65 ;  /* 0x0000001404417224 */ /* 0x040fe200078e0241 */
[----:B------:R-:W-:Y:S01]  /*1b10*/  LOP3.LUT R20, R9, 0xe0, RZ, 0xfc, !PT ;  /* 0x000000e009147812 */ /* 0x000fe200078efcff */
[----:B------:R-:W-:Y:S01]  /*1b20*/  @!P3 IMAD.MOV R57, RZ, RZ, -R57 ;  /* 0x000000ffff39b224 */ /* 0x000fe200078e0a39 */
[----:B------:R-:W-:Y:S01]  /*1b30*/  ISETP.GT.U32.AND P3, PT, R4, R63, PT ;  /* 0x0000003f0400720c */ /* 0x000fe20003f64070 */
[----:B------:R-:W-:Y:S01]  /*1b40*/  IMAD.HI.U32 R16, R12, R67, RZ ;  /* 0x000000430c107227 */ /* 0x000fe200078e00ff */
[----:B------:R-:W-:-:S03]  /*1b50*/  IABS R71, R20 ;  /* 0x0000001400477213 */ /* 0x000fc60000000000 */
[----:B------:R-:W-:Y:S01]  /*1b60*/  @!P5 IMAD.IADD R59, R59, 0x1, -R4 ;  /* 0x000000013b3bd824 */ /* 0x000fe200078e0a04 */
[C---:B------:R-:W-:Y:S01]  /*1b70*/  ISETP.GT.U32.AND P5, PT, R4.reuse, R65, PT ;  /* 0x000000410400720c */ /* 0x040fe20003fa4070 */
[----:B------:R-:W-:Y:S02]  /*1b80*/  IMAD.MOV R16, RZ, RZ, -R16 ;  /* 0x000000ffff107224 */ /* 0x000fe400078e0a10 */
[----:B------:R-:W-:Y:S02]  /*1b90*/  IMAD.MOV R18, RZ, RZ, -R18 ;  /* 0x000000ffff127224 */ /* 0x000fe400078e0a12 */
[C---:B------:R-:W-:Y:S02]  /*1ba0*/  IMAD R67, R4.reuse, R16, R67 ;  /* 0x0000001004437224 */ /* 0x040fe400078e0243 */
[----:B------:R-:W-:Y:S02]  /*1bb0*/  @!P3 IMAD.IADD R63, R63, 0x1, -R4 ;  /* 0x000000013f3fb824 */ /* 0x000fe400078e0a04 */
[----:B------:R-:W-:-:S02]  /*1bc0*/  IMAD R69, R4, R18, R69 ;  /* 0x0000001204457224 */ /* 0x000fc400078e0245 */
[----:B------:R-:W-:Y:S01]  /*1bd0*/  VIADD R18, R11, 0xb8 ;  /* 0x000000b80b127836 */ /* 0x000fe20000000000 */
[----:B------:R-:W-:Y:S01]  /*1be0*/  ISETP.GT.U32.AND P3, PT, R4, R63, PT ;  /* 0x0000003f0400720c */ /* 0x000fe20003f64070 */
[----:B------:R-:W-:Y:S02]  /*1bf0*/  @!P5 IMAD.IADD R65, R65, 0x1, -R4 ;  /* 0x000000014141d824 */ /* 0x000fe400078e0a04 */
[----:B------:R-:W-:Y:S01]  /*1c00*/  VIADD R16, R11, 0xf8 ;  /* 0x000000f80b107836 */ /* 0x000fe20000000000 */
[----:B------:R-:W-:Y:S01]  /*1c10*/  IABS R61, R18 ;  /* 0x00000012003d7213 */ /* 0x000fe20000000000 */
[----:B------:R-:W-:Y:S01]  /*1c20*/  IMAD.HI.U32 R11, R12, R71, RZ ;  /* 0x000000470c0b7227 */ /* 0x000fe200078e00ff */
[----:B------:R-:W-:Y:S02]  /*1c30*/  ISETP.GT.U32.AND P5, PT, R4, R65, PT ;  /* 0x000000410400720c */ /* 0x000fe40003fa4070 */
[----:B------:R-:W-:Y:S01]  /*1c40*/  IABS R77, R16 ;  /* 0x00000010004d7213 */ /* 0x000fe20000000000 */
[----:B------:R-:W-:-:S04]  /*1c50*/  IMAD.HI.U32 R13, R12, R73, RZ ;  /* 0x000000490c0d7227 */ /* 0x000fc800078e00ff */
[----:B------:R-:W-:Y:S02]  /*1c60*/  IMAD.MOV R11, RZ, RZ, -R11 ;  /* 0x000000ffff0b7224 */ /* 0x000fe400078e0a0b */
[--C-:B------:R-:W-:Y:S01]  /*1c70*/  @!P3 IMAD.IADD R63, R63, 0x1, -R4.reuse ;  /* 0x000000013f3fb824 */ /* 0x100fe200078e0a04 */
[C---:B------:R-:W-:Y:S01]  /*1c80*/  ISETP.GT.U32.AND P3, PT, R4.reuse, R67, PT ;  /* 0x000000430400720c */ /* 0x040fe20003f64070 */
[----:B------:R-:W-:Y:S02]  /*1c90*/  IMAD.MOV R13, RZ, RZ, -R13 ;  /* 0x000000ffff0d7224 */ /* 0x000fe400078e0a0d */
[C---:B------:R-:W-:Y:S02]  /*1ca0*/  IMAD R71, R4.reuse, R11, R71 ;  /* 0x0000000b04477224 */ /* 0x040fe400078e0247 */
[----:B------:R-:W-:Y:S01]  /*1cb0*/  @!P4 IMAD.MOV R59, RZ, RZ, -R59 ;  /* 0x000000ffff3bc224 */ /* 0x000fe200078e0a3b */
[C---:B------:R-:W-:Y:S01]  /*1cc0*/  ISETP.GT.U32.AND P4, PT, R4.reuse, R69, PT ;  /* 0x000000450400720c */ /* 0x040fe20003f84070 */
[C---:B------:R-:W-:Y:S01]  /*1cd0*/  IMAD R73, R4.reuse, R13, R73 ;  /* 0x0000000d04497224 */ /* 0x040fe200078e0249 */
[----:B------:R-:W-:Y:S01]  /*1ce0*/  IABS R13, R2 ;  /* 0x00000002000d7213 */ /* 0x000fe20000000000 */
[----:B------:R-:W-:Y:S01]  /*1cf0*/  @!P6 IMAD.MOV R63, RZ, RZ, -R63 ;  /* 0x000000ffff3fe224 */ /* 0x000fe200078e0a3f */
[C---:B------:R-:W-:Y:S01]  /*1d00*/  ISETP.GT.U32.AND P6, PT, R4.reuse, R71, PT ;  /* 0x000000470400720c */ /* 0x040fe20003fc4070 */
[--C-:B------:R-:W-:Y:S01]  /*1d10*/  @!P5 IMAD.IADD R65, R65, 0x1, -R4.reuse ;  /* 0x000000014141d824 */ /* 0x100fe200078e0a04 */
[C---:B------:R-:W-:Y:S01]  /*1d20*/  ISETP.GT.U32.AND P5, PT, R4.reuse, R73, PT ;  /* 0x000000490400720c */ /* 0x040fe20003fa4070 */
[----:B------:R-:W-:Y:S01]  /*1d30*/  @!P3 IMAD.IADD R67, R67, 0x1, -R4 ;  /* 0x000000014343b824 */ /* 0x000fe200078e0a04 */
[----:B------:R-:W-:Y:S01]  /*1d40*/  ISETP.GT.U32.AND P3, PT, R4, R15, PT ;  /* 0x0000000f0400720c */ /* 0x000fe20003f64070 */
[----:B------:R-:W-:-:S04]  /*1d50*/  IMAD.HI.U32 R3, R12, R61, RZ ;  /* 0x0000003d0c037227 */ /* 0x000fc800078e00ff */
[--C-:B------:R-:W-:Y:S01]  /*1d60*/  @!P4 IMAD.IADD R69, R69, 0x1, -R4.reuse ;  /* 0x000000014545c824 */ /* 0x100fe200078e0a04 */
[C---:B------:R-:W-:Y:S01]  /*1d70*/  ISETP.GT.U32.AND P4, PT, R4.reuse, R67, PT ;  /* 0x000000430400720c */ /* 0x040fe20003f84070 */
[----:B------:R-:W-:Y:S02]  /*1d80*/  IMAD.MOV R3, RZ, RZ, -R3 ;  /* 0x000000ffff037224 */ /* 0x000fe400078e0a03 */
[----:B------:R-:W-:Y:S01]  /*1d90*/  @!P6 IMAD.IADD R71, R71, 0x1, -R4 ;  /* 0x000000014747e824 */ /* 0x000fe200078e0a04 */
[----:B------:R-:W-:Y:S01]  /*1da0*/  ISETP.GT.U32.AND P6, PT, R4, R69, PT ;  /* 0x000000450400720c */ /* 0x000fe20003fc4070 */
[----:B------:R-:W-:-:S04]  /*1db0*/  IMAD.HI.U32 R14, R12, R75, RZ ;  /* 0x0000004b0c0e7227 */ /* 0x000fc800078e00ff */
[----:B------:R-:W-:Y:S01]  /*1dc0*/  @!P5 IMAD.IADD R73, R73, 0x1, -R4 ;  /* 0x000000014949d824 */ /* 0x000fe200078e0a04 */
[----:B------:R-:W-:Y:S01]  /*1dd0*/  ISETP.GT.U32.AND P5, PT, R4, R71, PT ;  /* 0x000000470400720c */ /* 0x000fe20003fa4070 */
[----:B------:R-:W-:-:S04]  /*1de0*/  IMAD.HI.U32 R12, R12, R77, RZ ;  /* 0x0000004d0c0c7227 */ /* 0x000fc800078e00ff */
[----:B------:R-:W-:Y:S02]  /*1df0*/  IMAD R61, R4, R3, R61 ;  /* 0x00000003043d7224 */ /* 0x000fe400078e023d */
[----:B------:R-:W-:Y:S02]  /*1e00*/  IMAD.MOV R14, RZ, RZ, -R14 ;  /* 0x000000ffff0e7224 */ /* 0x000fe400078e0a0e */
[----:B------:R-:W-:Y:S02]  /*1e10*/  VIADD R3, R2, 0x80 ;  /* 0x0000008002037836 */ /* 0x000fe40000000000 */
[----:B------:R-:W-:Y:S01]  /*1e20*/  @!P3 IMAD.IADD R15, R15, 0x1, -R4 ;  /* 0x000000010f0fb824 */ /* 0x000fe200078e0a04 */
[C---:B------:R-:W-:Y:S01]  /*1e30*/  ISETP.GT.U32.AND P3, PT, R4.reuse, R73, PT ;  /* 0x000000490400720c */ /* 0x040fe20003f64070 */
[----:B------:R-:W-:Y:S01]  /*1e40*/  IMAD.MOV R12, RZ, RZ, -R12 ;  /* 0x000000ffff0c7224 */ /* 0x000fe200078e0a0c */
[----:B------:R-:W-:Y:S01]  /*1e50*/  IABS R79, R3 ;  /* 0x00000003004f7213 */ /* 0x000fe20000000000 */
[----:B------:R-:W-:-:S02]  /*1e60*/  IMAD R75, R4, R14, R75 ;  /* 0x0000000e044b7224 */ /* 0x000fc400078e024b */
[----:B------:R-:W-:-:S04]  /*1e70*/  IMAD.HI.U32 R11, R10, R13, RZ ;  /* 0x0000000d0a0b7227 */ /* 0x000fc800078e00ff */
[----:B------:R-:W-:Y:S01]  /*1e80*/  @!P0 IMAD.MOV R65, RZ, RZ, -R65 ;  /* 0x000000ffff418224 */ /* 0x000fe200078e0a41 */
[C---:B------:R-:W-:Y:S01]  /*1e90*/  ISETP.GT.U32.AND P0, PT, R4.reuse, R15, PT ;  /* 0x0000000f0400720c */ /* 0x040fe20003f04070 */
[C---:B------:R-:W-:Y:S02]  /*1ea0*/  IMAD R77, R4.reuse, R12, R77 ;  /* 0x0000000c044d7224 */ /* 0x040fe400078e024d */
[----:B------:R-:W-:Y:S01]  /*1eb0*/  IMAD.MOV R11, RZ, RZ, -R11 ;  /* 0x000000ffff0b7224 */ /* 0x000fe200078e0a0b */
[----:B------:R-:W1:Y:S01]  /*1ec0*/  LDS R12, [UR9] ;  /* 0x00000009ff0c7984 */ /* 0x000e620008000800 */
[----:B------:R-:W-:Y:S01]  /*1ed0*/  @!P4 IMAD.IADD R67, R67, 0x1, -R4 ;  /* 0x000000014343c824 */ /* 0x000fe200078e0a04 */
[----:B------:R-:W-:Y:S01]  /*1ee0*/  ISETP.GT.U32.AND P4, PT, R4, R75, PT ;  /* 0x0000004b0400720c */ /* 0x000fe20003f84070 */
[----:B------:R-:W-:-:S04]  /*1ef0*/  IMAD.HI.U32 R10, R10, R79, RZ ;  /* 0x0000004f0a0a7227 */ /* 0x000fc800078e00ff */
[--C-:B------:R-:W-:Y:S01]  /*1f00*/  @!P6 IMAD.IADD R69, R69, 0x1, -R4.reuse ;  /* 0x000000014545e824 */ /* 0x100fe200078e0a04 */
[----:B------:R-:W-:Y:S01]  /*1f10*/  ISETP.GT.U32.AND P6, PT, R4, R77, PT ;  /* 0x0000004d0400720c */ /* 0x000fe20003fc4070 */
[----:B------:R-:W-:Y:S02]  /*1f20*/  IMAD R11, R8, R11, R13 ;  /* 0x0000000b080b7224 */ /* 0x000fe400078e020d */
[----:B------:R-:W-:Y:S01]  /*1f30*/  @!P5 IMAD.IADD R71, R71, 0x1, -R4 ;  /* 0x000000014747d824 */ /* 0x000fe200078e0a04 */
[----:B------:R-:W-:Y:S01]  /*1f40*/  ISETP.GT.U32.AND P5, PT, R4, R61, PT ;  /* 0x0000003d0400720c */ /* 0x000fe20003fa4070 */
[----:B------:R-:W-:Y:S02]  /*1f50*/  IMAD.MOV R10, RZ, RZ, -R10 ;  /* 0x000000ffff0a7224 */ /* 0x000fe400078e0a0a */
[----:B------:R-:W-:Y:S01]  /*1f60*/  @!P3 IMAD.IADD R73, R73, 0x1, -R4 ;  /* 0x000000014949b824 */ /* 0x000fe200078e0a04 */
[C---:B------:R-:W-:Y:S01]  /*1f70*/  ISETP.GT.U32.AND P3, PT, R8.reuse, R11, PT ;  /* 0x0000000b0800720c */ /* 0x040fe20003f64070 */
[----:B------:R-:W-:-:S02]  /*1f80*/  IMAD R13, R8, R10, R79 ;  /* 0x0000000a080d7224 */ /* 0x000fc400078e024f */
[--C-:B------:R-:W-:Y:S01]  /*1f90*/  @!P0 IMAD.IADD R15, R15, 0x1, -R4.reuse ;  /* 0x000000010f0f8824 */ /* 0x100fe200078e0a04 */
[----:B------:R-:W-:Y:S01]  /*1fa0*/  ISETP.GE.AND P0, PT, R22, RZ, PT ;  /* 0x000000ff1600720c */ /* 0x000fe20003f06270 */
[--C-:B------:R-:W-:Y:S01]  /*1fb0*/  @!P4 IMAD.IADD R75, R75, 0x1, -R4.reuse ;  /* 0x000000014b4bc824 */ /* 0x100fe200078e0a04 */
[----:B------:R-:W-:Y:S01]  /*1fc0*/  ISETP.GT.U32.AND P4, PT, R8, R13, PT ;  /* 0x0000000d0800720c */ /* 0x000fe20003f84070 */
[--C-:B------:R-:W-:Y:S01]  /*1fd0*/  @!P6 IMAD.IADD R77, R77, 0x1, -R4.reuse ;  /* 0x000000014d4de824 */ /* 0x100fe200078e0a04 */
[----:B------:R-:W-:Y:S01]  /*1fe0*/  ISETP.GE.AND P6, PT, R9, RZ, PT ;  /* 0x000000ff0900720c */ /* 0x000fe20003fc6270 */
[----:B------:R-:W-:Y:S01]  /*1ff0*/  @!P5 IMAD.IADD R61, R61, 0x1, -R4 ;  /* 0x000000013d3dd824 */ /* 0x000fe200078e0a04 */
[C---:B------:R-:W-:Y:S01]  /*2000*/  ISETP.GT.U32.AND P5, PT, R4.reuse, R75, PT ;  /* 0x0000004b0400720c */ /* 0x040fe20003fa4070 */
[----:B------:R-:W-:Y:S01]  /*2010*/  @!P2 IMAD.MOV R67, RZ, RZ, -R67 ;  /* 0x000000ffff43a224 */ /* 0x000fe200078e0a43 */
[C---:B------:R-:W-:Y:S01]  /*2020*/  ISETP.GT.U32.AND P2, PT, R4.reuse, R77, PT ;  /* 0x0000004d0400720c */ /* 0x040fe20003f44070 */
[----:B------:R-:W-:Y:S01]  /*2030*/  @!P3 IMAD.IADD R11, R11, 0x1, -R8 ;  /* 0x000000010b0bb824 */ /* 0x000fe200078e0a08 */
[----:B------:R-:W-:Y:S01]  /*2040*/  ISETP.GT.U32.AND P3, PT, R4, R61, PT ;  /* 0x0000003d0400720c */ /* 0x000fe20003f64070 */
[----:B------:R-:W-:-:S02]  /*2050*/  IMAD.SHL.U32 R10, R159, 0x200000, RZ ;  /* 0x002000009f0a7824 */ /* 0x000fc400078e00ff */
[----:B------:R-:W-:Y:S01]  /*2060*/  @!P0 IMAD.MOV R69, RZ, RZ, -R69 ;  /* 0x000000ffff458224 */ /* 0x000fe200078e0a45 */
[----:B------:R-:W-:Y:S01]  /*2070*/  ISETP.GT.U32.AND P0, PT, R8, R11, PT ;  /* 0x0000000b0800720c */ /* 0x000fe20003f04070 */
[----:B------:R-:W-:Y:S01]  /*2080*/  @!P4 IMAD.IADD R13, R13, 0x1, -R8 ;  /* 0x000000010d0dc824 */ /* 0x000fe200078e0a08 */
[----:B------:R-:W-:Y:S01]  /*2090*/  LOP3.LUT R10, R10, 0x600000, RZ, 0xc0, !PT ;  /* 0x006000000a0a7812 */ /* 0x000fe200078ec0ff */
[----:B------:R-:W-:Y:S01]  /*20a0*/  @!P6 IMAD.MOV R15, RZ, RZ, -R15 ;  /* 0x000000ffff0fe224 */ /* 0x000fe200078e0a0f */
[----:B------:R-:W-:Y:S01]  /*20b0*/  ISETP.GE.AND P6, PT, R20, RZ, PT ;  /* 0x000000ff1400720c */ /* 0x000fe20003fc6270 */
[--C-:B------:R-:W-:Y:S01]  /*20c0*/  @!P5 IMAD.IADD R75, R75, 0x1, -R4.reuse ;  /* 0x000000014b4bd824 */ /* 0x100fe200078e0a04 */
[----:B------:R-:W-:Y:S01]  /*20d0*/  ISETP.GT.U32.AND P4, PT, R8, R13, PT ;  /* 0x0000000d0800720c */ /* 0x000fe20003f84070 */
[--C-:B------:R-:W-:Y:S01]  /*20e0*/  @!P2 IMAD.IADD R77, R77, 0x1, -R4.reuse ;  /* 0x000000014d4da824 */ /* 0x100fe200078e0a04 */
[----:B------:R-:W-:Y:S01]  /*20f0*/  ISETP.GE.AND P5, PT, R24, RZ, PT ;  /* 0x000000ff1800720c */ /* 0x000fe20003fa6270 */
[----:B------:R-:W-:Y:S01]  /*2100*/  @!P3 IMAD.IADD R61, R61, 0x1, -R4 ;  /* 0x000000013d3db824 */ /* 0x000fe200078e0a04 */
[----:B------:R-:W-:-:S02]  /*2110*/  ISETP.GE.AND P2, PT, R26, RZ, PT ;  /* 0x000000ff1a00720c */ /* 0x000fc40003f46270 */
[----:B------:R-:W-:Y:S01]  /*2120*/  LOP3.LUT R4, RZ, R6, RZ, 0x33, !PT ;  /* 0x00000006ff047212 */ /* 0x000fe200078e33ff */
[--C-:B------:R-:W-:Y:S01]  /*2130*/  @!P0 IMAD.IADD R11, R11, 0x1, -R8.reuse ;  /* 0x000000010b0b8824 */ /* 0x100fe200078e0a08 */
[----:B------:R-:W-:Y:S02]  /*2140*/  ISETP.GE.AND P0, PT, R16, RZ, PT ;  /* 0x000000ff1000720c */ /* 0x000fe40003f06270 */
[----:B------:R-:W-:Y:S01]  /*2150*/  ISETP.GE.AND P3, PT, R18, RZ, PT ;  /* 0x000000ff1200720c */ /* 0x000fe20003f66270 */
[----:B------:R-:W-:Y:S01]  /*2160*/  @!P6 IMAD.MOV R71, RZ, RZ, -R71 ;  /* 0x000000ffff47e224 */ /* 0x000fe200078e0a47 */
[----:B------:R-:W-:Y:S01]  /*2170*/  R2UR UR18, R10 ;  /* 0x000000000a1272ca */ /* 0x000fe200000e0000 */
[----:B------:R-:W-:Y:S01]  /*2180*/  @!P4 IMAD.IADD R13, R13, 0x1, -R8 ;  /* 0x000000010d0dc824 */ /* 0x000fe200078e0a08 */
[----:B------:R-:W-:Y:S01]  /*2190*/  BAR.SYNC.DEFER_BLOCKING 0x0 ;  /* 0x0000000000007b1d */ /* 0x000fe20000010000 */
[----:B------:R-:W-:Y:S01]  /*21a0*/  @!P5 IMAD.MOV R73, RZ, RZ, -R73 ;  /* 0x000000ffff49d224 */ /* 0x000fe200078e0a49 */
[----:B------:R-:W-:Y:S01]  /*21b0*/  ISETP.NE.AND P4, PT, R7, RZ, PT ;  /* 0x000000ff0700720c */ /* 0x000fe20003f85270 */
[----:B------:R-:W-:Y:S01]  /*21c0*/  @!P2 IMAD.MOV R75, RZ, RZ, -R75 ;  /* 0x000000ffff4ba224 */ /* 0x000fe200078e0a4b */
[----:B------:R-:W-:-:S02]  /*21d0*/  LOP3.LUT R8, RZ, R7, RZ, 0x33, !PT ;  /* 0x00000007ff087212 */ /* 0x000fc400078e33ff */
[----:B------:R-:W-:Y:S01]  /*21e0*/  ISETP.NE.AND P5, PT, R6, RZ, PT ;  /* 0x000000ff0600720c */ /* 0x000fe20003fa5270 */
[----:B------:R-:W-:Y:S01]  /*21f0*/  @!P0 IMAD.MOV R77, RZ, RZ, -R77 ;  /* 0x000000ffff4d8224 */ /* 0x000fe200078e0a4d */
[----:B------:R-:W2:Y:S01]  /*2200*/  LDC.64 R6, c[0x0][0x3a0] ;  /* 0x0000e800ff067b82 */ /* 0x000ea20000000a00 */
[----:B------:R-:W-:Y:S01]  /*2210*/  ISETP.GE.AND P2, PT, R2, RZ, PT ;  /* 0x000000ff0200720c */ /* 0x000fe20003f46270 */
[----:B------:R-:W-:Y:S01]  /*2220*/  @!P3 IMAD.MOV R61, RZ, RZ, -R61 ;  /* 0x000000ffff3db224 */ /* 0x000fe200078e0a3d */
[----:B------:R-:W-:Y:S02]  /*2230*/  ISETP.GE.AND P0, PT, R3, RZ, PT ;  /* 0x000000ff0300720c */ /* 0x000fe40003f06270 */
[----:B-1----:R-:W-:Y:S02]  /*2240*/  R2UR UR8, R12 ;  /* 0x000000000c0872ca */ /* 0x002fe400000e0000 */
[C---:B------:R-:W-:Y:S02]  /*2250*/  SEL R48, R8.reuse, R15, !P4 ;  /* 0x0000000f08307207 */ /* 0x040fe40006000000 */
[----:B------:R-:W-:-:S02]  /*2260*/  SEL R50, R8, R17, !P4 ;  /* 0x0000001108327207 */ /* 0x000fc40006000000 */
[C---:B------:R-:W-:Y:S02]  /*2270*/  SEL R52, R8.reuse, R19, !P4 ;  /* 0x0000001308347207 */ /* 0x040fe40006000000 */
[C---:B------:R-:W-:Y:S01]  /*2280*/  SEL R54, R8.reuse, R21, !P4 ;  /* 0x0000001508367207 */ /* 0x040fe20006000000 */
[----:B------:R-:W-:Y:S01]  /*2290*/  @!P2 IMAD.MOV R11, RZ, RZ, -R11 ;  /* 0x000000ffff0ba224 */ /* 0x000fe200078e0a0b */
[C---:B------:R-:W-:Y:S01]  /*22a0*/  SEL R56, R8.reuse, R23, !P4 ;  /* 0x0000001708387207 */ /* 0x040fe20006000000 */
[----:B------:R-:W-:Y:S01]  /*22b0*/  @!P0 IMAD.MOV R13, RZ, RZ, -R13 ;  /* 0x000000ffff0d8224 */ /* 0x000fe200078e0a0d */
[----:B------:R-:W-:Y:S02]  /*22c0*/  SEL R58, R8, R25, !P4 ;  /* 0x00000019083a7207 */ /* 0x000fe40006000000 */
[----:B------:R-:W-:Y:S02]  /*22d0*/  SEL R10, R4, R11, !P5 ;  /* 0x0000000b040a7207 */ /* 0x000fe40006800000 */
[----:B------:R-:W-:-:S02]  /*22e0*/  SEL R60, R8, R27, !P4 ;  /* 0x0000001b083c7207 */ /* 0x000fc40006000000 */
[----:B------:R-:W-:Y:S01]  /*22f0*/  SEL R62, R8, R29, !P4 ;  /* 0x0000001d083e7207 */ /* 0x000fe20006000000 */
[----:B--2---:R-:W-:Y:S01]  /*2300*/  VIADD R12, R6, 0xfffffff6 ;  /* 0xfffffff6060c7836 */ /* 0x004fe20000000000 */
[----:B------:R-:W-:Y:S01]  /*2310*/  SEL R64, R8, R31, !P4 ;  /* 0x0000001f08407207 */ /* 0x000fe20006000000 */
[----:B------:R-:W-:Y:S01]  /*2320*/  VIADD R9, R6, 0xfffffffe ;  /* 0xfffffffe06097836 */ /* 0x000fe20000000000 */
[----:B------:R-:W-:Y:S01]  /*2330*/  SEL R66, R8, R33, !P4 ;  /* 0x0000002108427207 */ /* 0x000fe20006000000 */
[----:B------:R-:W-:Y:S01]  /*2340*/  VIADD R11, R6, 0xfffffff7 ;  /* 0xfffffff7060b7836 */ /* 0x000fe20000000000 */
[----:B------:R-:W-:Y:S01]  /*2350*/  SEL R79, R8, R35, !P4 ;  /* 0x00000023084f7207 */ /* 0x000fe20006000000 */
[----:B------:R-:W-:Y:S01]  /*2360*/  IMAD R10, R10, R7, RZ ;  /* 0x000000070a0a7224 */ /* 0x000fe200078e02ff */
[C---:B------:R-:W-:Y:S02]  /*2370*/  SEL R81, R8.reuse, R37, !P4 ;  /* 0x0000002508517207 */ /* 0x040fe40006000000 */
[----:B------:R-:W-:-:S02]  /*2380*/  SEL R83, R8, R39, !P4 ;  /* 0x0000002708537207 */ /* 0x000fc40006000000 */
[C---:B------:R-:W-:Y:S02]  /*2390*/  SEL R85, R8.reuse, R41, !P4 ;  /* 0x0000002908557207 */ /* 0x040fe40006000000 */
[C---:B------:R-:W-:Y:S02]  /*23a0*/  SEL R87, R8.reuse, R43, !P4 ;  /* 0x0000002b08577207 */ /* 0x040fe40006000000 */
[C---:B------:R-:W-:Y:S02]  /*23b0*/  SEL R89, R8.reuse, R45, !P4 ;  /* 0x0000002d08597207 */ /* 0x040fe40006000000 */
[C---:B------:R-:W-:Y:S02]  /*23c0*/  SEL R91, R8.reuse, R47, !P4 ;  /* 0x0000002f085b7207 */ /* 0x040fe40006000000 */
        /* <DEDUP_REMOVED lines=14> */
[----:B------:R-:W-:Y:S01]  /*24b0*/  SEL R77, R8, R77, !P4 ;  /* 0x0000004d084d7207 */ /* 0x000fe20006000000 */
[----:B------:R-:W-:Y:S01]  /*24c0*/  VIADD R8, R6, 0xffffffff ;  /* 0xffffffff06087836 */ /* 0x000fe20000000000 */
[----:B------:R-:W-:Y:S02]  /*24d0*/  SEL R4, R4, R13, !P5 ;  /* 0x0000000d04047207 */ /* 0x000fe40006800000 */
[----:B------:R-:W-:Y:S01]  /*24e0*/  ISETP.GE.U32.AND P4, PT, R12, 0x7fffffe7, PT ;  /* 0x7fffffe70c00780c */ /* 0x000fe20003f86070 */
[----:B------:R-:W-:Y:S01]  /*24f0*/  VIADD R12, R6, 0xfffffff5 ;  /* 0xfffffff5060c7836 */ /* 0x000fe20000000000 */
[----:B------:R-:W-:Y:S01]  /*2500*/  ISETP.GE.U32.AND P5, PT, R9, 0x7fffffef, PT ;  /* 0x7fffffef0900780c */ /* 0x000fe20003fa6070 */
[----:B------:R-:W-:Y:S01]  /*2510*/  IMAD R7, R4, R7, RZ ;  /* 0x0000000704077224 */ /* 0x000fe200078e02ff */
[----:B------:R-:W-:Y:S01]  /*2520*/  ISETP.GE.U32.AND P3, PT, R8, 0x7ffffff0, PT ;  /* 0x7ffffff00800780c */ /* 0x000fe20003f66070 */
[----:B------:R-:W-:Y:S01]  /*2530*/  VIADD R9, R6, 0xfffffffd ;  /* 0xfffffffd06097836 */ /* 0x000fe20000000000 */
[----:B------:R-:W-:-:S02]  /*2540*/  ISETP.GE.U32.AND P6, PT, R11, 0x7fffffe8, PT ;  /* 0x7fffffe80b00780c */ /* 0x000fc40003fc6070 */
[----:B----4-:R-:W-:Y:S01]  /*2550*/  LEA R15, P0, R10, UR12, 0x1 ;  /* 0x0000000c0a0f7c11 */ /* 0x010fe2000f8008ff */
[----:B------:R-:W-:-:S12]  /*2560*/  BRA.U UP0, `(.L_x_5) ;  /* 0x0000000100187547 */ /* 0x000fd8000b800000 */
[----:B------:R-:W-:Y:S01]  /*2570*/  ELECT P2, URZ, PT ;  /* 0x0000000000ff782f */ /* 0x000fe20003840000 */
[----:B------:R-:W-:Y:S01]  /*2580*/  IMAD.MOV.U32 R4, RZ, RZ, 0x1 ;  /* 0x00000001ff047424 */ /* 0x000fe200078e00ff */
[----:B------:R-:W-:Y:S01]  /*2590*/  UMOV UR5, 0x40 ;  /* 0x0000004000057882 */ /* 0x000fe20000000000 */
[----:B------:R-:W-:Y:S01]  /*25a0*/  UVIRTCOUNT.DEALLOC.SMPOOL 0x80 ;  /* 0x000000800000784c */ /* 0x000fe20000000000 */
[----:B------:R-:W-:-:S09]  /*25b0*/  ULEA UR5, UR4, UR5, 0x18 ;  /* 0x0000000504057291 */ /* 0x000fd2000f8ec0ff */
[----:B------:R1:W-:Y:S03]  /*25c0*/  @P2 STS.U8 [UR5], R4 ;  /* 0x00000004ff002988 */ /* 0x0003e60008000005 */
.L_x_5:
[----:B------:R-:W-:Y:S01]  /*25d0*/  UIADD3 UR18, UPT, UPT, UR8, UR18, URZ ;  /* 0x0000001208127290 */ /* 0x000fe2000fffe0ff */
[----:B------:R-:W-:Y:S01]  /*25e0*/  LEA R8, P2, R7, UR12, 0x1 ;  /* 0x0000000c07087c11 */ /* 0x000fe2000f8408ff */
[----:B------:R-:W-:Y:S01]  /*25f0*/  VOTEU.ALL UP1, P1 ;  /* 0x0000000000ff7886 */ /* 0x000fe20000820000 */
[----:B------:R-:W-:Y:S01]  /*2600*/  UIADD3 UR7, UPT, UPT, UR9, 0x8000, URZ ;  /* 0x0000800009077890 */ /* 0x000fe2000fffe0ff */
[----:B------:R-:W-:Y:S01]  /*2610*/  LEA.HI.X.SX32 R11, R10, UR13, 0x1, P0 ;  /* 0x0000000d0a0b7c11 */ /* 0x000fe200080f0eff */
[----:B------:R-:W-:Y:S01]  /*2620*/  VOTEU.ALL UP2, P1 ;  /* 0x0000000000ff7886 */ /* 0x000fe20000840000 */
[----:B------:R-:W-:Y:S01]  /*2630*/  ISETP.GE.U32.AND P0, PT, R9, 0x7fffffee, PT ;  /* 0x7fffffee0900780c */ /* 0x000fe20003f06070 */
[----:B------:R-:W-:Y:S01]  /*2640*/  IMAD.MOV.U32 R10, RZ, RZ, R15 ;  /* 0x000000ffff0a7224 */ /* 0x000fe200078e000f */
[----:B------:R-:W-:-:S04]  /*2650*/  @!UP1 UIADD3 UR4, UPT, UPT, -UR6, 0x100000, URZ ;  /* 0x0010000006049890 */ /* 0x000fc8000fffe1ff */
[----:B------:R-:W-:Y:S02]  /*2660*/  @!UP1 USHF.L.U32 UR5, UR4, 0xb, URZ ;  /* 0x0000000b04059899 */ /* 0x000fe400080006ff */
[----:B------:R-:W-:Y:S01]  /*2670*/  @!UP1 USHF.L.U32 UR4, UR4, 0x1, URZ ;  /* 0x0000000104049899 */ /* 0x000fe200080006ff */
[----:B------:R-:W-:Y:S01]  /*2680*/  STTM.x64 tmem[UR18], RZ ;  /* 0x000000ff000079ed */ /* 0x000fe20008340012 */
[----:B------:R-:W-:Y:S01]  /*2690*/  STTM.x64 tmem[UR18+0x40], RZ ;  /* 0x000040ff000079ed */ /* 0x000fe20008340012 */
[----:B------:R-:W-:Y:S01]  /*26a0*/  STTM.x64 tmem[UR18+0x80], RZ ;  /* 0x000080ff000079ed */ /* 0x000fe20008340012 */
[----:B------:R-:W-:Y:S01]  /*26b0*/  STTM.x64 tmem[UR18+0xc0], RZ ;  /* 0x0000c0ff000079ed */ /* 0x000fe20008340012 */
[----:B------:R-:W-:Y:S01]  /*26c0*/  STTM.x64 tmem[UR18+0x100], RZ ;  /* 0x000100ff000079ed */ /* 0x000fe20008340012 */
[----:B------:R-:W-:Y:S01]  /*26d0*/  STTM.x64 tmem[UR18+0x140], RZ ;  /* 0x000140ff000079ed */ /* 0x000fe20008340012 */
[----:B------:R-:W-:Y:S01]  /*26e0*/  STTM.x64 tmem[UR18+0x180], RZ ;  /* 0x000180ff000079ed */ /* 0x000fe20008340012 */
[----:B------:R-:W-:Y:S01]  /*26f0*/  STTM.x64 tmem[UR18+0x1c0], RZ ;  /* 0x0001c0ff000079ed */ /* 0x000fe20008340012 */
[----:B------:R-:W2:Y:S01]  /*2700*/  FENCE.VIEW.ASYNC.T ;  /* 0x00000000000073c6 */ /* 0x000ea20000000200 */
[----:B------:R-:W-:Y:S01]  /*2710*/  UMOV UR19, UR7 ;  /* 0x0000000700137c82 */ /* 0x000fe20008000000 */
[----:B--2---:R-:W-:Y:S01]  /*2720*/  BAR.SYNC.DEFER_BLOCKING 0x0 ;  /* 0x0000000000007b1d */ /* 0x004fe20000010000 */
[----:B------:R-:W-:Y:S01]  /*2730*/  LEA.HI.X.SX32 R9, R7, UR13, 0x1, P2 ;  /* 0x0000000d07097c11 */ /* 0x000fe200090f0eff */
[----:B-1----:R-:W-:Y:S01]  /*2740*/  VIADD R4, R6, 0xfffffffc ;  /* 0xfffffffc06047836 */ /* 0x002fe20000000000 */
[----:B------:R-:W-:-:S02]  /*2750*/  ISETP.GE.U32.AND P2, PT, R12, 0x7fffffe6, PT ;  /* 0x7fffffe60c00780c */ /* 0x000fc40003f46070 */
[----:B------:R-:W-:-:S03]  /*2760*/  PRMT R137, RZ, 0x7610, R137 ;  /* 0x00007610ff897816 */ /* 0x000fc60000000089 */
[----:B------:R-:W1:Y:S01]  /*2770*/  LDC.64 R12, c[0x0][0x3a8] ;  /* 0x0000ea00ff0c7b82 */ /* 0x000e620000000a00 */
[----:B------:R-:W-:Y:S01]  /*2780*/  PRMT R136, RZ, 0x7610, R136 ;  /* 0x00007610ff887816 */ /* 0x000fe20000000088 */
[----:B------:R-:W2:Y:S02]  /*2790*/  FENCE.VIEW.ASYNC.S ;  /* 0x00000000000073c6 */ /* 0x000ea40000000000 */
[----:B--2---:R2:W3:Y:S04]  /*27a0*/  @!UP2 SYNCS.EXCH.64 URZ, [UR19], UR4 ;  /* 0x0000000413ffa5b2 */ /* 0x0044e80008000100 */
[----:B---3--:R-:W-:Y:S01]  /*27b0*/  BAR.SYNC.DEFER_BLOCKING 0x0 ;  /* 0x0000000000007b1d */ /* 0x008fe20000010000 */
[----:B------:R-:W-:Y:S01]  /*27c0*/  PRMT R138, RZ, 0x7610, R138 ;  /* 0x00007610ff8a7816 */ /* 0x000fe2000000008a */
[----:B-1----:R-:W-:-:S02]  /*27d0*/  IMAD R21, R12, 0x9, RZ ;  /* 0x000000090c157824 */ /* 0x002fc400078e02ff */
[----:B------:R-:W-:Y:S02]  /*27e0*/  IMAD.SHL.U32 R17, R12, 0x8, RZ ;  /* 0x000000080c117824 */ /* 0x000fe400078e00ff */
[C---:B------:R-:W-:Y:S01]  /*27f0*/  IMAD.WIDE R18, R21.reuse, 0x2, R10 ;  /* 0x0000000215127825 */ /* 0x040fe200078e020a */
[----:B------:R-:W-:Y:S01]  /*2800*/  PRMT R140, RZ, 0x7610, R140 ;  /* 0x00007610ff8c7816 */ /* 0x000fe2000000008c */
[----:B--2---:R-:W1:Y:S02]  /*2810*/  LDCU UR4, c[0x0][0x3b0] ;  /* 0x00007600ff0477ac */ /* 0x004e640008000800 */
[----:B------:R-:W-:Y:S01]  /*2820*/  IMAD.WIDE R20, R21, 0x2, R8 ;  /* 0x0000000215147825 */ /* 0x000fe200078e0208 */
[----:B------:R-:W-:-:S03]  /*2830*/  PRMT R139, RZ, 0x7610, R139 ;  /* 0x00007610ff8b7816 */ /* 0x000fc6000000008b */
[----:B------:R-:W-:Y:S02]  /*2840*/  VIADD R22, R6, 0xfffffffb ;  /* 0xfffffffb06167836 */ /* 0x000fe40000000000 */
[C---:B------:R-:W-:Y:S01]  /*2850*/  IMAD.WIDE R14, R17.reuse, 0x2, R10 ;  /* 0x00000002110e7825 */ /* 0x040fe200078e020a */
[----:B0-----:R-:W2:Y:S04]  /*2860*/  @!P3 LDG.E.U16 R137, desc[UR22][R10.64] ;  /* 0x000000160a89b981 */ /* 0x001ea8000c1e1500 */
[----:B------:R-:W3:Y:S01]  /*2870*/  @!P3 LDG.E.U16 R136, desc[UR22][R8.64] ;  /* 0x000000160888b981 */ /* 0x000ee2000c1e1500 */
[----:B------:R-:W-:Y:S01]  /*2880*/  ISETP.GE.U32.AND P3, PT, R4, 0x7fffffed, PT ;  /* 0x7fffffed0400780c */ /* 0x000fe20003f66070 */
[----:B------:R-:W-:Y:S01]  /*2890*/  IMAD.WIDE R16, R17, 0x2, R8 ;  /* 0x0000000211107825 */ /* 0x000fe200078e0208 */
[----:B------:R-:W-:Y:S01]  /*28a0*/  PRMT R4, RZ, 0x7610, R4 ;  /* 0x00007610ff047816 */ /* 0x000fe20000000004 */
[----:B------:R-:W4:Y:S02]  /*28b0*/  @!P4 LDG.E.U16 R138, desc[UR22][R18.64] ;  /* 0x00000016128ac981 */ /* 0x000f24000c1e1500 */
[----:B------:R-:W-:-:S02]  /*28c0*/  VIADD R7, R6, 0xfffffff4 ;  /* 0xfffffff406077836 */ /* 0x000fc40000000000 */
[----:B------:R-:W-:Y:S01]  /*28d0*/  IMAD.SHL.U32 R29, R12, 0x2, RZ ;  /* 0x000000020c1d7824 */ /* 0x000fe200078e00ff */
[----:B------:R-:W5:Y:S01]  /*28e0*/  @!P4 LDG.E.U16 R4, desc[UR22][R20.64] ;  /* 0x000000161404c981 */ /* 0x000f62000c1e1500 */
[----:B------:R-:W-:Y:S01]  /*28f0*/  ISETP.GE.U32.AND P4, PT, R22, 0x7fffffec, PT ;  /* 0x7fffffec1600780c */ /* 0x000fe20003f86070 */
[C---:B------:R-:W-:Y:S01]  /*2900*/  IMAD.WIDE R22, R12.reuse, 0x2, R10 ;  /* 0x000000020c167825 */ /* 0x040fe200078e020a */
[----:B------:R-:W-:Y:S01]  /*2910*/  PRMT R144, RZ, 0x7610, R144 ;  /* 0x00007610ff907816 */ /* 0x000fe20000000090 */
[----:B------:R-:W2:Y:S01]  /*2920*/  @!P6 LDG.E.U16 R140, desc[UR22][R14.64] ;  /* 0x000000160e8ce981 */ /* 0x000ea2000c1e1500 */
[----:B------:R-:W-:Y:S01]  /*2930*/  PRMT R143, RZ, 0x7610, R143 ;  /* 0x00007610ff8f7816 */ /* 0x000fe2000000008f */
[----:B------:R-:W-:Y:S01]  /*2940*/  IMAD.WIDE R24, R12, 0x2, R8 ;  /* 0x000000020c187825 */ /* 0x000fe200078e0208 */
[----:B------:R-:W-:Y:S01]  /*2950*/  PRMT R141, RZ, 0x7610, R141 ;  /* 0x00007610ff8d7816 */ /* 0x000fe2000000008d */
[----:B------:R-:W2:Y:S01]  /*2960*/  @!P6 LDG.E.U16 R139, desc[UR22][R16.64] ;  /* 0x00000016108be981 */ /* 0x000ea2000c1e1500 */
[----:B------:R-:W-:Y:S01]  /*2970*/  PRMT R142, RZ, 0x7610, R142 ;  /* 0x00007610ff8e7816 */ /* 0x000fe2000000008e */
[----:B------:R-:W-:Y:S01]  /*2980*/  VIADD R30, R6, 0xfffffff3 ;  /* 0xfffffff3061e7836 */ /* 0x000fe20000000000 */
[----:B------:R-:W-:Y:S01]  /*2990*/  ISETP.GE.U32.AND P6, PT, R7, 0x7fffffe5, PT ;  /* 0x7fffffe50700780c */ /* 0x000fe20003fc6070 */
[C---:B------:R-:W-:Y:S01]  /*29a0*/  IMAD.WIDE R26, R29.reuse, 0x2, R10 ;  /* 0x000000021d1a7825 */ /* 0x040fe200078e020a */
[----:B------:R-:W2:Y:S03]  /*29b0*/  @!P5 LDG.E.U16 R144, desc[UR22][R22.64] ;  /* 0x000000161690d981 */ /* 0x000ea6000c1e1500 */
[----:B------:R-:W-:Y:S01]  /*29c0*/  IMAD R37, R12, 0x3, RZ ;  /* 0x000000030c257824 */ /* 0x000fe200078e02ff */
[----:B------:R-:W2:Y:S01]  /*29d0*/  @!P5 LDG.E.U16 R143, desc[UR22][R24.64] ;  /* 0x00000016188fd981 */ /* 0x000ea2000c1e1500 */
[----:B------:R-:W-:Y:S01]  /*29e0*/  IMAD.WIDE R28, R29, 0x2, R8 ;  /* 0x000000021d1c7825 */ /* 0x000fe200078e0208 */
[----:B------:R-:W-:-:S03]  /*29f0*/  PRMT R147, RZ, 0x7610, R147 ;  /* 0x00007610ff937816 */ /* 0x000fc60000000093 */
[----:B------:R-:W-:Y:S02]  /*2a00*/  VIADD R7, R6, 0xfffffffa ;  /* 0xfffffffa06077836 */ /* 0x000fe40000000000 */
[----:B------:R-:W-:Y:S01]  /*2a10*/  IMAD R33, R12, 0xa, RZ ;  /* 0x0000000a0c217824 */ /* 0x000fe200078e02ff */
[----:B------:R-:W-:Y:S01]  /*2a20*/  PRMT R146, RZ, 0x7610, R146 ;  /* 0x00007610ff927816 */ /* 0x000fe20000000092 */
[C---:B------:R-:W-:Y:S01]  /*2a30*/  IMAD.WIDE R34, R37.reuse, 0x2, R10 ;  /* 0x0000000225227825 */ /* 0x040fe200078e020a */
[----:B------:R-:W-:Y:S01]  /*2a40*/  ISETP.GE.U32.AND P5, PT, R30, 0x7fffffe4, PT ;  /* 0x7fffffe41e00780c */ /* 0x000fe20003fa6070 */
[----:B------:R-:W2:Y:S01]  /*2a50*/  @!P0 LDG.E.U16 R141, desc[UR22][R26.64] ;  /* 0x000000161a8d8981 */ /* 0x000ea2000c1e1500 */
[----:B------:R-:W-:Y:S01]  /*2a60*/  PRMT R149, RZ, 0x7610, R149 ;  /* 0x00007610ff957816 */ /* 0x000fe20000000095 */
[----:B------:R-:W-:Y:S01]  /*2a70*/  IMAD.WIDE R36, R37, 0x2, R8 ;  /* 0x0000000225247825 */ /* 0x000fe200078e0208 */
[----:B------:R-:W-:Y:S01]  /*2a80*/  PRMT R148, RZ, 0x7610, R148 ;  /* 0x00007610ff947816 */ /* 0x000fe20000000094 */
[----:B------:R-:W2:Y:S01]  /*2a90*/  @!P0 LDG.E.U16 R142, desc[UR22][R28.64] ;  /* 0x000000161c8e8981 */ /* 0x000ea2000c1e1500 */
[----:B------:R-:W-:Y:S01]  /*2aa0*/  ISETP.GE.U32.AND P0, PT, R7, 0x7fffffeb, PT ;  /* 0x7fffffeb0700780c */ /* 0x000fe20003f06070 */
[----:B------:R-:W-:Y:S01]  /*2ab0*/  IMAD.WIDE R30, R33, 0x2, R10 ;  /* 0x00000002211e7825 */ /* 0x000fe200078e020a */
[----:B------:R-:W-:Y:S01]  /*2ac0*/  LOP3.LUT R145, R5, 0xf, RZ, 0xc0, !PT ;  /* 0x0000000f05917812 */ /* 0x000fe200078ec0ff */
[----:B------:R-:W2:Y:S02]  /*2ad0*/  @!P3 LDG.E.U16 R147, desc[UR22][R34.64] ;  /* 0x000000162293b981 */ /* 0x000ea4000c1e1500 */
[----:B------:R-:W-:-:S02]  /*2ae0*/  VIADD R38, R6, 0xfffffff9 ;  /* 0xfffffff906267836 */ /* 0x000fc40000000000 */
[----:B------:R-:W-:Y:S01]  /*2af0*/  IMAD.WIDE R32, R33, 0x2, R8 ;  /* 0x0000000221207825 */ /* 0x000fe200078e0208 */
[----:B------:R-:W2:Y:S03]  /*2b00*/  @!P3 LDG.E.U16 R146, desc[UR22][R36.64] ;  /* 0x000000162492b981 */ /* 0x000ea6000c1e1500 */
[----:B------:R-:W-:Y:S02]  /*2b10*/  VIADD R7, R6, 0xfffffff2 ;  /* 0xfffffff206077836 */ /* 0x000fe40000000000 */
[----:B------:R-:W-:Y:S01]  /*2b20*/  IMAD R41, R12, 0xb, RZ ;  /* 0x0000000b0c297824 */ /* 0x000fe200078e02ff */
[----:B------:R-:W-:Y:S01]  /*2b30*/  ISETP.GE.U32.AND P3, PT, R38, 0x7fffffea, PT ;  /* 0x7fffffea2600780c */ /* 0x000fe20003f66070 */
[----:B------:R-:W2:Y:S01]  /*2b40*/  @!P2 LDG.E.U16 R149, desc[UR22][R30.64] ;  /* 0x000000161e95a981 */ /* 0x000ea2000c1e1500 */
[----:B------:R-:W-:Y:S01]  /*2b50*/  PRMT R153, RZ, 0x7610, R153 ;  /* 0x00007610ff997816 */ /* 0x000fe20000000099 */
[----:B------:R-:W-:Y:S01]  /*2b60*/  IMAD.WIDE R38, R41, 0x2, R10 ;  /* 0x0000000229267825 */ /* 0x000fe200078e020a */
[----:B------:R-:W-:Y:S01]  /*2b70*/  PRMT R152, RZ, 0x7610, R152 ;  /* 0x00007610ff987816 */ /* 0x000fe20000000098 */
[----:B------:R-:W2:Y:S01]  /*2b80*/  @!P2 LDG.E.U16 R148, desc[UR22][R32.64] ;  /* 0x000000162094a981 */ /* 0x000ea2000c1e1500 */
[----:B------:R-:W-:Y:S01]  /*2b90*/  ISETP.GE.U32.AND P2, PT, R7, 0x7fffffe3, PT ;  /* 0x7fffffe30700780c */ /* 0x000fe20003f46070 */
[----:B------:R-:W-:-:S02]  /*2ba0*/  IMAD.WIDE R40, R41, 0x2, R8 ;  /* 0x0000000229287825 */ /* 0x000fc400078e0208 */
[----:B------:R-:W2:Y:S02]  /*2bb0*/  @!P6 LDG.E.U16 R153, desc[UR22][R38.64] ;  /* 0x000000162699e981 */ /* 0x000ea4000c1e1500 */
[----:B------:R-:W-:Y:S02]  /*2bc0*/  IMAD R7, R145, R13, RZ ;  /* 0x0000000d91077224 */ /* 0x000fe400078e02ff */
[----:B------:R-:W-:Y:S01]  /*2bd0*/  IMAD.SHL.U32 R45, R12, 0x4, RZ ;  /* 0x000000040c2d7824 */ /* 0x000fe200078e00ff */
[----:B------:R-:W2:Y:S02]  /*2be0*/  @!P6 LDG.E.U16 R152, desc[UR22][R40.64] ;  /* 0x000000162898e981 */ /* 0x000ea4000c1e1500 */
[----:B------:R-:W-:Y:S01]  /*2bf0*/  LEA R116, P6, R7, UR14, 0x1 ;  /* 0x0000000e07747c11 */ /* 0x000fe2000f8c08ff */
[C---:B------:R-:W-:Y:S01]  /*2c00*/  IMAD.WIDE R42, R45.reuse, 0x2, R10 ;  /* 0x000000022d2a7825 */ /* 0x040fe200078e020a */
[----:B------:R-:W-:Y:S02]  /*2c10*/  PRMT R150, RZ, 0x7610, R150 ;  /* 0x00007610ff967816 */ /* 0x000fe40000000096 */
[----:B------:R-:W-:Y:S01]  /*2c20*/  PRMT R151, RZ, 0x7610, R151 ;  /* 0x00007610ff977816 */ /* 0x000fe20000000097 */
[----:B------:R-:W-:Y:S01]  /*2c30*/  IMAD.WIDE R44, R45, 0x2, R8 ;  /* 0x000000022d2c7825 */ /* 0x000fe200078e0208 */
[----:B------:R-:W-:-:S02]  /*2c40*/  LEA.HI.X.SX32 R122, R7, UR15, 0x1, P6 ;  /* 0x0000000f077a7c11 */ /* 0x000fc4000b0f0eff */
[----:B------:R-:W2:Y:S01]  /*2c50*/  @!P4 LDG.E.U16 R150, desc[UR22][R42.64] ;  /* 0x000000162a96c981 */ /* 0x000ea2000c1e1500 */
[----:B------:R-:W-:Y:S02]  /*2c60*/  VIADD R46, R6, 0xfffffff1 ;  /* 0xfffffff1062e7836 */ /* 0x000fe40000000000 */
[----:B-1----:R-:W-:Y:S01]  /*2c70*/  IMAD R7, R48, UR4, RZ ;  /* 0x0000000430077c24 */ /* 0x002fe2000f8e02ff */
[----:B------:R-:W2:Y:S01]  /*2c80*/  @!P4 LDG.E.U16 R151, desc[UR22][R44.64] ;  /* 0x000000162c97c981 */ /* 0x000ea2000c1e1500 */
[----:B------:R-:W-:Y:S01]  /*2c90*/  IMAD R61, R12, 0x5, RZ ;  /* 0x000000050c3d7824 */ /* 0x000fe200078e02ff */
[----:B------:R-:W-:Y:S01]  /*2ca0*/  ISETP.GE.U32.AND P4, PT, R46, 0x7fffffe2, PT ;  /* 0x7fffffe22e00780c */ /* 0x000fe20003f86070 */
[----:B------:R-:W-:Y:S01]  /*2cb0*/  IMAD R51, R12, 0xc, RZ ;  /* 0x0000000c0c337824 */ /* 0x000fe200078e02ff */
[----:B------:R-:W-:Y:S01]  /*2cc0*/  LEA R46, P6, R7, R116, 0x1 ;  /* 0x00000074072e7211 */ /* 0x000fe200078c08ff */
[----:B------:R-:W-:Y:S01]  /*2cd0*/  IMAD R55, R50, UR4, RZ ;  /* 0x0000000432377c24 */ /* 0x000fe2000f8e02ff */
[----:B------:R-:W-:Y:S01]  /*2ce0*/  PRMT R156, RZ, 0x7610, R156 ;  /* 0x00007610ff9c7816 */ /* 0x000fe2000000009c */
[----:B------:R-:W-:Y:S01]  /*2cf0*/  IMAD R57, R52, UR4, RZ ;  /* 0x0000000434397c24 */ /* 0x000fe2000f8e02ff */
[----:B------:R-:W-:Y:S01]  /*2d00*/  PRMT R155, RZ, 0x7610, R155 ;  /* 0x00007610ff9b7816 */ /* 0x000fe2000000009b */
[----:B------:R-:W-:Y:S01]  /*2d10*/  IMAD R69, R60, UR4, RZ ;  /* 0x000000043c457c24 */ /* 0x000fe2000f8e02ff */
[----:B------:R-:W-:Y:S01]  /*2d20*/  PRMT R158, RZ, 0x7610, R158 ;  /* 0x00007610ff9e7816 */ /* 0x000fe2000000009e */
[----:B------:R-:W-:Y:S01]  /*2d30*/  IMAD.WIDE R52, R61, 0x2, R10 ;  /* 0x000000023d347825 */ /* 0x000fe200078e020a */
[----:B------:R-:W-:-:S03]  /*2d40*/  PRMT R157, RZ, 0x7610, R157 ;  /* 0x00007610ff9d7816 */ /* 0x000fc6000000009d */
[----:B------:R-:W-:Y:S01]  /*2d50*/  IMAD.WIDE R48, R51, 0x2, R10 ;  /* 0x0000000233307825 */ /* 0x000fe200078e020a */
[----:B------:R-:W-:Y:S01]  /*2d60*/  LEA.HI.X.SX32 R47, R7, R122, 0x1, P6 ;  /* 0x0000007a072f7211 */ /* 0x000fe200030f0eff */
[----:B------:R-:W2:Y:S02]  /*2d70*/  @!P0 LDG.E.U16 R156, desc[UR22][R52.64] ;  /* 0x00000016349c8981 */ /* 0x000ea4000c1e1500 */
[--C-:B------:R-:W-:Y:S02]  /*2d80*/  IMAD.WIDE R60, R61, 0x2, R8.reuse ;  /* 0x000000023d3c7825 */ /* 0x100fe400078e0208 */
[----:B------:R-:W2:Y:S02]  /*2d90*/  @!P5 LDG.E.U16 R158, desc[UR22][R48.64] ;  /* 0x00000016309ed981 */ /* 0x000ea4000c1e1500 */
[----:B------:R-:W-:Y:S02]  /*2da0*/  IMAD.WIDE R50, R51, 0x2, R8 ;  /* 0x0000000233327825 */ /* 0x000fe400078e0208 */
[----:B------:R-:W2:Y:S02]  /*2db0*/  @!P0 LDG.E.U16 R155, desc[UR22][R60.64] ;  /* 0x000000163c9b8981 */ /* 0x000ea4000c1e1500 */
[----:B------:R-:W-:-:S02]  /*2dc0*/  IMAD R63, R54, UR4, RZ ;  /* 0x00000004363f7c24 */ /* 0x000fc4000f8e02ff */
[----:B------:R-:W-:Y:S01]  /*2dd0*/  IMAD R67, R58, UR4, RZ ;  /* 0x000000043a437c24 */ /* 0x000fe2000f8e02ff */
[-C--:B------:R-:W-:Y:S01]  /*2de0*/  LEA R58, P6, R55, R116.reuse, 0x1 ;  /* 0x00000074373a7211 */ /* 0x080fe200078c08ff */
[----:B------:R-:W-:Y:S01]  /*2df0*/  IMAD R65, R56, UR4, RZ ;  /* 0x0000000438417c24 */ /* 0x000fe2000f8e02ff */
[----:B------:R-:W2:Y:S01]  /*2e00*/  @!P5 LDG.E.U16 R157, desc[UR22][R50.64] ;  /* 0x00000016329dd981 */ /* 0x000ea2000c1e1500 */
[-C--:B------:R-:W-:Y:S01]  /*2e10*/  LEA R56, P0, R57, R116.reuse, 0x1 ;  /* 0x0000007439387211 */ /* 0x080fe200078008ff */
[----:B------:R-:W-:Y:S01]  /*2e20*/  IMAD R71, R62, UR4, RZ ;  /* 0x000000043e477c24 */ /* 0x000fe2000f8e02ff */
[----:B------:R-:W-:Y:S02]  /*2e30*/  LEA R54, P5, R63, R116, 0x1 ;  /* 0x000000743f367211 */ /* 0x000fe400078a08ff */
[----:B------:R-:W-:Y:S02]  /*2e40*/  LEA.HI.X.SX32 R59, R55, R122, 0x1, P6 ;  /* 0x0000007a373b7211 */ /* 0x000fe400030f0eff */
[----:B------:R-:W-:Y:S01]  /*2e50*/  LEA R62, P6, R65, R116, 0x1 ;  /* 0x00000074413e7211 */ /* 0x000fe200078c08ff */
[----:B------:R-:W-:Y:S01]  /*2e60*/  IMAD R73, R64, UR4, RZ ;  /* 0x0000000440497c24 */ /* 0x000fe2000f8e02ff */
[----:B------:R-:W-:Y:S01]  /*2e70*/  LEA.HI.X.SX32 R57, R57, R122, 0x1, P0 ;  /* 0x0000007a39397211 */ /* 0x000fe200000f0eff */
[----:B------:R-:W-:Y:S01]  /*2e80*/  IMAD R75, R66, UR4, RZ ;  /* 0x00000004424b7c24 */ /* 0x000fe2000f8e02ff */
[----:B------:R-:W-:-:S02]  /*2e90*/  LEA R64, P0, R67, R116, 0x1 ;  /* 0x0000007443407211 */ /* 0x000fc400078008ff */
[----:B------:R-:W-:Y:S01]  /*2ea0*/  LEA.HI.X.SX32 R55, R63, R122, 0x1, P5 ;  /* 0x0000007a3f377211 */ /* 0x000fe200028f0eff */
[----:B------:R-:W-:Y:S01]  /*2eb0*/  IMAD R79, R79, UR4, RZ ;  /* 0x000000044f4f7c24 */ /* 0x000fe2000f8e02ff */
[----:B------:R-:W-:Y:S02]  /*2ec0*/  LEA R66, P5, R69, R116, 0x1 ;  /* 0x0000007445427211 */ /* 0x000fe400078a08ff */
[----:B------:R-:W-:Y:S02]  /*2ed0*/  LEA.HI.X.SX32 R63, R65, R122, 0x1, P6 ;  /* 0x0000007a413f7211 */ /* 0x000fe400030f0eff */
[----:B------:R-:W-:Y:S02]  /*2ee0*/  LEA R68, P6, R71, R116, 0x1 ;  /* 0x0000007447447211 */ /* 0x000fe400078c08ff */
[----:B------:R-:W-:Y:S01]  /*2ef0*/  LEA.HI.X.SX32 R65, R67, R122, 0x1, P0 ;  /* 0x0000007a43417211 */ /* 0x000fe200000f0eff */
[----:B------:R-:W-:Y:S01]  /*2f00*/  IMAD R81, R81, UR4, RZ ;  /* 0x0000000451517c24 */ /* 0x000fe2000f8e02ff */
[----:B------:R-:W-:Y:S01]  /*2f10*/  LEA R70, P0, R73, R116, 0x1 ;  /* 0x0000007449467211 */ /* 0x000fe200078008ff */
[----:B------:R-:W-:Y:S01]  /*2f20*/  IMAD R83, R83, UR4, RZ ;  /* 0x0000000453537c24 */ /* 0x000fe2000f8e02ff */
[----:B------:R-:W-:Y:S01]  /*2f30*/  LEA.HI.X.SX32 R67, R69, R122, 0x1, P5 ;  /* 0x0000007a45437211 */ /* 0x000fe200028f0eff */
[----:B------:R-:W-:Y:S01]  /*2f40*/  IMAD R85, R85, UR4, RZ ;  /* 0x0000000455557c24 */ /* 0x000fe2000f8e02ff */
[----:B------:R-:W-:-:S02]  /*2f50*/  LEA R72, P5, R75, R116, 0x1 ;  /* 0x000000744b487211 */ /* 0x000fc400078a08ff */
[----:B------:R-:W-:Y:S02]  /*2f60*/  LEA.HI.X.SX32 R69, R71, R122, 0x1, P6 ;  /* 0x0000007a47457211 */ /* 0x000fe400030f0eff */
[----:B------:R-:W-:Y:S02]  /*2f70*/  LEA R74, P6, R79, R116, 0x1 ;  /* 0x000000744f4a7211 */ /* 0x000fe400078c08ff */
[-C--:B------:R-:W-:Y:S01]  /*2f80*/  LEA.HI.X.SX32 R71, R73, R122.reuse, 0x1, P0 ;  /* 0x0000007a49477211 */ /* 0x080fe200000f0eff */
[----:B------:R-:W-:Y:S01]  /*2f90*/  IMAD R87, R87, UR4, RZ ;  /* 0x0000000457577c24 */ /* 0x000fe2000f8e02ff */
[----:B------:R-:W-:Y:S01]  /*2fa0*/  LEA.HI.X.SX32 R73, R75, R122, 0x1, P5 ;  /* 0x0000007a4b497211 */ /* 0x000fe200028f0eff */
[----:B------:R-:W-:Y:S01]  /*2fb0*/  IMAD R89, R89, UR4, RZ ;  /* 0x0000000459597c24 */ /* 0x000fe2000f8e02ff */
[-C--:B------:R-:W-:Y:S01]  /*2fc0*/  LEA R76, P0, R81, R116.reuse, 0x1 ;  /* 0x00000074514c7211 */ /* 0x080fe200078008ff */
[----:B------:R-:W-:Y:S01]  /*2fd0*/  IMAD R91, R91, UR4, RZ ;  /* 0x000000045b5b7c24 */ /* 0x000fe2000f8e02ff */
[----:B------:R-:W-:-:S02]  /*2fe0*/  LEA R78, P5, R83, R116, 0x1 ;  /* 0x00000074534e7211 */ /* 0x000fc400078a08ff */
[----:B------:R-:W-:Y:S02]  /*2ff0*/  LEA.HI.X.SX32 R75, R79, R122, 0x1, P6 ;  /* 0x0000007a4f4b7211 */ /* 0x000fe400030f0eff */
[----:B------:R-:W-:Y:S01]  /*3000*/  LEA R80, P6, R85, R116, 0x1 ;  /* 0x0000007455507211 */ /* 0x000fe200078c08ff */
[----:B------:R-:W-:Y:S01]  /*3010*/  IMAD R119, R77, UR4, RZ ;  /* 0x000000044d777c24 */ /* 0x000fe2000f8e02ff */
        /* <DEDUP_REMOVED lines=14> */
[-C--:B------:R-:W-:Y:S02]  /*3100*/  LEA R88, P0, R93, R116.reuse, 0x1 ;  /* 0x000000745d587211 */ /* 0x080fe400078008ff */
        /* <DEDUP_REMOVED lines=24> */
[----:B------:R-:W-:Y:S02]  /*3290*/  LEA.HI.X.SX32 R103, R107, R122, 0x1, P5 ;  /* 0x0000007a6b677211 */ /* 0x000fe400028f0eff */
[-C--:B------:R-:W-:Y:S02]  /*32a0*/  LEA R106, P0, R111, R116.reuse, 0x1 ;  /* 0x000000746f6a7211 */ /* 0x080fe400078008ff */
[----:B------:R-:W-:-:S02]  /*32b0*/  LEA R108, P5, R113, R116, 0x1 ;  /* 0x00000074716c7211 */ /* 0x000fc400078a08ff */
[----:B------:R-:W-:Y:S02]  /*32c0*/  LEA.HI.X.SX32 R105, R109, R122, 0x1, P6 ;  /* 0x0000007a6d697211 */ /* 0x000fe400030f0eff */
[----:B------:R-:W-:Y:S01]  /*32d0*/  LEA R110, P6, R115, R116, 0x1 ;  /* 0x00000074736e7211 */ /* 0x000fe200078c08ff */
[----:B------:R-:W-:Y:S01]  /*32e0*/  VIADD R154, R6, 0xf ;  /* 0x0000000f069a7836 */ /* 0x000fe20000000000 */
[-C--:B------:R-:W-:Y:S02]  /*32f0*/  LEA.HI.X.SX32 R107, R111, R122.reuse, 0x1, P0 ;  /* 0x0000007a6f6b7211 */ /* 0x080fe400000f0eff */
[----:B------:R-:W-:Y:S02]  /*3300*/  LEA.HI.X.SX32 R109, R113, R122, 0x1, P5 ;  /* 0x0000007a716d7211 */ /* 0x000fe400028f0eff */
[-C--:B------:R-:W-:Y:S02]  /*3310*/  LEA R112, P0, R117, R116.reuse, 0x1 ;  /* 0x0000007475707211 */ /* 0x080fe400078008ff */
[----:B------:R-:W-:-:S02]  /*3320*/  LEA R114, P5, R118, R116, 0x1 ;  /* 0x0000007476727211 */ /* 0x000fc400078a08ff */
[----:B------:R-:W-:Y:S02]  /*3330*/  LEA.HI.X.SX32 R111, R115, R122, 0x1, P6 ;  /* 0x0000007a736f7211 */ /* 0x000fe400030f0eff */
[----:B------:R-:W-:Y:S02]  /*3340*/  LEA R116, P6, R119, R116, 0x1 ;  /* 0x0000007477747211 */ /* 0x000fe400078c08ff */
[-C--:B------:R-:W-:Y:S02]  /*3350*/  LEA.HI.X.SX32 R113, R117, R122.reuse, 0x1, P0 ;  /* 0x0000007a75717211 */ /* 0x080fe400000f0eff */
[----:B------:R-:W-:Y:S02]  /*3360*/  ISETP.GT.AND P0, PT, R154, 0xf, PT ;  /* 0x0000000f9a00780c */ /* 0x000fe40003f04270 */
[----:B------:R-:W-:Y:S01]  /*3370*/  LEA.HI.X.SX32 R117, R119, R122, 0x1, P6 ;  /* 0x0000007a77757211 */ /* 0x000fe200030f0eff */
[----:B------:R-:W-:Y:S01]  /*3380*/  IMAD R119, R12, 0xd, RZ ;  /* 0x0000000d0c777824 */ /* 0x000fe200078e02ff */
[----:B------:R-:W-:Y:S01]  /*3390*/  ISETP.LT.AND P0, PT, R145, R6, P0 ;  /* 0x000000069100720c */ /* 0x000fe20000701270 */
[----:B------:R-:W-:Y:S01]  /*33a0*/  VIADD R120, R6, 0xfffffff8 ;  /* 0xfffffff806787836 */ /* 0x000fe20000000000 */
[----:B------:R-:W-:Y:S01]  /*33b0*/  LEA.HI.X.SX32 R115, R118, R122, 0x1, P5 ;  /* 0x0000007a76737211 */ /* 0x000fe200028f0eff */
[----:B------:R-:W-:Y:S01]  /*33c0*/  VIADD R160, R6, 0xfffffff0 ;  /* 0xfffffff006a07836 */ /* 0x000fe20000000000 */
[----:B------:R-:W-:Y:S01]  /*33d0*/  PRMT R169, RZ, 0x7610, R169 ;  /* 0x00007610ffa97816 */ /* 0x000fe200000000a9 */
[----:B------:R-:W-:Y:S01]  /*33e0*/  IMAD.WIDE R6, R119, 0x2, R10 ;  /* 0x0000000277067825 */ /* 0x000fe200078e020a */
[----:B------:R-:W-:-:S03]  /*33f0*/  PRMT R171, RZ, 0x7610, R171 ;  /* 0x00007610ffab7816 */ /* 0x000fc600000000ab */
[----:B------:R-:W-:Y:S01]  /*3400*/  IMAD.WIDE R118, R119, 0x2, R8 ;  /* 0x0000000277767825 */ /* 0x000fe200078e0208 */
[----:B------:R-:W4:Y:S01]  /*3410*/  @!P2 LDG.E.U16 R169, desc[UR22][R6.64] ;  /* 0x0000001606a9a981 */ /* 0x000f22000c1e1500 */
[----:B------:R-:W-:-:S03]  /*3420*/  ISETP.GE.U32.AND P5, PT, R120, 0x7fffffe9, PT ;  /* 0x7fffffe97800780c */ /* 0x000fc60003fa6070 */
[----:B------:R-:W4:Y:S01]  /*3430*/  @!P2 LDG.E.U16 R171, desc[UR22][R118.64] ;  /* 0x0000001676aba981 */ /* 0x000f22000c1e1500 */
[----:B------:R-:W-:Y:S01]  /*3440*/  ISETP.GE.U32.AND P2, PT, R160, 0x7fffffe1, PT ;  /* 0x7fffffe1a000780c */ /* 0x000fe20003f46070 */
[C---:B------:R-:W-:Y:S02]  /*3450*/  IMAD R129, R12.reuse, 0x6, RZ ;  /* 0x000000060c817824 */ /* 0x040fe400078e02ff */
[C---:B------:R-:W-:Y:S02]  /*3460*/  IMAD R131, R12.reuse, 0xe, RZ ;  /* 0x0000000e0c837824 */ /* 0x040fe400078e02ff */
[C---:B------:R-:W-:Y:S02]  /*3470*/  IMAD R133, R12.reuse, 0x7, RZ ;  /* 0x000000070c857824 */ /* 0x040fe400078e02ff */
[----:B------:R-:W-:Y:S01]  /*3480*/  IMAD R135, R12, 0xf, RZ ;  /* 0x0000000f0c877824 */ /* 0x000fe200078e02ff */
[----:B------:R-:W-:Y:S01]  /*3490*/  PRMT R164, RZ, 0x7610, R164 ;  /* 0x00007610ffa47816 */ /* 0x000fe200000000a4 */
[----:B------:R-:W-:Y:S01]  /*34a0*/  IMAD.WIDE R120, R129, 0x2, R10 ;  /* 0x0000000281787825 */ /* 0x000fe200078e020a */
[----:B------:R-:W-:-:S02]  /*34b0*/  PRMT R166, RZ, 0x7610, R166 ;  /* 0x00007610ffa67816 */ /* 0x000fc400000000a6 */
[----:B------:R-:W-:Y:S01]  /*34c0*/  PRMT R168, RZ, 0x7610, R168 ;  /* 0x00007610ffa87816 */ /* 0x000fe200000000a8 */
[----:B------:R-:W-:Y:S01]  /*34d0*/  IMAD.WIDE R122, R131, 0x2, R10 ;  /* 0x00000002837a7825 */ /* 0x000fe200078e020a */
[----:B------:R-:W-:Y:S01]  /*34e0*/  PRMT R170, RZ, 0x7610, R170 ;  /* 0x00007610ffaa7816 */ /* 0x000fe200000000aa */
[----:B------:R-:W4:Y:S01]  /*34f0*/  @!P3 LDG.E.U16 R164, desc[UR22][R120.64] ;  /* 0x0000001678a4b981 */ /* 0x000f22000c1e1500 */
        /* <DEDUP_REMOVED lines=24> */
[----:B------:R-:W-:-:S02]  /*3680*/  PRMT R190, RZ, 0x7610, R190 ;  /* 0x00007610ffbe7816 */ /* 0x000fc400000000be */
[----:B------:R-:W-:Y:S01]  /*3690*/  PRMT R192, RZ, 0x7610, R192 ;  /* 0x00007610ffc07816 */ /* 0x000fe200000000c0 */
[----:B------:R-:W4:Y:S01]  /*36a0*/  @!P2 LDG.E.U16 R175, desc[UR22][R134.64] ;  /* 0x0000001686afa981 */ /* 0x000f22000c1e1500 */
[----:B------:R-:W-:Y:S02]  /*36b0*/  PRMT R194, RZ, 0x7610, R194 ;  /* 0x00007610ffc27816 */ /* 0x000fe400000000c2 */
[----:B------:R-:W-:Y:S01]  /*36c0*/  PRMT R196, RZ, 0x7610, R196 ;  /* 0x00007610ffc47816 */ /* 0x000fe200000000c4 */
[----:B------:R-:W4:Y:S01]  /*36d0*/  @P0 LDG.E.U16 R174, desc[UR22][R46.64] ;  /* 0x000000162eae0981 */ /* 0x000f22000c1e1500 */
[----:B------:R-:W-:Y:S02]  /*36e0*/  PRMT R198, RZ, 0x7610, R198 ;  /* 0x00007610ffc67816 */ /* 0x000fe400000000c6 */
[----:B------:R-:W-:Y:S01]  /*36f0*/  PRMT R200, RZ, 0x7610, R200 ;  /* 0x00007610ffc87816 */ /* 0x000fe200000000c8 */
[----:B------:R-:W4:Y:S01]  /*3700*/  @P0 LDG.E.U16 R176, desc[UR22][R58.64] ;  /* 0x000000163ab00981 */ /* 0x000f22000c1e1500 */
[----:B------:R-:W-:-:S02]  /*3710*/  PRMT R202, RZ, 0x7610, R202 ;  /* 0x00007610ffca7816 */ /* 0x000fc400000000ca */
[----:B------:R-:W-:Y:S01]  /*3720*/  PRMT R204, RZ, 0x7610, R204 ;  /* 0x00007610ffcc7816 */ /* 0x000fe200000000cc */
[----:B------:R-:W4:Y:S01]  /*3730*/  @P0 LDG.E.U16 R178, desc[UR22][R56.64] ;  /* 0x0000001638b20981 */ /* 0x000f22000c1e1500 */
        /* <DEDUP_REMOVED lines=23> */
[----:B------:R-:W4:Y:S04]  /*38b0*/  @P0 LDG.E.U16 R194, desc[UR22][R74.64] ;  /* 0x000000164ac20981 */ /* 0x000f28000c1e1500 */
        /* <DEDUP_REMOVED lines=20> */
[----:B------:R-:W4:Y:S01]  /*3a00*/  @P0 LDG.E.U16 R236, desc[UR22][R116.64] ;  /* 0x0000001674ec0981 */ /* 0x000f22000c1e1500 */
[C---:B------:R-:W-:Y:S01]  /*3a10*/  IMAD.SHL.U32 R161, R5.reuse, 0x2, RZ ;  /* 0x0000000205a17824 */ /* 0x040fe200078e00ff */
[----:B------:R-:W-:-:S02]  /*3a20*/  LOP3.LUT R172, R5, 0x40, RZ, 0xc0, !PT ;  /* 0x0000004005ac7812 */ /* 0x000fc400078ec0ff */
[----:B------:R-:W-:Y:S02]  /*3a30*/  SHF.R.S32.HI R162, RZ, 0x6, R5 ;  /* 0x00000006ffa27819 */ /* 0x000fe40000011405 */
[----:B------:R-:W-:Y:S01]  /*3a40*/  LOP3.LUT R161, R161, 0x7e, RZ, 0xc0, !PT ;  /* 0x0000007ea1a17812 */ /* 0x000fe200078ec0ff */
[----:B------:R-:W-:-:S04]  /*3a50*/  @!UP1 UIADD3 UR4, UPT, UPT, -UR6, 0x100000, URZ ;  /* 0x0010000006049890 */ /* 0x000fc8000fffe1ff */
[----:B------:R-:W-:Y:S02]  /*3a60*/  @!UP1 USHF.L.U32 UR5, UR4, 0xb, URZ ;  /* 0x0000000b04059899 */ /* 0x000fe400080006ff */
[----:B------:R-:W-:Y:S01]  /*3a70*/  @!UP1 USHF.L.U32 UR4, UR4, 0x1, URZ ;  /* 0x0000000104049899 */ /* 0x000fe200080006ff */
[----:B------:R-:W-:Y:S01]  /*3a80*/  SGXT R162, R162, 0x1 ;  /* 0x00000001a2a2781a */ /* 0x000fe20000000200 */
[----:B------:R-:W-:Y:S01]  /*3a90*/  IMAD R5, R172, 0x20, R161 ;  /* 0x00000020ac057824 */ /* 0x000fe200078e02a1 */
[----:B------:R-:W-:Y:S01]  /*3aa0*/  VOTEU.ALL UP1, P1 ;  /* 0x0000000000ff7886 */ /* 0x000fe20000820000 */
[----:B------:R-:W-:Y:S02]  /*3ab0*/  ISETP.NE.U32.AND P0, PT, R159, RZ, PT ;  /* 0x000000ff9f00720c */ /* 0x000fe40003f05070 */
[----:B------:R-:W-:Y:S02]  /*3ac0*/  LOP3.LUT R159, R161, 0x90, R162, 0x78, !PT ;  /* 0x00000090a19f7812 */ /* 0x000fe400078e78a2 */
[----:B------:R-:W-:-:S02]  /*3ad0*/  LOP3.LUT R161, R5, 0x10, RZ, 0x3c, !PT ;  /* 0x0000001005a17812 */ /* 0x000fc400078e3cff */
[C---:B------:R-:W-:Y:S02]  /*3ae0*/  LOP3.LUT R162, R5.reuse, 0x20, RZ, 0x3c, !PT ;  /* 0x0000002005a27812 */ /* 0x040fe400078e3cff */
[----:B------:R0:W1:Y:S01]  /*3af0*/  @!UP1 SYNCS.EXCH.64 URZ, [UR9+0x8008], UR4 ;  /* 0x0080080409ff95b2 */ /* 0x0000620008000100 */
[----:B--2---:R-:W-:Y:S01]  /*3b00*/  STS.U16 [R5+UR9], R137 ;  /* 0x0000008905007988 */ /* 0x004fe20008000409 */
[----:B------:R-:W-:-:S03]  /*3b10*/  LOP3.LUT R163, R5, 0x30, RZ, 0x3c, !PT ;  /* 0x0000003005a37812 */ /* 0x000fc600078e3cff */
[----:B---3--:R2:W-:Y:S04]  /*3b20*/  STS.U16 [R5+UR9+0x1000], R136 ;  /* 0x0010008805007988 */ /* 0x0085e80008000409 */
[----:B------:R-:W-:Y:S04]  /*3b30*/  STS.U16 [R5+UR9+0x400], R140 ;  /* 0x0004008c05007988 */ /* 0x000fe80008000409 */
[----:B------:R-:W-:Y:S01]  /*3b40*/  STS.U16 [R5+UR9+0x1400], R139 ;  /* 0x0014008b05007988 */ /* 0x000fe20008000409 */
[----:B--2---:R-:W-:-:S03]  /*3b50*/  LOP3.LUT R136, R5, 0x40, RZ, 0x3c, !PT ;  /* 0x0000004005887812 */ /* 0x004fc600078e3cff */
[----:B-----5:R2:W-:Y:S01]  /*3b60*/  STS.U16 [R161+UR9+0x1480], R4 ;  /* 0x00148004a1007988 */ /* 0x0205e20008000409 */
[----:B------:R-:W-:-:S03]  /*3b70*/  LOP3.LUT R137, R5, 0x60, RZ, 0x3c, !PT ;  /* 0x0000006005897812 */ /* 0x000fc600078e3cff */
[----:B----4-:R3:W-:Y:S04]  /*3b80*/  STS.U16 [R161+UR9+0x480], R138 ;  /* 0x0004808aa1007988 */ /* 0x0107e80008000409 */
[----:B------:R0:W-:Y:S01]  /*3b90*/  STS.U16 [R161+UR9+0x80], R144 ;  /* 0x00008090a1007988 */ /* 0x0001e20008000409 */
[----:B--2---:R-:W-:-:S03]  /*3ba0*/  LOP3.LUT R4, R5, 0x50, RZ, 0x3c, !PT ;  /* 0x0000005005047812 */ /* 0x004fc600078e3cff */
[----:B------:R0:W-:Y:S01]  /*3bb0*/  STS.U16 [R161+UR9+0x1080], R143 ;  /* 0x0010808fa1007988 */ /* 0x0001e20008000409 */
[----:B---3--:R-:W-:-:S03]  /*3bc0*/  LOP3.LUT R138, R5, 0x70, RZ, 0x3c, !PT ;  /* 0x00000070058a7812 */ /* 0x008fc600078e3cff */
[----:B------:R0:W-:Y:S04]  /*3bd0*/  STS.U16 [R162+UR9+0x100], R141 ;  /* 0x0001008da2007988 */ /* 0x0001e80008000409 */
        /* <DEDUP_REMOVED lines=12> */
[----:B------:R0:W-:Y:S01]  /*3ca0*/  STS.U16 [R4+UR9+0x1280], R155 ;  /* 0x0012809b04007988 */ /* 0x0001e20008000409 */
[----:B------:R-:W-:-:S04]  /*3cb0*/  SHF.R.S32.HI R139, RZ, 0x1f, R154 ;  /* 0x0000001fff8b7819 */ /* 0x000fc8000001149a */
[----:B------:R-:W-:Y:S01]  /*3cc0*/  LEA.HI R139, R139, R154, RZ, 0x4 ;  /* 0x0000009a8b8b7211 */ /* 0x000fe200078f20ff */
[----:B------:R0:W-:Y:S04]  /*3cd0*/  STS.U16 [R4+UR9+0x680], R169 ;  /* 0x000680a904007988 */ /* 0x0001e80008000409 */
[----:B------:R0:W-:Y:S01]  /*3ce0*/  STS.U16 [R4+UR9+0x1680], R171 ;  /* 0x001680ab04007988 */ /* 0x0001e20008000409 */
[----:B------:R-:W-:-:S03]  /*3cf0*/  ISETP.LT.OR P2, PT, R154, 0x10, P0 ;  /* 0x000000109a00780c */ /* 0x000fc60000741670 */
        /* <DEDUP_REMOVED lines=40> */
[----:B-1----:R1:W-:Y:S06]  /*3f80*/  MEMBAR.ALL.CTA ;  /* 0x0000000000007992 */ /* 0x0023ec0000008000 */
[----:B-1----:R-:W1:Y:S01]  /*3f90*/  FENCE.VIEW.ASYNC.S ;  /* 0x00000000000073c6 */ /* 0x002e620000000000 */
[----:B------:R-:W-:-:S04]  /*3fa0*/  SHF.R.S32.HI R139, RZ, 0x4, R139 ;  /* 0x00000004ff8b7819 */ /* 0x000fc8000001148b */
[----:B------:R-:W-:-:S05]  /*3fb0*/  VIMNMX R139, PT, PT, R139, 0x1, !PT ;  /* 0x000000018b8b7848 */ /* 0x000fca0007fe0100 */
[----:B------:R-:W-:Y:S01]  /*3fc0*/  VIADD R139, R139, 0xffffffff ;  /* 0xffffffff8b8b7836 */ /* 0x000fe20000000000 */
[----:B-1----:R-:W-:Y:S04]  /*3fd0*/  BAR.SYNC.DEFER_BLOCKING 0x0 ;  /* 0x0000000000007b1d */ /* 0x002fe80000010000 */
[----:B------:R-:W-:Y:S02]  /*3fe0*/  ISETP.NE.U32.AND P3, PT, R139, RZ, PT ;  /* 0x000000ff8b00720c */ /* 0x000fe40003f65070 */
[----:B0-----:R-:W-:Y:S11]  /*3ff0*/  @P2 BRA `(.L_x_6) ;  /* 0x00000000005c2947 */ /* 0x001ff60003800000 */
[----:B------:R-:W-:Y:S02]  /*4000*/  UIADD3 UR5, UPT, UPT, UR9, 0x2000, URZ ;  /* 0x0000200009057890 */ /* 0x000fe4000fffe0ff */
[----:B------:R-:W-:Y:S02]  /*4010*/  USHF.R.U32.HI UR4, URZ, 0x4, UR9 ;  /* 0x00000004ff047899 */ /* 0x000fe40008011609 */
[----:B------:R-:W-:Y:S02]  /*4020*/  USHF.R.U32.HI UR5, URZ, 0x4, UR5 ;  /* 0x00000004ff057899 */ /* 0x000fe40008011605 */
[----:B------:R-:W-:Y:S02]  /*4030*/  USGXT.U32 UR4, UR4, 0xe ;  /* 0x0000000e0404789a */ /* 0x000fe40008000000 */
[----:B------:R-:W-:Y:S01]  /*4040*/  USGXT.U32 UR6, UR5, 0xe ;  /* 0x0000000e0506789a */ /* 0x000fe20008000000 */
[----:B------:R-:W-:Y:S01]  /*4050*/  UMOV UR10, 0x800100 ;  /* 0x00800100000a7882 */ /* 0x000fe20000000000 */
[----:B------:R-:W-:Y:S01]  /*4060*/  UMOV UR11, 0x40004040 ;  /* 0x40004040000b7882 */ /* 0x000fe20000000000 */
[----:B------:R-:W-:Y:S01]  /*4070*/  UMOV UR5, URZ ;  /* 0x000000ff00057c82 */ /* 0x000fe20008000000 */
[----:B------:R-:W-:-:S02]  /*4080*/  ULOP3.LUT UR12, UR4, 0x800000, URZ, 0xfc, !UPT ;  /* 0x00800000040c7892 */ /* 0x000fc4000f8efcff */
[----:B------:R-:W-:Y:S02]  /*4090*/  UIADD3 UR14, UPT, UPT, UR8, 0x100, URZ ;  /* 0x00000100080e7890 */ /* 0x000fe4000fffe0ff */
[----:B------:R-:W-:Y:S01]  /*40a0*/  UIADD3.64 UR10, UPT, UPT, UR4, UR10, URZ ;  /* 0x0000000a040a7297 */ /* 0x000fe2000fffe0ff */
[----:B------:R-:W-:Y:S02]  /*40b0*/  UMOV UR16, 0x0 ;  /* 0x0000000000107882 */ /* 0x000fe40000000000 */
[----:B------:R-:W-:Y:S01]  /*40c0*/  UMOV UR4, UR7 ;  /* 0x0000000700047c82 */ /* 0x000fe20008000000 */
[----:B------:R-:W-:Y:S01]  /*40d0*/  UMOV UR17, 0x8408490 ;  /* 0x0840849000117882 */ /* 0x000fe20000000000 */
[----:B------:R-:W-:Y:S01]  /*40e0*/  UMOV UR7, 0xc0004010 ;  /* 0xc000401000077882 */ /* 0x000fe20000000000 */
[----:B------:R-:W-:Y:S01]  /*40f0*/  UMOV UR13, 0x40004040 ;  /* 0x40004040000d7882 */ /* 0x000fe20000000000 */
[----:B------:R-:W-:Y:S01]  /*4100*/  UMOV UR20, 0x0 ;  /* 0x0000000000147882 */ /* 0x000fe20000000000 */
[----:B------:R-:W-:Y:S01]  /*4110*/  UMOV UR21, 0x8408490 ;  /* 0x0840849000157882 */ /* 0x000fe20000000000 */
[----:B------:R-:W-:Y:S01]  /*4120*/  UMOV UR4, UR4 ;  /* 0x0000000400047c82 */ /* 0x000fe20008000000 */
[----:B------:R0:W-:Y:S01]  /*4130*/  UTCHMMA gdesc[UR12], gdesc[UR6], tmem[UR8], tmem[UR16], idesc[UR17], !UPT ;  /* 0x00ff10060c0075ea */ /* 0x0001e2000f800008 */
[----:B------:R0:W-:Y:S01]  /*4140*/  UTCHMMA gdesc[UR10], gdesc[UR6], tmem[UR14], tmem[UR20], idesc[UR21], !UPT ;  /* 0x00ff14060a0075ea */ /* 0x0001e2000f80000e */
[----:B------:R0:W-:Y:S01]  /*4150*/  UTCBAR [UR4], URZ ;  /* 0x000000ff040073e9 */ /* 0x0001e200080000ff */
[----:B------:R-:W-:Y:S01]  /*4160*/  NOP ;  /* 0x0000000000007918 */ /* 0x000fe20000000000 */
.L_x_6:
[----:B0-----:R-:W-:Y:S01]  /*4170*/  UMOV UR4, URZ ;  /* 0x000000ff00047c82 */ /* 0x001fe20008000000 */
[----:B------:R-:W-:Y:S02]  /*4180*/  IMAD.SHL.U32 R179, R12, 0x10, RZ ;  /* 0x000000100cb37824 */ /* 0x000fe400078e00ff */
[----:B------:R-:W-:Y:S01]  /*4190*/  IMAD.SHL.U32 R181, R13, 0x10, RZ ;  /* 0x000000100db57824 */ /* 0x000fe200078e00ff */
[----:B------:R-:W-:Y:S06]  /*41a0*/  @!P3 BRA `(.L_x_7) ;  /* 0x000000140008b947 */ /* 0x000fec0003800000 */
[----:B------:R-:W-:Y:S02]  /*41b0*/  UIADD3 UR5, UPT, UPT, UR9, 0x4000, URZ ;  /* 0x0000400009057890 */ /* 0x000fe4000fffe0ff */
[----:B------:R-:W-:Y:S02]  /*41c0*/  UIADD3 UR6, UPT, UPT, UR9, 0x6000, URZ ;  /* 0x0000600009067890 */ /* 0x000fe4000fffe0ff */
[----:B------:R-:W-:Y:S02]  /*41d0*/  USHF.R.U32.HI UR5, URZ, 0x4, UR5 ;  /* 0x00000004ff057899 */ /* 0x000fe40008011605 */
[----:B------:R-:W-:Y:S02]  /*41e0*/  USHF.R.U32.HI UR10, URZ, 0x4, UR6 ;  /* 0x00000004ff0a7899 */ /* 0x000fe40008011606 */
[----:B------:R-:W-:Y:S01]  /*41f0*/  USGXT.U32 UR6, UR5, 0xe ;  /* 0x0000000e0506789a */ /* 0x000fe20008000000 */
[----:B------:R-:W-:Y:S01]  /*4200*/  UMOV UR12, 0x800100 ;  /* 0x00800100000c7882 */ /* 0x000fe20000000000 */
[----:B------:R-:W-:Y:S01]  /*4210*/  UMOV UR13, 0x40004040 ;  /* 0x40004040000d7882 */ /* 0x000fe20000000000 */
[----:B------:R-:W-:Y:S01]  /*4220*/  UMOV UR7, URZ ;  /* 0x000000ff00077c82 */ /* 0x000fe20008000000 */
[----:B------:R-:W-:-:S02]  /*4230*/  USGXT.U32 UR10, UR10, 0xe ;  /* 0x0000000e0a0a789a */ /* 0x000fc40008000000 */
[----:B------:R-:W-:Y:S02]  /*4240*/  ULOP3.LUT UR14, UR6, 0x800000, URZ, 0xfc, !UPT ;  /* 0x00800000060e7892 */ /* 0x000fe4000f8efcff */
[----:B------:R-:W-:Y:S01]  /*4250*/  UIADD3.64 UR12, UPT, UPT, UR6, UR12, URZ ;  /* 0x0000000c060c7297 */ /* 0x000fe2000fffe0ff */
[----:B------:R-:W-:Y:S01]  /*4260*/  UMOV UR20, 0x1 ;  /* 0x0000000100147882 */ /* 0x000fe20000000000 */
[----:B------:R-:W-:Y:S01]  /*4270*/  UMOV UR5, URZ ;  /* 0x000000ff00057c82 */ /* 0x000fe20008000000 */
[----:B------:R-:W-:-:S09]  /*4280*/  UMOV UR11, 0xc0004010 ;  /* 0xc0004010000b7882 */ /* 0x000fd20000000000 */
.L_x_10:
[----:B------:R-:W-:Y:S01]  /*4290*/  USHF.L.U32 UR4, UR4, 0x1f, URZ ;  /* 0x0000001f04047899 */ /* 0x000fe200080006ff */
[----:B------:R-:W-:-:S04]  /*42a0*/  IMAD.WIDE R114, R181, 0x2, R114 ;  /* 0x00000002b5727825 */ /* 0x000fc800078e0272 */
[----:B------:R-:W-:-:S04]  /*42b0*/  IMAD.WIDE R112, R181, 0x2, R112 ;  /* 0x00000002b5707825 */ /* 0x000fc800078e0270 */
[----:B0-----:R-:W-:-:S04]  /*42c0*/  IMAD.U32 R12, RZ, RZ, UR4 ;  /* 0x00000004ff0c7e24 */ /* 0x001fc8000f8e00ff */
[----:B------:R-:W0:Y:S02]  /*42d0*/  SYNCS.PHASECHK.TRANS64.TRYWAIT P2, [UR19], R12 ;  /* 0x0000000cff0075a7 */ /* 0x000e240008041113 */
[----:B0-----:R-:W-:Y:S05]  /*42e0*/  @!P2 BRA `(.L_x_8) ;  /* 0x00000124008ca947 */ /* 0x001fea0003800000 */
.L_x_16:
[C---:B------:R-:W-:Y:S01]  /*42f0*/  ISETP.GT.AND P6, PT, R160.reuse, RZ, PT ;  /* 0x000000ffa000720c */ /* 0x040fe20003fc4270 */
[C---:B------:R-:W-:Y:S01]  /*4300*/  IMAD.WIDE R24, R179.reuse, 0x2, R24 ;  /* 0x00000002b3187825 */ /* 0x040fe200078e0218 */
[----:B------:R-:W-:Y:S02]  /*4310*/  ISETP.GT.AND P2, PT, R160, 0x1, PT ;  /* 0x00000001a000780c */ /* 0x000fe40003f44270 */
[----:B------:R-:W-:Y:S01]  /*4320*/  PRMT R12, RZ, 0x7610, R12 ;  /* 0x00007610ff0c7816 */ /* 0x000fe2000000000c */
[C---:B------:R-:W-:Y:S01]  /*4330*/  IMAD.WIDE R22, R179.reuse, 0x2, R22 ;  /* 0x00000002b3167825 */ /* 0x040fe200078e0216 */
[----:B------:R-:W-:Y:S02]  /*4340*/  PRMT R140, RZ, 0x7610, R140 ;  /* 0x00007610ff8c7816 */ /* 0x000fe4000000008c */
[----:B------:R-:W-:Y:S01]  /*4350*/  PRMT R142, RZ, 0x7610, R142 ;  /* 0x00007610ff8e7816 */ /* 0x000fe2000000008e */
[----:B------:R-:W-:Y:S01]  /*4360*/  IMAD.WIDE R8, R179, 0x2, R8 ;  /* 0x00000002b3087825 */ /* 0x000fe200078e0208 */
[----:B------:R-:W-:-:S02]  /*4370*/  PRMT R144, RZ, 0x7610, R144 ;  /* 0x00007610ff907816 */ /* 0x000fc40000000090 */
[C---:B------:R-:W-:Y:S01]  /*4380*/  ISETP.GT.AND P4, PT, R160.reuse, 0x3, PT ;  /* 0x00000003a000780c */ /* 0x040fe20003f84270 */
[C---:B------:R-:W-:Y:S01]  /*4390*/  IMAD.WIDE R10, R179.reuse, 0x2, R10 ;  /* 0x00000002b30a7825 */ /* 0x040fe200078e020a */
[----:B------:R-:W2:Y:S01]  /*43a0*/  @P6 LDG.E.U16 R140, desc[UR22][R8.64] ;  /* 0x00000016088c6981 */ /* 0x000ea2000c1e1500 */
[C---:B------:R-:W-:Y:S02]  /*43b0*/  ISETP.GT.AND P5, PT, R160.reuse, 0x4, PT ;  /* 0x00000004a000780c */ /* 0x040fe40003fa4270 */
[C---:B------:R-:W-:Y:S01]  /*43c0*/  IMAD.WIDE R128, R179.reuse, 0x2, R128 ;  /* 0x00000002b3807825 */ /* 0x040fe200078e0280 */
[----:B------:R-:W3:Y:S01]  /*43d0*/  @P6 LDG.E.U16 R12, desc[UR22][R10.64] ;  /* 0x000000160a0c6981 */ /* 0x000ee2000c1e1500 */
[C---:B------:R-:W-:Y:S02]  /*43e0*/  ISETP.GT.AND P6, PT, R160.reuse, 0x5, PT ;  /* 0x00000005a000780c */ /* 0x040fe40003fc4270 */
[----:B------:R-:W-:Y:S01]  /*43f0*/  IMAD.WIDE R120, R179, 0x2, R120 ;  /* 0x00000002b3787825 */ /* 0x000fe200078e0278 */
[----:B------:R-:W4:Y:S01]  /*4400*/  @P2 LDG.E.U16 R142, desc[UR22][R22.64] ;  /* 0x00000016168e2981 */ /* 0x000f22000c1e1500 */
[----:B------:R-:W-:-:S02]  /*4410*/  ISETP.GT.AND P3, PT, R160, 0x2, PT ;  /* 0x00000002a000780c */ /* 0x000fc40003f64270 */
[C---:B------:R-:W-:Y:S01]  /*4420*/  IMAD.WIDE R60, R179.reuse, 0x2, R60 ;  /* 0x00000002b33c7825 */ /* 0x040fe200078e023c */
[----:B------:R-:W5:Y:S01]  /*4430*/  @P2 LDG.E.U16 R144, desc[UR22][R24.64] ;  /* 0x0000001618902981 */ /* 0x000f62000c1e1500 */
[----:B------:R-:W-:Y:S02]  /*4440*/  ISETP.GT.AND P2, PT, R160, 0x6, PT ;  /* 0x00000006a000780c */ /* 0x000fe40003f44270 */
[----:B------:R-:W-:Y:S01]  /*4450*/  PRMT R146, RZ, 0x7610, R146 ;  /* 0x00007610ff927816 */ /* 0x000fe20000000092 */
[C---:B------:R-:W-:Y:S01]  /*4460*/  IMAD.WIDE R52, R179.reuse, 0x2, R52 ;  /* 0x00000002b3347825 */ /* 0x040fe200078e0234 */
[----:B------:R-:W-:Y:S02]  /*4470*/  PRMT R148, RZ, 0x7610, R148 ;  /* 0x00007610ff947816 */ /* 0x000fe40000000094 */
[----:B------:R-:W-:Y:S01]  /*4480*/  PRMT R143, RZ, 0x7610, R143 ;  /* 0x00007610ff8f7816 */ /* 0x000fe2000000008f */
[----:B------:R-:W-:Y:S01]  /*4490*/  IMAD.WIDE R44, R179, 0x2, R44 ;  /* 0x00000002b32c7825 */ /* 0x000fe200078e022c */
[----:B------:R-:W-:-:S02]  /*44a0*/  PRMT R147, RZ, 0x7610, R147 ;  /* 0x00007610ff937816 */ /* 0x000fc40000000093 */
[----:B------:R-:W-:Y:S01]  /*44b0*/  PRMT R149, RZ, 0x7610, R149 ;  /* 0x00007610ff957816 */ /* 0x000fe20000000095 */
[C---:B------:R-:W-:Y:S01]  /*44c0*/  IMAD.WIDE R42, R179.reuse, 0x2, R42 ;  /* 0x00000002b32a7825 */ /* 0x040fe200078e022a */
[----:B------:R-:W-:Y:S02]  /*44d0*/  PRMT R151, RZ, 0x7610, R151 ;  /* 0x00007610ff977816 */ /* 0x000fe40000000097 */
[----:B------:R-:W-:Y:S01]  /*44e0*/  PRMT R150, RZ, 0x7610, R150 ;  /* 0x00007610ff967816 */ /* 0x000fe20000000096 */
[C---:B------:R-:W-:Y:S01]  /*44f0*/  IMAD.WIDE R36, R179.reuse, 0x2, R36 ;  /* 0x00000002b3247825 */ /* 0x040fe200078e0224 */
[----:B------:R-:W-:Y:S01]  /*4500*/  PRMT R152, RZ, 0x7610, R152 ;  /* 0x00007610ff987816 */ /* 0x000fe20000000098 */
[----:B------:R-:W4:Y:S02]  /*4510*/  @P5 LDG.E.U16 R143, desc[UR22][R42.64] ;  /* 0x000000162a8f5981 */ /* 0x000f24000c1e1500 */
[C---:B------:R-:W-:Y:S02]  /*4520*/  IMAD.WIDE R34, R179.reuse, 0x2, R34 ;  /* 0x00000002b3227825 */ /* 0x040fe400078e0222 */
[----:B------:R-:W4:Y:S02]  /*4530*/  @P4 LDG.E.U16 R148, desc[UR22][R36.64] ;  /* 0x0000001624944981 */ /* 0x000f24000c1e1500 */
[----:B------:R-:W-:-:S02]  /*4540*/  IMAD.WIDE R40, R179, 0x2, R40 ;  /* 0x00000002b3287825 */ /* 0x000fc400078e0228 */
[----:B------:R-:W4:Y:S01]  /*4550*/  @P4 LDG.E.U16 R146, desc[UR22][R34.64] ;  /* 0x0000001622924981 */ /* 0x000f22000c1e1500 */
[C---:B------:R-:W-:Y:S01]  /*4560*/  ISETP.GT.AND P4, PT, R160.reuse, 0x8, PT ;  /* 0x00000008a000780c */ /* 0x040fe20003f84270 */
[C---:B------:R-:W-:Y:S02]  /*4570*/  IMAD.WIDE R38, R179.reuse, 0x2, R38 ;  /* 0x00000002b3267825 */ /* 0x040fe400078e0226 */
[----:B------:R-:W4:Y:S01]  /*4580*/  @P5 LDG.E.U16 R147, desc[UR22][R44.64] ;  /* 0x000000162c935981 */ /* 0x000f22000c1e1500 */
[----:B------:R-:W-:Y:S01]  /*4590*/  ISETP.GT.AND P5, PT, R160, 0x9, PT ;  /* 0x00000009a000780c */ /* 0x000fe20003fa4270 */
[C---:B------:R-:W-:Y:S02]  /*45a0*/  IMAD.WIDE R32, R179.reuse, 0x2, R32 ;  /* 0x00000002b3207825 */ /* 0x040fe400078e0220 */
[----:B------:R-:W4:Y:S02]  /*45b0*/  @P6 LDG.E.U16 R149, desc[UR22][R52.64] ;  /* 0x0000001634956981 */ /* 0x000f24000c1e1500 */
[----:B------:R-:W-:-:S02]  /*45c0*/  IMAD.WIDE R30, R179, 0x2, R30 ;  /* 0x00000002b31e7825 */ /* 0x000fc400078e021e */
[----:B------:R-:W4:Y:S01]  /*45d0*/  @P6 LDG.E.U16 R151, desc[UR22][R60.64] ;  /* 0x000000163c976981 */ /* 0x000f22000c1e1500 */
[C---:B------:R-:W-:Y:S01]  /*45e0*/  ISETP.GT.AND P6, PT, R160.reuse, 0xa, PT ;  /* 0x0000000aa000780c */ /* 0x040fe20003fc4270 */
[C---:B------:R-:W-:Y:S02]  /*45f0*/  IMAD.WIDE R20, R179.reuse, 0x2, R20 ;  /* 0x00000002b3147825 */ /* 0x040fe400078e0214 */
[----:B------:R-:W4:Y:S02]  /*4600*/  @P2 LDG.E.U16 R150, desc[UR22][R120.64] ;  /* 0x0000001678962981 */ /* 0x000f24000c1e1500 */
[C---:B------:R-:W-:Y:S02]  /*4610*/  IMAD.WIDE R18, R179.reuse, 0x2, R18 ;  /* 0x00000002b3127825 */ /* 0x040fe400078e0212 */
[----:B------:R-:W4:Y:S01]  /*4620*/  @P2 LDG.E.U16 R152, desc[UR22][R128.64] ;  /* 0x0000001680982981 */ /* 0x000f22000c1e1500 */
[----:B------:R-:W-:Y:S01]  /*4630*/  ISETP.GT.AND P2, PT, R160, 0xb, PT ;  /* 0x0000000ba000780c */ /* 0x000fe20003f44270 */
[----:B------:R-:W-:Y:S01]  /*4640*/  IMAD.WIDE R16, R179, 0x2, R16 ;  /* 0x00000002b3107825 */ /* 0x000fe200078e0210 */
[----:B------:R-:W-:-:S02]  /*4650*/  PRMT R13, RZ, 0x7610, R13 ;  /* 0x00007610ff0d7816 */ /* 0x000fc4000000000d */
[----:B------:R-:W-:Y:S01]  /*4660*/  PRMT R141, RZ, 0x7610, R141 ;  /* 0x00007610ff8d7816 */ /* 0x000fe2000000008d */
[C---:B------:R-:W-:Y:S01]  /*4670*/  IMAD.WIDE R14, R179.reuse, 0x2, R14 ;  /* 0x00000002b30e7825 */ /* 0x040fe200078e020e */
[----:B------:R-:W-:Y:S02]  /*4680*/  PRMT R156, RZ, 0x7610, R156 ;  /* 0x00007610ff9c7816 */ /* 0x000fe4000000009c */
[----:B------:R-:W-:Y:S01]  /*4690*/  PRMT R158, RZ, 0x7610, R158 ;  /* 0x00007610ff9e7816 */ /* 0x000fe2000000009e */
[C---:B------:R-:W-:Y:S01]  /*46a0*/  IMAD.WIDE R28, R179.reuse, 0x2, R28 ;  /* 0x00000002b31c7825 */ /* 0x040fe200078e021c */
[----:B------:R-:W-:Y:S02]  /*46b0*/  PRMT R164, RZ, 0x7610, R164 ;  /* 0x00007610ffa47816 */ /* 0x000fe400000000a4 */
[----:B------:R-:W-:Y:S01]  /*46c0*/  PRMT R166, RZ, 0x7610, R166 ;  /* 0x00007610ffa67816 */ /* 0x000fe200000000a6 */
[C---:B------:R-:W-:Y:S01]  /*46d0*/  IMAD.WIDE R26, R179.reuse, 0x2, R26 ;  /* 0x00000002b31a7825 */ /* 0x040fe200078e021a */
[----:B------:R-:W-:Y:S01]  /*46e0*/  PRMT R157, RZ, 0x7610, R157 ;  /* 0x00007610ff9d7816 */ /* 0x000fe2000000009d */
[----:B------:R-:W4:Y:S01]  /*46f0*/  @P3 LDG.E.U16 R141, desc[UR22][R28.64] ;  /* 0x000000161c8d3981 */ /* 0x000f22000c1e1500 */
[----:B------:R-:W-:Y:S01]  /*4700*/  PRMT R165, RZ, 0x7610, R165 ;  /* 0x00007610ffa57816 */ /* 0x000fe200000000a5 */
[C---:B------:R-:W-:Y:S01]  /*4710*/  IMAD.WIDE R134, R179.reuse, 0x2, R134 ;  /* 0x00000002b3867825 */ /* 0x040fe200078e0286 */
[----:B------:R-:W-:Y:S01]  /*4720*/  PRMT R168, RZ, 0x7610, R168 ;  /* 0x00007610ffa87816 */ /* 0x000fe200000000a8 */
[----:B------:R-:W4:Y:S01]  /*4730*/  @P3 LDG.E.U16 R13, desc[UR22][R26.64] ;  /* 0x000000161a0d3981 */ /* 0x000f22000c1e1500 */
[----:B------:R-:W-:Y:S01]  /*4740*/  PRMT R170, RZ, 0x7610, R170 ;  /* 0x00007610ffaa7816 */ /* 0x000fe200000000aa */
[C---:B------:R-:W-:Y:S01]  /*4750*/  IMAD.WIDE R126, R179.reuse, 0x2, R126 ;  /* 0x00000002b37e7825 */ /* 0x040fe200078e027e */
[----:B------:R-:W-:Y:S01]  /*4760*/  ISETP.GT.AND P3, PT, R160, 0x7, PT ;  /* 0x00000007a000780c */ /* 0x000fe20003f64270 */
[----:B------:R-:W4:Y:S02]  /*4770*/  @P4 LDG.E.U16 R156, desc[UR22][R14.64] ;  /* 0x000000160e9c4981 */ /* 0x000f24000c1e1500 */
[----:B------:R-:W-:-:S02]  /*4780*/  IMAD.WIDE R130, R179, 0x2, R130 ;  /* 0x00000002b3827825 */ /* 0x000fc400078e0282 */
[----:B------:R-:W5:Y:S01]  /*4790*/  @P4 LDG.E.U16 R158, desc[UR22][R16.64] ;  /* 0x00000016109e4981 */ /* 0x000f62000c1e1500 */
[C---:B------:R-:W-:Y:S01]  /*47a0*/  ISETP.GT.AND P4, PT, R160.reuse, 0xc, PT ;  /* 0x0000000ca000780c */ /* 0x040fe20003f84270 */
[C---:B------:R-:W-:Y:S02]  /*47b0*/  IMAD.WIDE R122, R179.reuse, 0x2, R122 ;  /* 0x00000002b37a7825 */ /* 0x040fe400078e027a */
[----:B------:R-:W5:Y:S02]  /*47c0*/  @P5 LDG.E.U16 R164, desc[UR22][R18.64] ;  /* 0x0000001612a45981 */ /* 0x000f64000c1e1500 */
[C---:B------:R-:W-:Y:S02]  /*47d0*/  IMAD.WIDE R118, R179.reuse, 0x2, R118 ;  /* 0x00000002b3767825 */ /* 0x040fe400078e0276 */
[----:B------:R-:W5:Y:S01]  /*47e0*/  @P5 LDG.E.U16 R166, desc[UR22][R20.64] ;  /* 0x0000001614a65981 */ /* 0x000f62000c1e1500 */
[----:B------:R-:W-:Y:S01]  /*47f0*/  ISETP.GT.AND P5, PT, R160, 0xd, PT ;  /* 0x0000000da000780c */ /* 0x000fe20003fa4270 */
[----:B------:R-:W-:-:S02]  /*4800*/  IMAD.WIDE R6, R179, 0x2, R6 ;  /* 0x00000002b3067825 */ /* 0x000fc400078e0206 */
[----:B------:R-:W5:Y:S02]  /*4810*/  @P6 LDG.E.U16 R157, desc[UR22][R30.64] ;  /* 0x000000161e9d6981 */ /* 0x000f64000c1e1500 */
[C---:B------:R-:W-:Y:S02]  /*4820*/  IMAD.WIDE R50, R179.reuse, 0x2, R50 ;  /* 0x00000002b3327825 */ /* 0x040fe400078e0232 */
[----:B------:R-:W5:Y:S01]  /*4830*/  @P6 LDG.E.U16 R165, desc[UR22][R32.64] ;  /* 0x0000001620a56981 */ /* 0x000f62000c1e1500 */
[----:B------:R-:W-:Y:S01]  /*4840*/  ISETP.GT.AND P6, PT, R160, 0xe, PT ;  /* 0x0000000ea000780c */ /* 0x000fe20003fc4270 */
[C---:B------:R-:W-:Y:S02]  /*4850*/  IMAD.WIDE R48, R179.reuse, 0x2, R48 ;  /* 0x00000002b3307825 */ /* 0x040fe400078e0230 */
[----:B------:R-:W5:Y:S02]  /*4860*/  @P2 LDG.E.U16 R168, desc[UR22][R38.64] ;  /* 0x0000001626a82981 */ /* 0x000f64000c1e1500 */
[----:B------:R-:W-:-:S02]  /*4870*/  IMAD.WIDE R132, R179, 0x2, R132 ;  /* 0x00000002b3847825 */ /* 0x000fc400078e0284 */
[----:B------:R-:W5:Y:S01]  /*4880*/  @P2 LDG.E.U16 R170, desc[UR22][R40.64] ;  /* 0x0000001628aa2981 */ /* 0x000f62000c1e1500 */
[----:B------:R-:W-:Y:S01]  /*4890*/  ISETP.GT.AND P2, PT, R160, 0xf, PT ;  /* 0x0000000fa000780c */ /* 0x000fe20003f44270 */
[----:B------:R-:W-:Y:S01]  /*48a0*/  IMAD.WIDE R124, R179, 0x2, R124 ;  /* 0x00000002b37c7825 */ /* 0x000fe200078e027c */
[----:B------:R-:W-:Y:S02]  /*48b0*/  PRMT R167, RZ, 0x7610, R167 ;  /* 0x00007610ffa77816 */ /* 0x000fe400000000a7 */
[----:B------:R-:W-:Y:S01]  /*48c0*/  PRMT R169, RZ, 0x7610, R169 ;  /* 0x00007610ffa97816 */ /* 0x000fe200000000a9 */
[C---:B------:R-:W-:Y:S01]  /*48d0*/  IMAD.WIDE R110, R181.reuse, 0x2, R110 ;  /* 0x00000002b56e7825 */ /* 0x040fe200078e026e */
[----:B------:R-:W-:Y:S02]  /*48e0*/  PRMT R153, RZ, 0x7610, R153 ;  /* 0x00007610ff997816 */ /* 0x000fe40000000099 */
[----:B------:R-:W-:Y:S01]  /*48f0*/  PRMT R155, RZ, 0x7610, R155 ;  /* 0x00007610ff9b7816 */ /* 0x000fe2000000009b */
[----:B------:R-:W5:Y:S01]  /*4900*/  @P4 LDG.E.U16 R167, desc[UR22][R48.64] ;  /* 0x0000001630a74981 */ /* 0x000f62000c1e1500 */
[----:B------:R-:W-:Y:S01]  /*4910*/  PRMT R171, RZ, 0x7610, R171 ;  /* 0x00007610ffab7816 */ /* 0x000fe200000000ab */
[C---:B------:R-:W-:Y:S01]  /*4920*/  IMAD.WIDE R108, R181.reuse, 0x2, R108 ;  /* 0x00000002b56c7825 */ /* 0x040fe200078e026c */
        /* <DEDUP_REMOVED lines=9> */
[----:B------:R-:W5:Y:S02]  /*49c0*/  @P5 LDG.E.U16 R173, desc[UR22][R118.64] ;  /* 0x0000001676ad5981 */ /* 0x000f64000c1e1500 */
[----:B------:R-:W-:-:S02]  /*49d0*/  IMAD.WIDE R102, R181, 0x2, R102 ;  /* 0x00000002b5667825 */ /* 0x000fc400078e0266 */
[----:B------:R-:W5:Y:S02]  /*49e0*/  @P3 LDG.E.U16 R153, desc[UR22][R124.64] ;  /* 0x000000167c993981 */ /* 0x000f64000c1e1500 */
[C---:B------:R-:W-:Y:S02]  /*49f0*/  IMAD.WIDE R100, R181.reuse, 0x2, R100 ;  /* 0x00000002b5647825 */ /* 0x040fe400078e0264 */
[----:B------:R-:W5:Y:S02]  /*4a00*/  @P6 LDG.E.U16 R172, desc[UR22][R122.64] ;  /* 0x000000167aac6981 */ /* 0x000f64000c1e1500 */
[C---:B------:R-:W-:Y:S02]  /*4a10*/  IMAD.WIDE R98, R181.reuse, 0x2, R98 ;  /* 0x00000002b5627825 */ /* 0x040fe400078e0262 */
[----:B------:R-:W5:Y:S02]  /*4a20*/  @P6 LDG.E.U16 R174, desc[UR22][R130.64] ;  /* 0x0000001682ae6981 */ /* 0x000f64000c1e1500 */
[----:B------:R-:W-:-:S02]  /*4a30*/  IMAD.WIDE R96, R181, 0x2, R96 ;  /* 0x00000002b5607825 */ /* 0x000fc400078e0260 */
[----:B------:R-:W5:Y:S02]  /*4a40*/  @P3 LDG.E.U16 R155, desc[UR22][R132.64] ;  /* 0x00000016849b3981 */ /* 0x000f64000c1e1500 */
[C---:B------:R-:W-:Y:S02]  /*4a50*/  IMAD.WIDE R94, R181.reuse, 0x2, R94 ;  /* 0x00000002b55e7825 */ /* 0x040fe400078e025e */
[----:B------:R-:W5:Y:S02]  /*4a60*/  @P2 LDG.E.U16 R175, desc[UR22][R126.64] ;  /* 0x000000167eaf2981 */ /* 0x000f64000c1e1500 */
[C---:B------:R-:W-:Y:S02]  /*4a70*/  IMAD.WIDE R92, R181.reuse, 0x2, R92 ;  /* 0x00000002b55c7825 */ /* 0x040fe400078e025c */
[----:B------:R-:W5:Y:S02]  /*4a80*/  @P2 LDG.E.U16 R177, desc[UR22][R134.64] ;  /* 0x0000001686b12981 */ /* 0x000f64000c1e1500 */
[----:B------:R-:W-:Y:S01]  /*4a90*/  IMAD.WIDE R90, R181, 0x2, R90 ;  /* 0x00000002b55a7825 */ /* 0x000fe200078e025a */
[----:B------:R-:W-:Y:S01]  /*4aa0*/  BAR.SYNC.DEFER_BLOCKING 0x0 ;  /* 0x0000000000007b1d */ /* 0x000fe20000010000 */
[----:B------:R-:W-:-:S02]  /*4ab0*/  ISETP.GE.AND P4, PT, R145, R160, PT ;  /* 0x000000a09100720c */ /* 0x000fc40003f86270 */
[C---:B------:R-:W-:Y:S01]  /*4ac0*/  IMAD.WIDE R88, R181.reuse, 0x2, R88 ;  /* 0x00000002b5587825 */ /* 0x040fe200078e0258 */
[----:B------:R-:W-:Y:S02]  /*4ad0*/  PRMT R176, RZ, 0x7610, R176 ;  /* 0x00007610ffb07816 */ /* 0x000fe400000000b0 */
[----:B------:R-:W-:Y:S01]  /*4ae0*/  PRMT R178, RZ, 0x7610, R178 ;  /* 0x00007610ffb27816 */ /* 0x000fe200000000b2 */
[C---:B------:R-:W-:Y:S01]  /*4af0*/  IMAD.WIDE R86, R181.reuse, 0x2, R86 ;  /* 0x00000002b5567825 */ /* 0x040fe200078e0256 */
[----:B------:R-:W-:Y:S02]  /*4b00*/  PRMT R180, RZ, 0x7610, R180 ;  /* 0x00007610ffb47816 */ /* 0x000fe400000000b4 */
        /* <DEDUP_REMOVED lines=17> */
[----:B------:R-:W-:Y:S01]  /*4c20*/  PRMT R204, RZ, 0x7610, R204 ;  /* 0x00007610ffcc7816 */ /* 0x000fe200000000cc */
[----:B------:R-:W5:Y:S01]  /*4c30*/  @!P4 LDG.E.U16 R198, desc[UR22][R76.64] ;  /* 0x000000164cc6c981 */ /* 0x000f62000c1e1500 */
        /* <DEDUP_REMOVED lines=33> */
[----:B------:R-:W-:-:S02]  /*4e50*/  IMAD.WIDE R58, R181, 0x2, R58 ;  /* 0x00000002b53a7825 */ /* 0x000fc400078e023a */
[----:B------:R-:W5:Y:S02]  /*4e60*/  @!P4 LDG.E.U16 R180, desc[UR22][R56.64] ;  /* 0x0000001638b4c981 */ /* 0x000f64000c1e1500 */
[C---:B------:R-:W-:Y:S02]  /*4e70*/  IMAD.WIDE R46, R181.reuse, 0x2, R46 ;  /* 0x00000002b52e7825 */ /* 0x040fe400078e022e */
[----:B------:R-:W5:Y:S02]  /*4e80*/  @!P4 LDG.E.U16 R178, desc[UR22][R58.64] ;  /* 0x000000163ab2c981 */ /* 0x000f64000c1e1500 */
[----:B------:R-:W-:Y:S02]  /*4e90*/  IMAD.WIDE R116, R181, 0x2, R116 ;  /* 0x00000002b5747825 */ /* 0x000fe400078e0274 */
[----:B------:R-:W5:Y:S04]  /*4ea0*/  @!P4 LDG.E.U16 R176, desc[UR22][R46.64] ;  /* 0x000000162eb0c981 */ /* 0x000f68000c1e1500 */
        /* <DEDUP_REMOVED lines=20> */
[----:B---3--:R0:W-:Y:S04]  /*4ff0*/  STS.U16 [R5+UR9+0x4000], R12 ;  /* 0x0040000c05007988 */ /* 0x0081e80008000409 */
[----:B--2---:R0:W-:Y:S01]  /*5000*/  STS.U16 [R5+UR9+0x5000], R140 ;  /* 0x0050008c05007988 */ /* 0x0041e20008000409 */
[----:B------:R-:W-:-:S04]  /*5010*/  ULEA UR19, UR20, UR9, 0x3 ;  /* 0x0000000914137291 */ /* 0x000fc8000f8e18ff */
[----:B------:R-:W-:Y:S01]  /*5020*/  UIADD3 UR19, UPT, UPT, UR19, 0x8000, URZ ;  /* 0x0000800013137890 */ /* 0x000fe2000fffe0ff */
[----:B----4-:R0:W-:Y:S04]  /*5030*/  STS.U16 [R5+UR9+0x4400], R156 ;  /* 0x0044009c05007988 */ /* 0x0101e80008000409 */
[----:B-----5:R0:W-:Y:S04]  /*5040*/  STS.U16 [R5+UR9+0x5400], R158 ;  /* 0x0054009e05007988 */ /* 0x0201e80008000409 */
        /* <DEDUP_REMOVED lines=60> */
[----:B------:R1:W-:Y:S06]  /*5410*/  MEMBAR.ALL.CTA ;  /* 0x0000000000007992 */ /* 0x0003ec0000008000 */
[----:B-1----:R-:W1:Y:S02]  /*5420*/  FENCE.VIEW.ASYNC.S ;  /* 0x00000000000073c6 */ /* 0x002e640000000000 */
[----:B-1----:R-:W-:Y:S06]  /*5430*/  BAR.SYNC.DEFER_BLOCKING 0x0 ;  /* 0x0000000000007b1d */ /* 0x002fec0000010000 */
[----:B------:R-:W-:Y:S05]  /*5440*/  @P0 BRA `(.L_x_9) ;  /* 0x0000000000340947 */ /* 0x000fea0003800000 */
[----:B------:R-:W-:Y:S01]  /*5450*/  UIADD3 UR21, UPT, UPT, UR8, 0x100, URZ ;  /* 0x0000010008157890 */ /* 0x000fe2000fffe0ff */
[----:B------:R-:W-:Y:S01]  /*5460*/  UMOV UR15, 0x40004040 ;  /* 0x40004040000f7882 */ /* 0x000fe20000000000 */
[----:B------:R-:W-:Y:S01]  /*5470*/  UMOV UR16, 0x0 ;  /* 0x0000000000107882 */ /* 0x000fe20000000000 */
[----:B------:R-:W-:Y:S01]  /*5480*/  UMOV UR17, 0x8408490 ;  /* 0x0840849000117882 */ /* 0x000fe20000000000 */
[----:B------:R-:W-:Y:S01]  /*5490*/  UMOV UR6, UR19 ;  /* 0x0000001300067c82 */ /* 0x000fe20008000000 */
[----:B------:R-:W-:Y:S01]  /*54a0*/  UMOV UR7, URZ ;  /* 0x000000ff00077c82 */ /* 0x000fe20008000000 */
[----:B------:R-:W-:Y:S01]  /*54b0*/  UMOV UR24, 0x0 ;  /* 0x0000000000187882 */ /* 0x000fe20000000000 */
[----:B------:R-:W-:Y:S01]  /*54c0*/  UMOV UR25, 0x8408490 ;  /* 0x0840849000197882 */ /* 0x000fe20000000000 */
[----:B------:R1:W-:Y:S01]  /*54d0*/  UTCHMMA gdesc[UR14], gdesc[UR10], tmem[UR8], tmem[UR16], idesc[UR17], UPT ;  /* 0x00ff100a0e0075ea */ /* 0x0003e2000b800008 */
[----:B------:R-:W-:Y:S01]  /*54e0*/  UMOV UR4, UR6 ;  /* 0x0000000600047c82 */ /* 0x000fe20008000000 */
[----:B------:R1:W-:Y:S01]  /*54f0*/  UTCHMMA gdesc[UR12], gdesc[UR10], tmem[UR21], tmem[UR24], idesc[UR25], UPT ;  /* 0x00ff180a0c0075ea */ /* 0x0003e2000b800015 */
[----:B------:R1:W-:Y:S01]  /*5500*/  UTCBAR [UR4], URZ ;  /* 0x000000ff040073e9 */ /* 0x0003e200080000ff */
[----:B------:R-:W-:-:S02]  /*5510*/  NOP ;  /* 0x0000000000007918 */ /* 0x000fc40000000000 */
.L_x_9:
[----:B------:R-:W-:Y:S01]  /*5520*/  UIADD3 UR20, UPT, UPT, UR20, 0x1, URZ ;  /* 0x0000000114147890 */ /* 0x000fe2000fffe0ff */
[----:B------:R-:W-:Y:S02]  /*5530*/  VIADD R139, R139, 0xffffffff ;  /* 0xffffffff8b8b7836 */ /* 0x000fe40000000000 */
[----:B------:R-:W-:Y:S01]  /*5540*/  VIADD R160, R160, 0xfffffff0 ;  /* 0xfffffff0a0a07836 */ /* 0x000fe20000000000 */
[----:B------:R-:W-:Y:S02]  /*5550*/  UISETP.GT.AND UP1, UPT, UR20, 0x1, UPT ;  /* 0x000000011400788c */ /* 0x000fe4000bf24270 */
[----:B------:R-:W-:Y:S02]  /*5560*/  ISETP.NE.U32.AND P2, PT, R139, RZ, PT ;  /* 0x000000ff8b00720c */ /* 0x000fe40003f45070 */
[----:B-1----:R-:W-:Y:S02]  /*5570*/  USEL UR4, URZ, 0x1, !UP1 ;  /* 0x00000001ff047887 */ /* 0x002fe4000c800000 */
[----:B------:R-:W-:-:S02]  /*5580*/  USEL UR20, UR20, URZ, !UP1 ;  /* 0x000000ff14147287 */ /* 0x000fc4000c800000 */
[----:B------:R-:W-:-:S03]  /*5590*/  ULOP3.LUT UR6, UR5, UR4, URZ, 0x3c, !UPT ;  /* 0x0000000405067292 */ /* 0x000fc6000f8e3cff */
[----:B------:R-:W-:-:S04]  /*55a0*/  UMOV UR4, UR5 ;  /* 0x0000000500047c82 */ /* 0x000fc80008000000 */
[----:B------:R-:W-:Y:S01]  /*55b0*/  UMOV UR5, UR6 ;  /* 0x0000000600057c82 */ /* 0x000fe20008000000 */
[----:B------:R-:W-:Y:S05]  /*55c0*/  @P2 BRA `(.L_x_10) ;  /* 0xffffffec00302947 */ /* 0x000fea000383ffff */
.L_x_7:
[----:B------:R-:W-:-:S13]  /*55d0*/  ISETP.GE.AND P0, PT, R154, 0x10, PT ;  /* 0x000000109a00780c */ /* 0x000fda0003f06270 */
[----:B------:R-:W-:Y:S05]  /*55e0*/  @!P0 BRA `(.L_x_11) ;  /* 0x0000000000108947 */ /* 0x000fea0003800000 */
[----:B------:R-:W-:-:S06]  /*55f0*/  USHF.L.U32 UR4, UR4, 0x1f, URZ ;  /* 0x0000001f04047899 */ /* 0x000fcc00080006ff */
[----:B0-----:R-:W-:-:S04]  /*5600*/  IMAD.U32 R4, RZ, RZ, UR4 ;  /* 0x00000004ff047e24 */ /* 0x001fc8000f8e00ff */
[----:B------:R-:W0:Y:S02]  /*5610*/  SYNCS.PHASECHK.TRANS64.TRYWAIT P0, [UR19], R4 ;  /* 0x00000004ff0075a7 */ /* 0x000e240008001113 */
[----:B0-----:R-:W-:Y:S05]  /*5620*/  @!P0 BRA `(.L_x_12) ;  /* 0x0000011000c88947 */ /* 0x001fea0003800000 */
.L_x_11:
[----:B------:R-:W-:Y:S06]  /*5630*/  BAR.SYNC.DEFER_BLOCKING 0x0 ;  /* 0x0000000000007b1d */ /* 0x000fec0000010000 */
[----:B------:R-:W1:Y:S01]  /*5640*/  LDCU.128 UR12, c[0x0][0x390] ;  /* 0x00007200ff0c77ac */ /* 0x000e620008000c00 */
[----:B------:R2:W-:Y:S01]  /*5650*/  STL [R1+0x3cc], R217 ;  /* 0x0003ccd901007387 */ /* 0x0005e20000100800 */
[----:B------:R-:W3:Y:S03]  /*5660*/  LDCU.64 UR32, c[0x0][0x398] ;  /* 0x00007300ff2077ac */ /* 0x000ee60008000a00 */
[----:B------:R4:W-:Y:S01]  /*5670*/  STL [R1+0x3c8], R216 ;  /* 0x0003c8d801007387 */ /* 0x0009e20000100800 */
[----:B------:R-:W5:Y:S03]  /*5680*/  LDCU UR30, c[0x0][0x3b8] ;  /* 0x00007700ff1e77ac */ /* 0x000f660008000800 */
[----:B------:R0:W-:Y:S01]  /*5690*/  STL [R1+0x3c4], R215 ;  /* 0x0003c4d701007387 */ /* 0x0001e20000100800 */
[----:B------:R-:W0:Y:S03]  /*56a0*/  LDCU.64 UR4, c[0x0][0x398] ;  /* 0x00007300ff0477ac */ /* 0x000e260008000a00 */
[----:B------:R0:W-:Y:S01]  /*56b0*/  STL [R1+0x3c0], R213 ;  /* 0x0003c0d501007387 */ /* 0x0001e20000100800 */
[----:B------:R-:W0:Y:S03]  /*56c0*/  LDCU UR6, c[0x0][0x39c] ;  /* 0x00007380ff0677ac */ /* 0x000e260008000800 */
[----:B------:R0:W-:Y:S01]  /*56d0*/  STL [R1+0x3bc], R212 ;  /* 0x0003bcd401007387 */ /* 0x0001e20000100800 */
[----:B------:R-:W0:Y:S01]  /*56e0*/  @!P1 SYNCS.CCTL.IV [UR9+0x8000] ;  /* 0x00800000ff0099b1 */ /* 0x000e220008000009 */
[----:B------:R-:W0:Y:S02]  /*56f0*/  LDCU.64 UR26, c[0x0][0x398] ;  /* 0x00007300ff1a77ac */ /* 0x000e240008000a00 */
[----:B------:R0:W-:Y:S01]  /*5700*/  STL [R1+0x3b8], R211 ;  /* 0x0003b8d301007387 */ /* 0x0001e20000100800 */
[----:B------:R-:W0:Y:S03]  /*5710*/  LDCU.64 UR20, c[0x0][0x398] ;  /* 0x00007300ff1477ac */ /* 0x000e260008000a00 */
[----:B------:R0:W-:Y:S01]  /*5720*/  STL [R1+0x3b4], R210 ;  /* 0x0003b4d201007387 */ /* 0x0001e20000100800 */
[----:B------:R-:W0:Y:S03]  /*5730*/  LDCU.64 UR24, c[0x0][0x398] ;  /* 0x00007300ff1877ac */ /* 0x000e260008000a00 */
[----:B------:R0:W-:Y:S01]  /*5740*/  STL [R1+0x3b0], R209 ;  /* 0x0003b0d101007387 */ /* 0x0001e20000100800 */
[----:B------:R-:W0:Y:S03]  /*5750*/  LDCU.64 UR28, c[0x0][0x398] ;  /* 0x00007300ff1c77ac */ /* 0x000e260008000a00 */
[----:B------:R-:W-:Y:S01]  /*5760*/  STL [R1+0x3ac], R208 ;  /* 0x0003acd001007387 */ /* 0x000fe20000100800 */
[----:B------:R-:W0:Y:S03]  /*5770*/  LDCU.64 UR16, c[0x0][0x398] ;  /* 0x00007300ff1077ac */ /* 0x000e260008000a00 */
[----:B------:R0:W-:Y:S01]  /*5780*/  STL [R1+0x3a8], R207 ;  /* 0x0003a8cf01007387 */ /* 0x0001e20000100800 */
[----:B------:R-:W0:Y:S03]  /*5790*/  LDCU.64 UR10, c[0x0][0x398] ;  /* 0x00007300ff0a77ac */ /* 0x000e260008000a00 */
[----:B------:R0:W-:Y:S01]  /*57a0*/  STL [R1+0x3a4], R206 ;  /* 0x0003a4ce01007387 */ /* 0x0001e20000100800 */
[----:B------:R-:W0:Y:S03]  /*57b0*/  LDCU UR44, c[0x0][0x398] ;  /* 0x00007300ff2c77ac */ /* 0x000e260008000800 */
[----:B------:R0:W-:Y:S01]  /*57c0*/  STL [R1+0x3a0], R205 ;  /* 0x0003a0cd01007387 */ /* 0x0001e20000100800 */
[----:B------:R-:W0:Y:S03]  /*57d0*/  LDCU UR38, c[0x0][0x398] ;  /* 0x00007300ff2677ac */ /* 0x000e260008000800 */
[----:B------:R0:W-:Y:S01]  /*57e0*/  STL [R1+0x39c], R204 ;  /* 0x00039ccc01007387 */ /* 0x0001e20000100800 */
[----:B------:R-:W0:Y:S03]  /*57f0*/  LDCU UR68, c[0x0][0x398] ;  /* 0x00007300ff4477ac */ /* 0x000e260008000800 */
[----:B------:R0:W-:Y:S01]  /*5800*/  STL [R1+0x398], R203 ;  /* 0x000398cb01007387 */ /* 0x0001e20000100800 */
[----:B------:R-:W1:Y:S03]  /*5810*/  LDCU UR75, c[0x0][0x39c] ;  /* 0x00007380ff4b77ac */ /* 0x000e660008000800 */
[----:B------:R0:W-:Y:S01]  /*5820*/  STL [R1+0x394], R202 ;  /* 0x000394ca01007387 */ /* 0x0001e20000100800 */
[----:B------:R-:W1:Y:S03]  /*5830*/  LDCU UR34, c[0x0][0x398] ;  /* 0x00007300ff2277ac */ /* 0x000e660008000800 */
[----:B------:R0:W-:Y:S01]  /*5840*/  STL [R1+0x390], R201 ;  /* 0x000390c901007387 */ /* 0x0001e20000100800 */
[----:B------:R-:W1:Y:S03]  /*5850*/  LDCU UR67, c[0x0][0x398] ;  /* 0x00007300ff4377ac */ /* 0x000e660008000800 */
[----:B------:R1:W-:Y:S01]  /*5860*/  STL [R1+0x38c], R200 ;  /* 0x00038cc801007387 */ /* 0x0003e20000100800 */
[----:B------:R-:W1:Y:S03]  /*5870*/  LDCU UR43, c[0x0][0x398] ;  /* 0x00007300ff2b77ac */ /* 0x000e660008000800 */
[----:B------:R1:W-:Y:S01]  /*5880*/  STL [R1+0x388], R199 ;  /* 0x000388c701007387 */ /* 0x0003e20000100800 */
[----:B------:R-:W1:Y:S01]  /*5890*/  LDCU UR48, c[0x0][0x39c] ;  /* 0x00007380ff3077ac */ /* 0x000e620008000800 */
[----:B0-----:R-:W-:Y:S06]  /*58a0*/  BAR.SYNC.DEFER_BLOCKING 0x0 ;  /* 0x0000000000007b1d */ /* 0x001fec0000010000 */
[----:B------:R-:W0:Y:S01]  /*58b0*/  LDCU UR52, c[0x0][0x39c] ;  /* 0x00007380ff3477ac */ /* 0x000e220008000800 */
[----:B------:R0:W-:Y:S01]  /*58c0*/  STL [R1+0x384], R198 ;  /* 0x000384c601007387 */ /* 0x0001e20000100800 */
[----:B------:R-:W0:Y:S01]  /*58d0*/  LDCU UR35, c[0x0][0x39c] ;  /* 0x00007380ff2377ac */ /* 0x000e220008000800 */
[----:B------:R-:W2:Y:S02]  /*58e0*/  LDTM.x64 R8, tmem[UR18] ;  /* 0x00000012000879ee */ /* 0x000ea40008340000 */
[----:B------:R0:W-:Y:S01]  /*58f0*/  STL [R1+0x380], R197 ;  /* 0x000380c501007387 */ /* 0x0001e20000100800 */
[----:B------:R-:W0:Y:S03]  /*5900*/  LDCU UR76, c[0x0][0x39c] ;  /* 0x00007380ff4c77ac */ /* 0x000e260008000800 */
[----:B------:R0:W-:Y:S01]  /*5910*/  STL [R1+0x37c], R196 ;  /* 0x00037cc401007387 */ /* 0x0001e20000100800 */
[----:B------:R-:W0:Y:S03]  /*5920*/  LDCU UR66, c[0x0][0x398] ;  /* 0x00007300ff4277ac */ /* 0x000e260008000800 */
[----:B------:R-:W-:Y:S01]  /*5930*/  STL [R1+0x348], R252 ;  /* 0x000348fc01007387 */ /* 0x000fe20000100800 */
[----:B------:R-:W0:Y:S01]  /*5940*/  LDCU UR77, c[0x0][0x398] ;  /* 0x00007300ff4d77ac */ /* 0x000e220008000800 */
[----:B------:R-:W0:Y:S02]  /*5950*/  @!P1 SYNCS.CCTL.IV [UR9+0x8008] ;  /* 0x00800800ff0099b1 */ /* 0x000e240008000009 */
[----:B------:R-:W-:Y:S01]  /*5960*/  STL [R1+0x344], R250 ;  /* 0x000344fa01007387 */ /* 0x000fe20000100800 */
[----:B------:R-:W0:Y:S03]  /*5970*/  LDCU UR9, c[0x0][0x398] ;  /* 0x00007300ff0977ac */ /* 0x000e260008000800 */
[----:B------:R-:W-:Y:S01]  /*5980*/  STL [R1+0x340], R248 ;  /* 0x000340f801007387 */ /* 0x000fe20000100800 */
[----:B------:R-:W0:Y:S03]  /*5990*/  LDCU UR53, c[0x0][0x398] ;  /* 0x00007300ff3577ac */ /* 0x000e260008000800 */
[----:B------:R-:W-:Y:S01]  /*59a0*/  STL [R1+0x33c], R246 ;  /* 0x00033cf601007387 */ /* 0x000fe20000100800 */
[----:B------:R-:W0:Y:S01]  /*59b0*/  LDCU UR59, c[0x0][0x39c] ;  /* 0x00007380ff3b77ac */ /* 0x000e220008000800 */
[----:B--2---:R-:W-:-:S02]  /*59c0*/  IMAD.MOV.U32 R217, RZ, RZ, R71 ;  /* 0x000000ffffd97224 */ /* 0x004fc400078e0047 */
[----:B------:R-:W-:Y:S01]  /*59d0*/  STL [R1+0x338], R244 ;  /* 0x000338f401007387 */ /* 0x000fe20000100800 */
[----:B----4-:R-:W-:Y:S01]  /*59e0*/  IMAD.MOV.U32 R216, RZ, RZ, R70 ;  /* 0x000000ffffd87224 */ /* 0x010fe200078e0046 */
[----:B------:R-:W2:Y:S01]  /*59f0*/  LDCU UR51, c[0x0][0x398] ;  /* 0x00007300ff3377ac */ /* 0x000ea20008000800 */
[----:B------:R-:W-:Y:S01]  /*5a00*/  IMAD.MOV.U32 R215, RZ, RZ, R69 ;  /* 0x000000ffffd77224 */ /* 0x000fe200078e0045 */
[----:B------:R-:W-:Y:S01]  /*5a10*/  STL [R1+0x334], R242 ;  /* 0x000334f201007387 */ /* 0x000fe20000100800 */
[----:B------:R-:W-:Y:S01]  /*5a20*/  IMAD.MOV.U32 R213, RZ, RZ, R68 ;  /* 0x000000ffffd57224 */ /* 0x000fe200078e0044 */
[----:B------:R-:W4:Y:S01]  /*5a30*/  LDCU UR42, c[0x0][0x39c] ;  /* 0x00007380ff2a77ac */ /* 0x000f220008000800 */
[----:B------:R-:W-:Y:S01]  /*5a40*/  IMAD.MOV.U32 R212, RZ, RZ, R67 ;  /* 0x000000ffffd47224 */ /* 0x000fe200078e0043 */
[----:B------:R-:W-:Y:S01]  /*5a50*/  STL [R1+0x330], R240 ;  /* 0x000330f001007387 */ /* 0x000fe20000100800 */
[----:B------:R-:W-:Y:S01]  /*5a60*/  IMAD.MOV.U32 R211, RZ, RZ, R66 ;  /* 0x000000ffffd37224 */ /* 0x000fe200078e0042 */
[----:B------:R-:W0:Y:S01]  /*5a70*/  LDCU UR65, c[0x0][0x398] ;  /* 0x00007300ff4177ac */ /* 0x000e220008000800 */
[----:B------:R-:W-:Y:S01]  /*5a80*/  IMAD.MOV.U32 R210, RZ, RZ, R65 ;  /* 0x000000ffffd27224 */ /* 0x000fe200078e0041 */
[----:B------:R-:W-:Y:S01]  /*5a90*/  STL [R1+0x32c], R238 ;  /* 0x00032cee01007387 */ /* 0x000fe20000100800 */
[----:B------:R-:W-:Y:S01]  /*5aa0*/  IMAD.MOV.U32 R209, RZ, RZ, R64 ;  /* 0x000000ffffd17224 */ /* 0x000fe200078e0040 */
[----:B------:R-:W0:Y:S01]  /*5ab0*/  LDCU UR74, c[0x0][0x39c] ;  /* 0x00007380ff4a77ac */ /* 0x000e220008000800 */
[----:B------:R-:W-:Y:S01]  /*5ac0*/  IMAD.MOV.U32 R207, RZ, RZ, R63 ;  /* 0x000000ffffcf7224 */ /* 0x000fe200078e003f */
[----:B------:R-:W-:Y:S01]  /*5ad0*/  STL [R1+0x328], R236 ;  /* 0x000328ec01007387 */ /* 0x000fe20000100800 */
[----:B------:R-:W-:Y:S01]  /*5ae0*/  IMAD.MOV.U32 R206, RZ, RZ, R60 ;  /* 0x000000ffffce7224 */ /* 0x000fe200078e003c */
[----:B------:R-:W2:Y:S01]  /*5af0*/  LDCU UR37, c[0x0][0x398] ;  /* 0x00007300ff2577ac */ /* 0x000ea20008000800 */
        /* <DEDUP_REMOVED lines=10> */
[----:B-1----:R-:W-:Y:S01]  /*5ba0*/  IMAD.MOV.U32 R200, RZ, RZ, R44 ;  /* 0x000000ffffc87224 */ /* 0x002fe200078e002c */
[----:B------:R-:W1:Y:S01]  /*5bb0*/  LDCU UR73, c[0x0][0x39c] ;  /* 0x00007380ff4977ac */ /* 0x000e620008000800 */
[----:B------:R-:W-:Y:S01]  /*5bc0*/  IMAD.MOV.U32 R199, RZ, RZ, R43 ;  /* 0x000000ffffc77224 */ /* 0x000fe200078e002b */
[----:B------:R-:W-:Y:S01]  /*5bd0*/  STL [R1+0x318], R228 ;  /* 0x000318e401007387 */ /* 0x000fe20000100800 */
[----:B0-----:R-:W-:Y:S01]  /*5be0*/  IMAD.MOV.U32 R198, RZ, RZ, R42 ;  /* 0x000000ffffc67224 */ /* 0x001fe200078e002a */
        /* <DEDUP_REMOVED lines=12> */
[----:B------:R-:W0:Y:S02]  /*5cb0*/  LDCU UR40, c[0x0][0x398] ;  /* 0x00007300ff2877ac */ /* 0x000e240008000800 */
[----:B------:R-:W-:Y:S01]  /*5cc0*/  STL [R1+0x308], R220 ;  /* 0x000308dc01007387 */ /* 0x000fe20000100800 */
[----:B------:R-:W0:Y:S03]  /*5cd0*/  LDCU UR63, c[0x0][0x398] ;  /* 0x00007300ff3f77ac */ /* 0x000e260008000800 */
        /* <DEDUP_REMOVED lines=8> */
[----:B------:R-:W-:Y:S01]  /*5d60*/  STL.64 [R1+0x98], R12 ;  /* 0x0000980c01007387 */ /* 0x000fe20000100a00 */
        /* <DEDUP_REMOVED lines=25> */
[----:B------:R-:W-:Y:S04]  /*5f00*/  STL.64 [R1+0x100], R38 ;  /* 0x0001002601007387 */ /* 0x000fe80000100a00 */
[----:B------:R-:W-:Y:S04]  /*5f10*/  STL [R1+0x108], R47 ;  /* 0x0001082f01007387 */ /* 0x000fe80000100800 */
[----:B------:R-:W-:Y:S04]  /*5f20*/  STL.64 [R1+0x110], R48 ;  /* 0x0001103001007387 */ /* 0x000fe80000100a00 */
[----:B------:R-:W-:Y:S04]  /*5f30*/  STL.64 [R1+0x118], R50 ;  /* 0x0001183201007387 */ /* 0x000fe80000100a00 */
[----:B------:R-:W-:Y:S04]  /*5f40*/  STL.64 [R1+0x120], R52 ;  /* 0x0001203401007387 */ /* 0x000fe80000100a00 */
[----:B------:R-:W-:Y:S04]  /*5f50*/  STL.64 [R1+0x128], R54 ;  /* 0x0001283601007387 */ /* 0x000fe80000100a00 */
[----:B------:R-:W-:Y:S04]  /*5f60*/  STL [R1+0x130], R56 ;  /* 0x0001303801007387 */ /* 0x000fe80000100800 */
[----:B------:R-:W-:Y:S04]  /*5f70*/  STL [R1+0x144], R61 ;  /* 0x0001443d01007387 */ /* 0x000fe80000100800 */
[----:B------:R0:W-:Y:S02]  /*5f80*/  STL [R1+0x148], R62 ;  /* 0x0001483e01007387 */ /* 0x0001e40000100800 */
[----:B0-----:R-:W0:Y:S01]  /*5f90*/  LDTM.x64 R16, tmem[UR18+0x40] ;  /* 0x00004012001079ee */ /* 0x001e220008340000 */
[----:B------:R-:W-:Y:S01]  /*5fa0*/  LDTM.x64 R132, tmem[UR18+0x80] ;  /* 0x00008012008479ee */ /* 0x000fe20008340000 */
[----:B0-----:R-:W-:Y:S01]  /*5fb0*/  STL [R1], R22 ;  /* 0x0000001601007387 */ /* 0x001fe20000100800 */
[----:B------:R-:W-:-:S02]  /*5fc0*/  IMAD.MOV.U32 R15, RZ, RZ, R79 ;  /* 0x000000ffff0f7224 */ /* 0x000fc400078e004f */
[----:B------:R-:W-:Y:S01]  /*5fd0*/  IMAD.MOV.U32 R230, RZ, RZ, R35 ;  /* 0x000000ffffe67224 */ /* 0x000fe200078e0023 */
[----:B------:R-:W-:Y:S01]  /*5fe0*/  STL.64 [R1+0x8], R24 ;  /* 0x0000081801007387 */ /* 0x000fe20000100a00 */
[----:B------:R-:W-:Y:S02]  /*5ff0*/  IMAD.MOV.U32 R232, RZ, RZ, R36 ;  /* 0x000000ffffe87224 */ /* 0x000fe400078e0024 */
[----:B------:R-:W-:Y:S01]  /*6000*/  IMAD.MOV.U32 R234, RZ, RZ, R37 ;  /* 0x000000ffffea7224 */ /* 0x000fe200078e0025 */
[----:B------:R-:W-:Y:S01]  /*6010*/  STL [R1+0x10], R47 ;  /* 0x0000102f01007387 */ /* 0x000fe20000100800 */
[----:B------:R-:W-:Y:S02]  /*6020*/  IMAD.MOV.U32 R236, RZ, RZ, R38 ;  /* 0x000000ffffec7224 */ /* 0x000fe400078e0026 */
[----:B------:R-:W-:Y:S01]  /*6030*/  IMAD.MOV.U32 R238, RZ, RZ, R39 ;  /* 0x000000ffffee7224 */ /* 0x000fe200078e0027 */
[----:B------:R-:W-:Y:S01]  /*6040*/  STL.64 [R1+0x18], R48 ;  /* 0x0000183001007387 */ /* 0x000fe20000100a00 */
[----:B------:R-:W-:-:S02]  /*6050*/  IMAD.MOV.U32 R240, RZ, RZ, R40 ;  /* 0x000000fffff07224 */ /* 0x000fc400078e0028 */
[----:B------:R-:W-:Y:S01]  /*6060*/  IMAD.MOV.U32 R242, RZ, RZ, R41 ;  /* 0x000000fffff27224 */ /* 0x000fe200078e0029 */
[----:B------:R-:W-:Y:S01]  /*6070*/  STL.64 [R1+0x20], R50 ;  /* 0x0000203201007387 */ /* 0x000fe20000100a00 */
[----:B------:R-:W-:Y:S02]  /*6080*/  IMAD.MOV.U32 R244, RZ, RZ, R42 ;  /* 0x000000fffff47224 */ /* 0x000fe400078e002a */
[----:B------:R-:W-:Y:S01]  /*6090*/  IMAD.MOV.U32 R246, RZ, RZ, R43 ;  /* 0x000000fffff67224 */ /* 0x000fe200078e002b */
[----:B------:R-:W-:Y:S01]  /*60a0*/  STL.64 [R1+0x28], R52 ;  /* 0x0000283401007387 */ /* 0x000fe20000100a00 */
        /* <DEDUP_REMOVED lines=27> */
[----:B------:R-:W-:-:S03]  /*6260*/  IMAD.MOV.U32 R3, RZ, RZ, R26 ;  /* 0x000000ffff037224 */ /* 0x000fc600078e001a */
[----:B------:R-:W-:Y:S04]  /*6270*/  STL.64 [R1+0x78], R72 ;  /* 0x0000784801007387 */ /* 0x000fe80000100a00 */
[----:B------:R-:W-:Y:S04]  /*6280*/  STL.64 [R1+0x80], R74 ;  /* 0x0000804a01007387 */ /* 0x000fe80000100a00 */
[----:B------:R-:W-:Y:S04]  /*6290*/  STL.64 [R1+0x88], R76 ;  /* 0x0000884c01007387 */ /* 0x000fe80000100a00 */
[----:B------:R0:W-:Y:S04]  /*62a0*/  STL [R1+0x90], R78 ;  /* 0x0000904e01007387 */ /* 0x0001e80000100800 */
[----:B------:R1:W-:Y:S04]  /*62b0*/  STL [R1+0x378], R230 ;  /* 0x000378e601007387 */ /* 0x0003e80000100800 */
[----:B------:R2:W-:Y:S01]  /*62c0*/  STL [R1+0x374], R232 ;  /* 0x000374e801007387 */ /* 0x0005e20000100800 */
[----:B0-----:R-:W0:Y:S03]  /*62d0*/  LDTM.x64 R68, tmem[UR18+0xc0] ;  /* 0x0000c012004479ee */ /* 0x001e260008340000 */
[----:B------:R3:W-:Y:S01]  /*62e0*/  STL [R1+0x370], R234 ;  /* 0x000370ea01007387 */ /* 0x0007e20000100800 */
[----:B-1----:R-:W-:-:S03]  /*62f0*/  IMAD.MOV.U32 R230, RZ, RZ, R15 ;  /* 0x000000ffffe67224 */ /* 0x002fc600078e000f */
[----:B------:R1:W-:Y:S01]  /*6300*/  STL [R1+0x36c], R236 ;  /* 0x00036cec01007387 */ /* 0x0003e20000100800 */
[----:B--2---:R-:W-:-:S03]  /*6310*/  IMAD.MOV.U32 R232, RZ, RZ, R14 ;  /* 0x000000ffffe87224 */ /* 0x004fc600078e000e */
[----:B------:R2:W-:Y:S01]  /*6320*/  STL [R1+0x368], R238 ;  /* 0x000368ee01007387 */ /* 0x0005e20000100800 */
[----:B---3--:R-:W-:-:S03]  /*6330*/  IMAD.MOV.U32 R234, RZ, RZ, R13 ;  /* 0x000000ffffea7224 */ /* 0x008fc600078e000d */
        /* <DEDUP_REMOVED lines=14> */
[----:B0-----:R-:W-:Y:S01]  /*6420*/  STL [R1+0x248], R76 ;  /* 0x0002484c01007387 */ /* 0x001fe20000100800 */
[----:B--2---:R-:W-:-:S03]  /*6430*/  IMAD.MOV.U32 R250, RZ, RZ, R7 ;  /* 0x000000fffffa7224 */ /* 0x004fc600078e0007 */
[----:B------:R-:W-:Y:S01]  /*6440*/  STL [R1+0x244], R77 ;  /* 0x0002444d01007387 */ /* 0x000fe20000100800 */
[----:B---3--:R-:W-:-:S03]  /*6450*/  IMAD.MOV.U32 R252, RZ, RZ, R9 ;  /* 0x000000fffffc7224 */ /* 0x008fc600078e0009 */
[----:B------:R-:W-:Y:S04]  /*6460*/  STL [R1+0x240], R78 ;  /* 0x0002404e01007387 */ /* 0x000fe80000100800 */
        /* <DEDUP_REMOVED lines=24> */
[----:B------:R-:W-:Y:S01]  /*65f0*/  STL [R1+0x1dc], R103 ;  /* 0x0001dc6701007387 */ /* 0x000fe20000100800 */
[----:B------:R-:W0:Y:S03]  /*6600*/  LDTM.x64 R4, tmem[UR18+0x100] ;  /* 0x00010012000479ee */ /* 0x000e260008340000 */
[----:B------:R-:W-:Y:S04]  /*6610*/  STL [R1+0x1d8], R104 ;  /* 0x0001d86801007387 */ /* 0x000fe80000100800 */
[----:B------:R-:W-:Y:S04]  /*6620*/  STL [R1+0x1d4], R105 ;  /* 0x0001d46901007387 */ /* 0x000fe80000100800 */
[----:B------:R-:W-:Y:S04]  /*6630*/  STL [R1+0x1d0], R106 ;  /* 0x0001d06a01007387 */ /* 0x000fe80000100800 */
[----:B------:R-:W-:Y:S04]  /*6640*/  STL [R1+0x1cc], R107 ;  /* 0x0001cc6b01007387 */ /* 0x000fe80000100800 */
[----:B------:R-:W-:Y:S04]  /*6650*/  STL [R1+0x1c8], R108 ;  /* 0x0001c86c01007387 */ /* 0x000fe80000100800 */
[----:B------:R-:W-:Y:S01]  /*6660*/  STL [R1+0x1c4], R109 ;  /* 0x0001c46d01007387 */ /* 0x000fe20000100800 */
[----:B0-----:R-:W-:-:S03]  /*6670*/  F2FP.BF16.F32.PACK_AB R67, R67, R217 ;  /* 0x000000d94343723e */ /* 0x001fc600000010ff */
        /* <DEDUP_REMOVED lines=17> */
[----:B------:R-:W-:-:S03]  /*6790*/  F2FP.BF16.F32.PACK_AB R66, R66, R216 ;  /* 0x000000d84242723e */ /* 0x000fc600000010ff */
[----:B------:R-:W-:Y:S04]  /*67a0*/  STL [R1+0x17c], R127 ;  /* 0x00017c7f01007387 */ /* 0x000fe80000100800 */
[----:B------:R-:W-:Y:S04]  /*67b0*/  STL [R1+0x178], R128 ;  /* 0x0001788001007387 */ /* 0x000fe80000100800 */
[----:B------:R-:W-:Y:S01]  /*67c0*/  STL [R1+0x174], R129 ;  /* 0x0001748101007387 */ /* 0x000fe20000100800 */
[----:B------:R-:W-:-:S03]  /*67d0*/  F2FP.BF16.F32.PACK_AB R65, R65, R215 ;  /* 0x000000d74141723e */ /* 0x000fc600000010ff */
[----:B------:R-:W-:Y:S04]  /*67e0*/  STL [R1+0x170], R130 ;  /* 0x0001708201007387 */ /* 0x000fe80000100800 */
[----:B------:R0:W2:Y:S04]  /*67f0*/  LDL.LU R217, [R1+0x3cc] ;  /* 0x0003cc0001d97983 */ /* 0x0000a80000300800 */
[----:B------:R1:W-:Y:S01]  /*6800*/  STL [R1+0x16c], R67 ;  /* 0x00016c4301007387 */ /* 0x0003e20000100800 */
[----:B------:R-:W-:Y:S02]  /*6810*/  F2FP.BF16.F32.PACK_AB R64, R64, R213 ;  /* 0x000000d54040723e */ /* 0x000fe400000010ff */
[----:B------:R-:W-:Y:S01]  /*6820*/  F2FP.BF16.F32.PACK_AB R63, R63, R212 ;  /* 0x000000d43f3f723e */ /* 0x000fe200000010ff */
[----:B-1----:R-:W3:Y:S04]  /*6830*/  LDL.LU R67, [R1+0x98] ;  /* 0x0000980001437983 */ /* 0x002ee80000300800 */
[----:B------:R0:W2:Y:S04]  /*6840*/  LDL.LU R216, [R1+0x3c8] ;  /* 0x0003c80001d87983 */ /* 0x0000a80000300800 */
[----:B------:R1:W-:Y:S01]  /*6850*/  STL [R1+0x168], R66 ;  /* 0x0001684201007387 */ /* 0x0003e20000100800 */
[----:B------:R-:W-:-:S02]  /*6860*/  F2FP.BF16.F32.PACK_AB R62, R62, R211 ;  /* 0x000000d33e3e723e */ /* 0x000fc400000010ff */
[----:B------:R-:W-:Y:S01]  /*6870*/  F2FP.BF16.F32.PACK_AB R61, R61, R210 ;  /* 0x000000d23d3d723e */ /* 0x000fe200000010ff */
[----:B-1----:R-:W2:Y:S04]  /*6880*/  LDL.LU R66, [R1+0x9c] ;  /* 0x00009c0001427983 */ /* 0x002ea80000300800 */
[----:B------:R0:W2:Y:S04]  /*6890*/  LDL.LU R215, [R1+0x3c4] ;  /* 0x0003c40001d77983 */ /* 0x0000a80000300800 */
[----:B------:R1:W-:Y:S04]  /*68a0*/  STL [R1+0x164], R65 ;  /* 0x0001644101007387 */ /* 0x0003e80000100800 */
        /* <DEDUP_REMOVED lines=10> */
[----:B------:R0:W3:Y:S04]  /*6950*/  LDL.LU R210, [R1+0x3b4] ;  /* 0x0003b40001d27983 */ /* 0x0000e80000300800 */
[----:B------:R1:W-:Y:S04]  /*6960*/  STL [R1+0x154], R61 ;  /* 0x0001543d01007387 */ /* 0x0003e80000100800 */
[----:B-1----:R-:W3:Y:S01]  /*6970*/  LDL.LU R61, [R1+0x148] ;  /* 0x00014800013d7983 */ /* 0x002ee20000300800 */
[----:B------:R-:W-:-:S02]  /*6980*/  F2FP.BF16.F32.PACK_AB R208, R60, R209 ;  /* 0x000000d13cd0723e */ /* 0x000fc400000010ff */
[----:B------:R-:W-:Y:S01]  /*6990*/  F2FP.BF16.F32.PACK_AB R60, R59, R207 ;  /* 0x000000cf3b3c723e */ /* 0x000fe200000010ff */
[----:B------:R0:W4:Y:S04]  /*69a0*/  LDL.LU R209, [R1+0x3b0] ;  /* 0x0003b00001d17983 */ /* 0x0001280000300800 */
[----:B------:R1:W-:Y:S01]  /*69b0*/  STL [R1+0x150], R208 ;  /* 0x000150d001007387 */ /* 0x0003e20000100800 */
[----:B------:R-:W-:-:S03]  /*69c0*/  F2FP.BF16.F32.PACK_AB R56, R56, R206 ;  /* 0x000000ce3838723e */ /* 0x000fc600000010ff */
[----:B-1----:R0:W4:Y:S04]  /*69d0*/  LDL.LU R208, [R1+0x3ac] ;  /* 0x0003ac0001d07983 */ /* 0x0021280000300800 */
[----:B------:R0:W4:Y:S04]  /*69e0*/  LDL.LU R207, [R1+0x3a8] ;  /* 0x0003a80001cf7983 */ /* 0x0001280000300800 */
[----:B------:R-:W-:Y:S01]  /*69f0*/  STL [R1+0x14c], R60 ;  /* 0x00014c3c01007387 */ /* 0x000fe20000100800 */
[----:B------:R-:W-:Y:S02]  /*6a00*/  F2FP.BF16.F32.PACK_AB R55, R55, R205 ;  /* 0x000000cd3737723e */ /* 0x000fe400000010ff */
[----:B------:R-:W-:-:S02]  /*6a10*/  F2FP.BF16.F32.PACK_AB R54, R54, R204 ;  /* 0x000000cc3636723e */ /* 0x000fc400000010ff */
[----:B------:R-:W-:Y:S02]  /*6a20*/  F2FP.BF16.F32.PACK_AB R53, R53, R203 ;  /* 0x000000cb3535723e */ /* 0x000fe400000010ff */
[----:B--2---:R-:W-:Y:S02]  /*6a30*/  F2FP.BF16.F32.PACK_AB R59, R57, R62 ;  /* 0x0000003e393b723e */ /* 0x004fe400000010ff */
[----:B------:R-:W2:Y:S01]  /*6a40*/  LDL.LU R57, [R1+0x120] ;  /* 0x0001200001397983 */ /* 0x000ea20000300800 */
[----:B---3--:R-:W-:-:S05]  /*6a50*/  F2FP.BF16.F32.PACK_AB R58, R58, R61 ;  /* 0x0000003d3a3a723e */ /* 0x008fca00000010ff */
[----:B------:R1:W-:Y:S04]  /*6a60*/  STL [R1+0x148], R58 ;  /* 0x0001483a01007387 */ /* 0x0003e80000100800 */
[----:B-1----:R-:W3:Y:S04]  /*6a70*/  LDL.LU R58, [R1+0x11c] ;  /* 0x00011c00013a7983 */ /* 0x002ee80000300800 */
[----:B------:R1:W-:Y:S04]  /*6a80*/  STL [R1+0x144], R59 ;  /* 0x0001443b01007387 */ /* 0x0003e80000100800 */
[----:B-1----:R-:W4:Y:S04]  /*6a90*/  LDL.LU R59, [R1+0x118] ;  /* 0x00011800013b7983 */ /* 0x002f280000300800 */
[----:B------:R-:W5:Y:S04]  /*6aa0*/  LDL.LU R60, [R1+0x114] ;  /* 0x00011400013c7983 */ /* 0x000f680000300800 */
[----:B------:R-:W5:Y:S04]  /*6ab0*/  LDL.LU R61, [R1+0x110] ;  /* 0x00011000013d7983 */ /* 0x000f680000300800 */
[----:B------:R-:W5:Y:S04]  /*6ac0*/  LDL.LU R62, [R1+0x108] ;  /* 0x00010800013e7983 */ /* 0x000f680000300800 */
[----:B------:R0:W5:Y:S04]  /*6ad0*/  LDL.LU R206, [R1+0x3a4] ;  /* 0x0003a40001ce7983 */ /* 0x0001680000300800 */
[----:B------:R1:W-:Y:S04]  /*6ae0*/  STL [R1+0x140], R56 ;  /* 0x0001403801007387 */ /* 0x0003e80000100800 */
[----:B-1----:R-:W5:Y:S04]  /*6af0*/  LDL.LU R56, [R1+0x124] ;  /* 0x0001240001387983 */ /* 0x002f680000300800 */
        /* <DEDUP_REMOVED lines=8> */
[----:B-1----:R-:W5:Y:S01]  /*6b80*/  LDL.LU R53, [R1+0x130] ;  /* 0x0001300001357983 */ /* 0x002f620000300800 */
[----:B------:R-:W-:-:S02]  /*6b90*/  F2FP.BF16.F32.PACK_AB R251, R42, R202 ;  /* 0x000000ca2afb723e */ /* 0x000fc400000010ff */
[----:B------:R-:W-:Y:S02]  /*6ba0*/  F2FP.BF16.F32.PACK_AB R249, R41, R201 ;  /* 0x000000c929f9723e */ /* 0x000fe400000010ff */
[----:B------:R-:W-:Y:S02]  /*6bb0*/  F2FP.BF16.F32.PACK_AB R247, R40, R200 ;  /* 0x000000c828f7723e */ /* 0x000fe400000010ff */
[----:B------:R-:W-:Y:S02]  /*6bc0*/  F2FP.BF16.F32.PACK_AB R245, R39, R199 ;  /* 0x000000c727f5723e */ /* 0x000fe400000010ff */
[----:B------:R-:W-:Y:S02]  /*6bd0*/  F2FP.BF16.F32.PACK_AB R243, R38, R198 ;  /* 0x000000c626f3723e */ /* 0x000fe400000010ff */
[----:B------:R-:W-:Y:S02]  /*6be0*/  F2FP.BF16.F32.PACK_AB R241, R37, R197 ;  /* 0x000000c525f1723e */ /* 0x000fe400000010ff */
[----:B------:R-:W-:-:S02]  /*6bf0*/  F2FP.BF16.F32.PACK_AB R239, R36, R196 ;  /* 0x000000c424ef723e */ /* 0x000fc400000010ff */
[----:B--2---:R-:W-:Y:S02]  /*6c00*/  F2FP.BF16.F32.PACK_AB R48, R48, R57 ;  /* 0x000000393030723e */ /* 0x004fe400000010ff */
[----:B---3--:R-:W-:Y:S02]  /*6c10*/  F2FP.BF16.F32.PACK_AB R47, R47, R58 ;  /* 0x0000003a2f2f723e */ /* 0x008fe400000010ff */
[----:B----4-:R-:W-:Y:S02]  /*6c20*/  F2FP.BF16.F32.PACK_AB R46, R46, R59 ;  /* 0x0000003b2e2e723e */ /* 0x010fe400000010ff */
[----:B-----5:R-:W-:Y:S01]  /*6c30*/  F2FP.BF16.F32.PACK_AB R45, R45, R60 ;  /* 0x0000003c2d2d723e */ /* 0x020fe200000010ff */
[----:B------:R-:W-:Y:S01]  /*6c40*/  IMAD.MOV.U32 R60, RZ, RZ, R63 ;  /* 0x000000ffff3c7224 */ /* 0x000fe200078e003f */
[----:B------:R-:W-:Y:S01]  /*6c50*/  F2FP.BF16.F32.PACK_AB R44, R44, R61 ;  /* 0x0000003d2c2c723e */ /* 0x000fe200000010ff */
[----:B------:R-:W-:Y:S01]  /*6c60*/  IMAD.MOV.U32 R63, RZ, RZ, R66 ;  /* 0x000000ffff3f7224 */ /* 0x000fe200078e0042 */
[----:B------:R-:W-:Y:S01]  /*6c70*/  F2FP.BF16.F32.PACK_AB R43, R43, R62 ;  /* 0x0000003e2b2b723e */ /* 0x000fe200000010ff */
[----:B------:R-:W-:-:S02]  /*6c80*/  IMAD.MOV.U32 R62, RZ, RZ, R65 ;  /* 0x000000ffff3e7224 */ /* 0x000fc400078e0041 */
[----:B------:R-:W-:Y:S02]  /*6c90*/  IMAD.MOV.U32 R66, RZ, RZ, R248 ;  /* 0x000000ffff427224 */ /* 0x000fe400078e00f8 */
[----:B------:R-:W-:Y:S02]  /*6ca0*/  IMAD.MOV.U32 R61, RZ, RZ, R64 ;  /* 0x000000ffff3d7224 */ /* 0x000fe400078e0040 */
[----:B------:R-:W-:Y:S02]  /*6cb0*/  IMAD.MOV.U32 R65, RZ, RZ, R250 ;  /* 0x000000ffff417224 */ /* 0x000fe400078e00fa */
[----:B------:R-:W-:Y:S01]  /*6cc0*/  IMAD.MOV.U32 R248, RZ, RZ, R240 ;  /* 0x000000fffff87224 */ /* 0x000fe200078e00f0 */
[----:B------:R-:W-:Y:S01]  /*6cd0*/  F2FP.BF16.F32.PACK_AB R49, R49, R56 ;  /* 0x000000383131723e */ /* 0x000fe200000010ff */
[----:B------:R-:W-:Y:S02]  /*6ce0*/  IMAD.MOV.U32 R64, RZ, RZ, R67 ;  /* 0x000000ffff407224 */ /* 0x000fe400078e0043 */
[----:B------:R-:W-:-:S02]  /*6cf0*/  IMAD.MOV.U32 R240, RZ, RZ, R232 ;  /* 0x000000fffff07224 */ /* 0x000fc400078e00e8 */
[----:B------:R-:W-:Y:S02]  /*6d00*/  IMAD.MOV.U32 R250, RZ, RZ, R242 ;  /* 0x000000fffffa7224 */ /* 0x000fe400078e00f2 */
[----:B------:R-:W-:Y:S01]  /*6d10*/  IMAD.MOV.U32 R67, RZ, RZ, R244 ;  /* 0x000000ffff437224 */ /* 0x000fe200078e00f4 */
[----:B------:R-:W-:Y:S01]  /*6d20*/  F2FP.BF16.F32.PACK_AB R50, R50, R55 ;  /* 0x000000373232723e */ /* 0x000fe200000010ff */
[----:B------:R-:W-:Y:S02]  /*6d30*/  IMAD.MOV.U32 R242, RZ, RZ, R234 ;  /* 0x000000fffff27224 */ /* 0x000fe400078e00ea */
[----:B------:R-:W-:Y:S01]  /*6d40*/  IMAD.MOV.U32 R244, RZ, RZ, R236 ;  /* 0x000000fffff47224 */ /* 0x000fe200078e00ec */
[----:B------:R-:W-:Y:S02]  /*6d50*/  F2FP.BF16.F32.PACK_AB R51, R51, R54 ;  /* 0x000000363333723e */ /* 0x000fe400000010ff */
[----:B------:R-:W-:-:S05]  /*6d60*/  F2FP.BF16.F32.PACK_AB R52, R52, R53 ;  /* 0x000000353434723e */ /* 0x000fca00000010ff */
        /* <DEDUP_REMOVED lines=9> */
[----:B------:R1:W-:Y:S04]  /*6e00*/  STL [R1+0x108], R43 ;  /* 0x0001082b01007387 */ /* 0x0003e80000100800 */
[----:B------:R-:W2:Y:S04]  /*6e10*/  LDL.LU R232, [R1+0x90] ;  /* 0x0000900001e87983 */ /* 0x000ea80000300800 */
[----:B------:R-:W3:Y:S04]  /*6e20*/  LDL.LU R234, [R1+0x8c] ;  /* 0x00008c0001ea7983 */ /* 0x000ee80000300800 */
[----:B------:R-:W4:Y:S04]  /*6e30*/  LDL.LU R236, [R1+0x88] ;  /* 0x0000880001ec7983 */ /* 0x000f280000300800 */
[----:B-1----:R-:W5:Y:S04]  /*6e40*/  LDL.LU R43, [R1+0xec] ;  /* 0x0000ec00012b7983 */ /* 0x002f680000300800 */
[----:B------:R-:W2:Y:S04]  /*6e50*/  LDL.LU R44, [R1+0xe8] ;  /* 0x0000e800012c7983 */ /* 0x000ea80000300800 */
[----:B------:R-:W3:Y:S04]  /*6e60*/  LDL.LU R45, [R1+0xe4] ;  /* 0x0000e400012d7983 */ /* 0x000ee80000300800 */
[----:B------:R-:W4:Y:S04]  /*6e70*/  LDL.LU R46, [R1+0xe0] ;  /* 0x0000e000012e7983 */ /* 0x000f280000300800 */
        /* <DEDUP_REMOVED lines=13> */
[----:B------:R0:W4:Y:S04]  /*6f50*/  LDL.LU R202, [R1+0x394] ;  /* 0x0003940001ca7983 */ /* 0x0001280000300800 */
        /* <DEDUP_REMOVED lines=11> */
[----:B------:R0:W4:Y:S01]  /*7010*/  LDL.LU R196, [R1+0x37c] ;  /* 0x00037c0001c47983 */ /* 0x0001220000300800 */
[----:B------:R-:W-:-:S02]  /*7020*/  F2FP.BF16.F32.PACK_AB R204, R12, R60 ;  /* 0x0000003c0ccc723e */ /* 0x000fc400000010ff */
[----:B------:R-:W-:Y:S02]  /*7030*/  F2FP.BF16.F32.PACK_AB R203, R11, R61 ;  /* 0x0000003d0bcb723e */ /* 0x000fe400000010ff */
[----:B-----5:R-:W-:Y:S02]  /*7040*/  F2FP.BF16.F32.PACK_AB R225, R29, R43 ;  /* 0x0000002b1de1723e */ /* 0x020fe400000010ff */
[----:B--2---:R-:W-:Y:S02]  /*7050*/  F2FP.BF16.F32.PACK_AB R223, R28, R44 ;  /* 0x0000002c1cdf723e */ /* 0x004fe400000010ff */
[----:B---3--:R-:W-:Y:S02]  /*7060*/  F2FP.BF16.F32.PACK_AB R221, R27, R45 ;  /* 0x0000002d1bdd723e */ /* 0x008fe400000010ff */
[----:B----4-:R-:W-:Y:S02]  /*7070*/  F2FP.BF16.F32.PACK_AB R219, R26, R46 ;  /* 0x0000002e1adb723e */ /* 0x010fe400000010ff */
[----:B------:R-:W-:-:S02]  /*7080*/  F2FP.BF16.F32.PACK_AB R218, R25, R47 ;  /* 0x0000002f19da723e */ /* 0x000fc400000010ff */
[----:B------:R-:W-:Y:S02]  /*7090*/  F2FP.BF16.F32.PACK_AB R217, R24, R48 ;  /* 0x0000003018d9723e */ /* 0x000fe400000010ff */
[----:B------:R-:W-:Y:S02]  /*70a0*/  F2FP.BF16.F32.PACK_AB R216, R23, R49 ;  /* 0x0000003117d8723e */ /* 0x000fe400000010ff */
[----:B------:R-:W-:Y:S02]  /*70b0*/  F2FP.BF16.F32.PACK_AB R215, R22, R50 ;  /* 0x0000003216d7723e */ /* 0x000fe400000010ff */
[----:B------:R-:W-:Y:S02]  /*70c0*/  F2FP.BF16.F32.PACK_AB R213, R21, R51 ;  /* 0x0000003315d5723e */ /* 0x000fe400000010ff */
[----:B------:R-:W-:Y:S02]  /*70d0*/  F2FP.BF16.F32.PACK_AB R212, R20, R52 ;  /* 0x0000003414d4723e */ /* 0x000fe400000010ff */
        /* <DEDUP_REMOVED lines=20> */
[----:B------:R-:W1:Y:S01]  /*7220*/  LDTM.x64 R4, tmem[UR18+0x140] ;  /* 0x00014012000479ee */ /* 0x000e620008340000 */
[----:B------:R-:W2:Y:S01]  /*7230*/  LDL.LU R238, [R1+0x84] ;  /* 0x0000840001ee7983 */ /* 0x000ea20000300800 */
[----:B-1----:R-:W-:-:S03]  /*7240*/  F2FP.BF16.F32.PACK_AB R67, R67, R230 ;  /* 0x000000e64343723e */ /* 0x002fc600000010ff */
[----:B------:R-:W3:Y:S01]  /*7250*/  LDL.LU R230, [R1+0x378] ;  /* 0x0003780001e67983 */ /* 0x000ee20000300800 */
[C---:B------:R-:W-:Y:S02]  /*7260*/  PRMT R123, R67.reuse, 0x7610, R123 ;  /* 0x00007610437b7816 */ /* 0x040fe4000000007b */
[----:B------:R-:W-:Y:S01]  /*7270*/  PRMT R124, R67, 0x7632, R124 ;  /* 0x00007632437c7816 */ /* 0x000fe2000000007c */
[----:B------:R-:W-:Y:S02]  /*7280*/  IMAD.MOV.U32 R67, RZ, RZ, R248 ;  /* 0x000000ffff437224 */ /* 0x000fe400078e00f8 */
[----:B------:R-:W-:Y:S02]  /*7290*/  IMAD.MOV.U32 R248, RZ, RZ, R240 ;  /* 0x000000fffff87224 */ /* 0x000fe400078e00f0 */
[----:B------:R-:W4:Y:S01]  /*72a0*/  LDL.LU R240, [R1+0x80] ;  /* 0x0000800001f07983 */ /* 0x000f220000300800 */
[----:B------:R-:W-:Y:S02]  /*72b0*/  F2FP.BF16.F32.PACK_AB R66, R66, R232 ;  /* 0x000000e84242723e */ /* 0x000fe400000010ff */
[----:B------:R-:W-:Y:S01]  /*72c0*/  F2FP.BF16.F32.PACK_AB R65, R65, R234 ;  /* 0x000000ea4141723e */ /* 0x000fe200000010ff */
[----:B------:R-:W-:Y:S01]  /*72d0*/  STL [R1+0x250], R124 ;  /* 0x0002507c01007387 */ /* 0x000fe20000100800 */
[----:B------:R-:W-:-:S02]  /*72e0*/  PRMT R121, R66, 0x7610, R121 ;  /* 0x0000761042797816 */ /* 0x000fc40000000079 */
[----:B------:R-:W-:Y:S01]  /*72f0*/  PRMT R122, R66, 0x7632, R122 ;  /* 0x00007632427a7816 */ /* 0x000fe2000000007a */
[----:B------:R-:W-:Y:S01]  /*7300*/  IMAD.MOV.U32 R66, RZ, RZ, R67 ;  /* 0x000000ffff427224 */ /* 0x000fe200078e0043 */
[----:B------:R1:W-:Y:S01]  /*7310*/  STL [R1+0x24c], R123 ;  /* 0x00024c7b01007387 */ /* 0x0003e20000100800 */
[----:B------:R-:W-:Y:S01]  /*7320*/  IMAD.MOV.U32 R67, RZ, RZ, R250 ;  /* 0x000000ffff437224 */ /* 0x000fe200078e00fa */
[C---:B------:R-:W-:Y:S01]  /*7330*/  PRMT R120, R65.reuse, 0x7632, R120 ;  /* 0x0000763241787816 */ /* 0x040fe20000000078 */
[----:B------:R-:W-:Y:S01]  /*7340*/  IMAD.MOV.U32 R250, RZ, RZ, R242 ;  /* 0x000000fffffa7224 */ /* 0x000fe200078e00f2 */
[----:B------:R-:W5:Y:S01]  /*7350*/  LDL.LU R232, [R1+0x374] ;  /* 0x0003740001e87983 */ /* 0x000f620000300800 */
[----:B------:R-:W-:Y:S02]  /*7360*/  F2FP.BF16.F32.PACK_AB R64, R64, R236 ;  /* 0x000000ec4040723e */ /* 0x000fe400000010ff */
[----:B------:R-:W-:Y:S01]  /*7370*/  PRMT R119, R65, 0x7610, R119 ;  /* 0x0000761041777816 */ /* 0x000fe20000000077 */
[----:B------:R-:W3:Y:S01]  /*7380*/  LDL.LU R242, [R1+0x7c] ;  /* 0x00007c0001f27983 */ /* 0x000ee20000300800 */
[----:B------:R-:W-:-:S03]  /*7390*/  IMAD.MOV.U32 R65, RZ, RZ, R244 ;  /* 0x000000ffff417224 */ /* 0x000fc600078e00f4 */
[----:B------:R-:W-:Y:S01]  /*73a0*/  STL [R1+0x258], R122 ;  /* 0x0002587a01007387 */ /* 0x000fe20000100800 */
[----:B------:R-:W-:-:S03]  /*73b0*/  PRMT R118, R64, 0x7632, R118 ;  /* 0x0000763240767816 */ /* 0x000fc60000000076 */
[----:B------:R0:W-:Y:S01]  /*73c0*/  STL [R1+0x254], R121 ;  /* 0x0002547901007387 */ /* 0x0001e20000100800 */
[----:B------:R-:W-:-:S03]  /*73d0*/  PRMT R117, R64, 0x7610, R117 ;  /* 0x0000761040757816 */ /* 0x000fc60000000075 */
[----:B------:R-:W5:Y:S01]  /*73e0*/  LDL.LU R234, [R1+0x370] ;  /* 0x0003700001ea7983 */ /* 0x000f620000300800 */
[----:B------:R-:W-:-:S03]  /*73f0*/  IMAD.MOV.U32 R64, RZ, RZ, R252 ;  /* 0x000000ffff407224 */ /* 0x000fc600078e00fc */
[----:B------:R-:W5:Y:S01]  /*7400*/  LDL.LU R244, [R1+0x78] ;  /* 0x0000780001f47983 */ /* 0x000f620000300800 */
[----:B------:R-:W-:-:S03]  /*7410*/  IMAD.MOV.U32 R252, RZ, RZ, R246 ;  /* 0x000000fffffc7224 */ /* 0x000fc600078e00f6 */
[----:B------:R-:W-:Y:S04]  /*7420*/  STL [R1+0x260], R120 ;  /* 0x0002607801007387 */ /* 0x000fe80000100800 */
[----:B------:R0:W-:Y:S04]  /*7430*/  STL [R1+0x25c], R119 ;  /* 0x00025c7701007387 */ /* 0x0001e80000100800 */
[----:B------:R-:W5:Y:S04]  /*7440*/  LDL.LU R236, [R1+0x36c] ;  /* 0x00036c0001ec7983 */ /* 0x000f680000300800 */
[----:B------:R-:W5:Y:S04]  /*7450*/  LDL.LU R246, [R1+0x74] ;  /* 0x0000740001f67983 */ /* 0x000f680000300800 */
[----:B------:R-:W-:Y:S04]  /*7460*/  STL [R1+0x268], R118 ;  /* 0x0002687601007387 */ /* 0x000fe80000100800 */
[----:B------:R0:W-:Y:S01]  /*7470*/  STL [R1+0x264], R117 ;  /* 0x0002647501007387 */ /* 0x0001e20000100800 */
[----:B--2---:R-:W-:-:S03]  /*7480*/  F2FP.BF16.F32.PACK_AB R63, R63, R238 ;  /* 0x000000ee3f3f723e */ /* 0x004fc600000010ff */
[----:B------:R-:W2:Y:S01]  /*7490*/  LDL.LU R238, [R1+0x368] ;  /* 0x0003680001ee7983 */ /* 0x000ea20000300800 */
[C---:B------:R-:W-:Y:S02]  /*74a0*/  PRMT R115, R63.reuse, 0x7610, R115 ;  /* 0x000076103f737816 */ /* 0x040fe40000000073 */
[----:B------:R-:W-:Y:S01]  /*74b0*/  PRMT R116, R63, 0x7632, R116 ;  /* 0x000076323f747816 */ /* 0x000fe20000000074 */
[----:B------:R-:W-:Y:S02]  /*74c0*/  IMAD.MOV.U32 R63, RZ, RZ, R248 ;  /* 0x000000ffff3f7224 */ /* 0x000fe400078e00f8 */
[----:B------:R-:W2:Y:S04]  /*74d0*/  LDL.LU R248, [R1+0x70] ;  /* 0x0000700001f87983 */ /* 0x000ea80000300800 */
[----:B------:R-:W-:Y:S04]  /*74e0*/  STL [R1+0x270], R116 ;  /* 0x0002707401007387 */ /* 0x000fe80000100800 */
[----:B------:R0:W-:Y:S01]  /*74f0*/  STL [R1+0x26c], R115 ;  /* 0x00026c7301007387 */ /* 0x0001e20000100800 */
[----:B----4-:R-:W-:-:S03]  /*7500*/  F2FP.BF16.F32.PACK_AB R62, R62, R240 ;  /* 0x000000f03e3e723e */ /* 0x010fc600000010ff */
[----:B------:R-:W4:Y:S01]  /*7510*/  LDL.LU R240, [R1+0x364] ;  /* 0x0003640001f07983 */ /* 0x000f220000300800 */
[C---:B------:R-:W-:Y:S02]  /*7520*/  PRMT R113, R62.reuse, 0x7610, R113 ;  /* 0x000076103e717816 */ /* 0x040fe40000000071 */
[----:B------:R-:W-:Y:S01]  /*7530*/  PRMT R114, R62, 0x7632, R114 ;  /* 0x000076323e727816 */ /* 0x000fe20000000072 */
[----:B------:R-:W-:Y:S02]  /*7540*/  IMAD.MOV.U32 R62, RZ, RZ, R63 ;  /* 0x000000ffff3e7224 */ /* 0x000fe400078e003f */
[----:B------:R-:W-:Y:S02]  /*7550*/  IMAD.MOV.U32 R63, RZ, RZ, R64 ;  /* 0x000000ffff3f7224 */ /* 0x000fe400078e0040 */
[----:B------:R-:W-:Y:S02]  /*7560*/  IMAD.MOV.U32 R64, RZ, RZ, R65 ;  /* 0x000000ffff407224 */ /* 0x000fe400078e0041 */
[----:B------:R-:W-:-:S02]  /*7570*/  IMAD.MOV.U32 R65, RZ, RZ, R66 ;  /* 0x000000ffff417224 */ /* 0x000fc400078e0042 */
[----:B------:R-:W-:Y:S02]  /*7580*/  IMAD.MOV.U32 R66, RZ, RZ, R67 ;  /* 0x000000ffff427224 */ /* 0x000fe400078e0043 */
[----:B------:R-:W-:Y:S02]  /*7590*/  IMAD.MOV.U32 R67, RZ, RZ, R250 ;  /* 0x000000ffff437224 */ /* 0x000fe400078e00fa */
[----:B------:R-:W4:Y:S01]  /*75a0*/  LDL.LU R250, [R1+0x6c] ;  /* 0x00006c0001fa7983 */ /* 0x000f220000300800 */
[----:B---3--:R-:W-:-:S03]  /*75b0*/  F2FP.BF16.F32.PACK_AB R61, R61, R242 ;  /* 0x000000f23d3d723e */ /* 0x008fc600000010ff */
[----:B------:R-:W-:Y:S01]  /*75c0*/  STL [R1+0x278], R114 ;  /* 0x0002787201007387 */ /* 0x000fe20000100800 */
[C---:B------:R-:W-:Y:S02]  /*75d0*/  PRMT R112, R61.reuse, 0x7632, R112 ;  /* 0x000076323d707816 */ /* 0x040fe40000000070 */
[----:B------:R-:W-:Y:S01]  /*75e0*/  PRMT R111, R61, 0x7610, R111 ;  /* 0x000076103d6f7816 */ /* 0x000fe2000000006f */
[----:B------:R3:W-:Y:S04]  /*75f0*/  STL [R1+0x274], R113 ;  /* 0x0002747101007387 */ /* 0x0007e80000100800 */
[----:B------:R-:W3:Y:S01]  /*7600*/  LDL.LU R242, [R1+0x360] ;  /* 0x0003600001f27983 */ /* 0x000ee20000300800 */
[----:B-----5:R-:W-:-:S03]  /*7610*/  F2FP.BF16.F32.PACK_AB R60, R60, R244 ;  /* 0x000000f43c3c723e */ /* 0x020fc600000010ff */
[----:B------:R-:W5:Y:S01]  /*7620*/  LDL.LU R61, [R1] ;  /* 0x00000000013d7983 */ /* 0x000f620000300800 */
[----:B------:R-:W-:-:S03]  /*7630*/  PRMT R110, R60, 0x7632, R110 ;  /* 0x000076323c6e7816 */ /* 0x000fc6000000006e */
[----:B------:R-:W-:Y:S01]  /*7640*/  STL [R1+0x280], R112 ;  /* 0x0002807001007387 */ /* 0x000fe20000100800 */
[----:B------:R-:W-:Y:S01]  /*7650*/  PRMT R109, R60, 0x7610, R109 ;  /* 0x000076103c6d7816 */ /* 0x000fe2000000006d */
[----:B------:R-:W-:Y:S02]  /*7660*/  IMAD.MOV.U32 R60, RZ, RZ, R252 ;  /* 0x000000ffff3c7224 */ /* 0x000fe400078e00fc */
[----:B------:R0:W-:Y:S04]  /*7670*/  STL [R1+0x27c], R111 ;  /* 0x00027c6f01007387 */ /* 0x0001e80000100800 */
[----:B------:R-:W3:Y:S01]  /*7680*/  LDL.LU R244, [R1+0x35c] ;  /* 0x00035c0001f47983 */ /* 0x000ee20000300800 */
[----:B------:R-:W-:-:S03]  /*7690*/  F2FP.BF16.F32.PACK_AB R59, R59, R246 ;  /* 0x000000f63b3b723e */ /* 0x000fc600000010ff */
[----:B------:R-:W3:Y:S01]  /*76a0*/  LDL.LU R252, [R1+0x64] ;  /* 0x0000640001fc7983 */ /* 0x000ee20000300800 */
[----:B------:R-:W-:-:S03]  /*76b0*/  PRMT R108, R59, 0x7632, R108 ;  /* 0x000076323b6c7816 */ /* 0x000fc6000000006c */
[----:B------:R-:W-:Y:S01]  /*76c0*/  STL [R1+0x288], R110 ;  /* 0x0002886e01007387 */ /* 0x000fe20000100800 */
[----:B------:R-:W-:-:S03]  /*76d0*/  PRMT R107, R59, 0x7610, R107 ;  /* 0x000076103b6b7816 */ /* 0x000fc6000000006b */
        /* <DEDUP_REMOVED lines=8> */
[----:B------:R-:W-:Y:S02]  /*7760*/  PRMT R105, R58, 0x7610, R105 ;  /* 0x000076103a697816 */ /* 0x000fe40000000069 */
[----:B------:R-:W2:Y:S04]  /*7770*/  LDL.LU R58, [R1+0xc] ;  /* 0x00000c00013a7983 */ /* 0x000ea80000300800 */
[----:B------:R-:W-:Y:S04]  /*7780*/  STL [R1+0x298], R106 ;  /* 0x0002986a01007387 */ /* 0x000fe80000100800 */
[----:B------:R0:W-:Y:S01]  /*7790*/  STL [R1+0x294], R105 ;  /* 0x0002946901007387 */ /* 0x0001e20000100800 */
[----:B----4-:R-:W-:-:S03]  /*77a0*/  F2FP.BF16.F32.PACK_AB R57, R57, R250 ;  /* 0x000000fa3939723e */ /* 0x010fc600000010ff */
[----:B------:R-:W4:Y:S01]  /*77b0*/  LDL.LU R250, [R1+0x350] ;  /* 0x0003500001fa7983 */ /* 0x000f220000300800 */
[C---:B------:R-:W-:Y:S02]  /*77c0*/  PRMT R103, R57.reuse, 0x7610, R103 ;  /* 0x0000761039677816 */ /* 0x040fe40000000067 */
[----:B------:R-:W-:Y:S02]  /*77d0*/  PRMT R104, R57, 0x7632, R104 ;  /* 0x0000763239687816 */ /* 0x000fe40000000068 */
[----:B------:R-:W2:Y:S04]  /*77e0*/  LDL.LU R57, [R1+0x68] ;  /* 0x0000680001397983 */ /* 0x000ea80000300800 */
[----:B------:R-:W-:Y:S04]  /*77f0*/  STL [R1+0x2a0], R104 ;  /* 0x0002a06801007387 */ /* 0x000fe80000100800 */
[----:B------:R0:W-:Y:S01]  /*7800*/  STL [R1+0x29c], R103 ;  /* 0x00029c6701007387 */ /* 0x0001e20000100800 */
[----:B---3--:R-:W-:-:S04]  /*7810*/  F2FP.BF16.F32.PACK_AB R55, R55, R252 ;  /* 0x000000fc3737723e */ /* 0x008fc800000010ff */
[C---:B------:R-:W-:Y:S02]  /*7820*/  PRMT R99, R55.reuse, 0x7610, R99 ;  /* 0x0000761037637816 */ /* 0x040fe40000000063 */
[----:B------:R-:W-:Y:S02]  /*7830*/  PRMT R100, R55, 0x7632, R100 ;  /* 0x0000763237647816 */ /* 0x000fe40000000064 */
[----:B--2---:R-:W-:-:S04]  /*7840*/  F2FP.BF16.F32.PACK_AB R56, R56, R57 ;  /* 0x000000393838723e */ /* 0x004fc800000010ff */
[C---:B------:R-:W-:Y:S02]  /*7850*/  PRMT R102, R56.reuse, 0x7632, R102 ;  /* 0x0000763238667816 */ /* 0x040fe40000000066 */
[----:B------:R-:W-:Y:S02]  /*7860*/  PRMT R101, R56, 0x7610, R101 ;  /* 0x0000761038657816 */ /* 0x000fe40000000065 */
[----:B------:R-:W2:Y:S04]  /*7870*/  LDL.LU R56, [R1+0x5c] ;  /* 0x00005c0001387983 */ /* 0x000ea80000300800 */
[----:B------:R-:W3:Y:S04]  /*7880*/  LDL.LU R57, [R1+0x58] ;  /* 0x0000580001397983 */ /* 0x000ee80000300800 */
[----:B------:R-:W-:Y:S04]  /*7890*/  STL [R1+0x2a8], R102 ;  /* 0x0002a86601007387 */ /* 0x000fe80000100800 */
[----:B------:R0:W-:Y:S04]  /*78a0*/  STL [R1+0x2a4], R101 ;  /* 0x0002a46501007387 */ /* 0x0001e80000100800 */
[----:B------:R-:W3:Y:S04]  /*78b0*/  LDL.LU R252, [R1+0x34c] ;  /* 0x00034c0001fc7983 */ /* 0x000ee80000300800 */
[----:B------:R-:W3:Y:S04]  /*78c0*/  LDL.LU R55, [R1+0x60] ;  /* 0x0000600001377983 */ /* 0x000ee80000300800 */
[----:B------:R-:W-:Y:S04]  /*78d0*/  STL [R1+0x2b0], R100 ;  /* 0x0002b06401007387 */ /* 0x000fe80000100800 */
[----:B------:R0:W-:Y:S01]  /*78e0*/  STL [R1+0x2ac], R99 ;  /* 0x0002ac6301007387 */ /* 0x0001e20000100800 */
[----:B--2---:R-:W-:-:S02]  /*78f0*/  F2FP.BF16.F32.PACK_AB R53, R53, R56 ;  /* 0x000000383535723e */ /* 0x004fc400000010ff */
[----:B---3--:R-:W-:-:S04]  /*7900*/  F2FP.BF16.F32.PACK_AB R54, R54, R55 ;  /* 0x000000373636723e */ /* 0x008fc800000010ff */
[C---:B------:R-:W-:Y:S02]  /*7910*/  PRMT R97, R54.reuse, 0x7610, R97 ;  /* 0x0000761036617816 */ /* 0x040fe40000000061 */
[----:B------:R-:W-:Y:S02]  /*7920*/  PRMT R98, R54, 0x7632, R98 ;  /* 0x0000763236627816 */ /* 0x000fe40000000062 */
[----:B------:R-:W2:Y:S04]  /*7930*/  LDL.LU R54, [R1+0x54] ;  /* 0x0000540001367983 */ /* 0x000ea80000300800 */
[----:B------:R-:W3:Y:S04]  /*7940*/  LDL.LU R55, [R1+0x50] ;  /* 0x0000500001377983 */ /* 0x000ee80000300800 */
[----:B------:R-:W-:Y:S04]  /*7950*/  STL [R1+0x2b8], R98 ;  /* 0x0002b86201007387 */ /* 0x000fe80000100800 */
[----:B------:R0:W-:Y:S04]  /*7960*/  STL [R1+0x2b4], R97 ;  /* 0x0002b46101007387 */ /* 0x0001e80000100800 */
[----:B------:R-:W4:Y:S01]  /*7970*/  LDL.LU R56, [R1+0x4c] ;  /* 0x00004c0001387983 */ /* 0x000f220000300800 */
[----:B------:R-:W-:-:S02]  /*7980*/  PRMT R96, R53, 0x7632, R96 ;  /* 0x0000763235607816 */ /* 0x000fc40000000060 */
[----:B------:R-:W-:Y:S02]  /*7990*/  PRMT R95, R53, 0x7610, R95 ;  /* 0x00007610355f7816 */ /* 0x000fe4000000005f */
[----:B------:R-:W-:Y:S01]  /*79a0*/  F2FP.BF16.F32.PACK_AB R52, R52, R57 ;  /* 0x000000393434723e */ /* 0x000fe200000010ff */
[----:B------:R-:W-:Y:S04]  /*79b0*/  STL [R1+0x2c0], R96 ;  /* 0x0002c06001007387 */ /* 0x000fe80000100800 */
[----:B------:R0:W-:Y:S04]  /*79c0*/  STL [R1+0x2bc], R95 ;  /* 0x0002bc5f01007387 */ /* 0x0001e80000100800 */
[----:B------:R-:W5:Y:S01]  /*79d0*/  LDL.LU R57, [R1+0x48] ;  /* 0x0000480001397983 */ /* 0x000f620000300800 */
[----:B------:R-:W-:-:S02]  /*79e0*/  PRMT R94, R52, 0x7632, R94 ;  /* 0x00007632345e7816 */ /* 0x000fc4000000005e */
[----:B------:R-:W-:-:S03]  /*79f0*/  PRMT R93, R52, 0x7610, R93 ;  /* 0x00007610345d7816 */ /* 0x000fc6000000005d */
[----:B------:R-:W-:Y:S04]  /*7a00*/  STL [R1+0x2c8], R94 ;  /* 0x0002c85e01007387 */ /* 0x000fe80000100800 */
[----:B------:R0:W-:Y:S04]  /*7a10*/  STL [R1+0x2c4], R93 ;  /* 0x0002c45d01007387 */ /* 0x0001e80000100800 */
[----:B------:R-:W5:Y:S01]  /*7a20*/  LDL.LU R53, [R1+0x44] ;  /* 0x0000440001357983 */ /* 0x000f620000300800 */
[----:B--2---:R-:W-:-:S04]  /*7a30*/  F2FP.BF16.F32.PACK_AB R51, R51, R54 ;  /* 0x000000363333723e */ /* 0x004fc800000010ff */
[C---:B------:R-:W-:Y:S02]  /*7a40*/  PRMT R92, R51.reuse, 0x7632, R92 ;  /* 0x00007632335c7816 */ /* 0x040fe4000000005c */
[----:B------:R-:W-:Y:S02]  /*7a50*/  PRMT R91, R51, 0x7610, R91 ;  /* 0x00007610335b7816 */ /* 0x000fe4000000005b */
[----:B---3--:R-:W-:Y:S01]  /*7a60*/  F2FP.BF16.F32.PACK_AB R50, R50, R55 ;  /* 0x000000373232723e */ /* 0x008fe200000010ff */
[----:B------:R-:W-:Y:S04]  /*7a70*/  STL [R1+0x2d0], R92 ;  /* 0x0002d05c01007387 */ /* 0x000fe80000100800 */
[----:B------:R2:W-:Y:S01]  /*7a80*/  STL [R1+0x2cc], R91 ;  /* 0x0002cc5b01007387 */ /* 0x0005e20000100800 */
[----:B------:R-:W-:-:S02]  /*7a90*/  PRMT R90, R50, 0x7632, R90 ;  /* 0x00007632325a7816 */ /* 0x000fc4000000005a */
[----:B----4-:R-:W-:Y:S01]  /*7aa0*/  F2FP.BF16.F32.PACK_AB R49, R49, R56 ;  /* 0x000000383131723e */ /* 0x010fe200000010ff */
[----:B------:R-:W3:Y:S01]  /*7ab0*/  LDL.LU R54, [R1+0x40] ;  /* 0x0000400001367983 */ /* 0x000ee20000300800 */
[----:B------:R-:W-:Y:S02]  /*7ac0*/  PRMT R89, R50, 0x7610, R89 ;  /* 0x0000761032597816 */ /* 0x000fe40000000059 */
[C---:B------:R-:W-:Y:S01]  /*7ad0*/  PRMT R88, R49.reuse, 0x7632, R88 ;  /* 0x0000763231587816 */ /* 0x040fe20000000058 */
[----:B------:R-:W-:Y:S01]  /*7ae0*/  STL [R1+0x2d8], R90 ;  /* 0x0002d85a01007387 */ /* 0x000fe20000100800 */
[----:B------:R-:W-:-:S03]  /*7af0*/  PRMT R87, R49, 0x7610, R87 ;  /* 0x0000761031577816 */ /* 0x000fc60000000057 */
[----:B------:R4:W-:Y:S04]  /*7b00*/  STL [R1+0x2d4], R89 ;  /* 0x0002d45901007387 */ /* 0x0009e80000100800 */
[----:B------:R-:W2:Y:S01]  /*7b10*/  LDL.LU R55, [R1+0x3c] ;  /* 0x00003c0001377983 */ /* 0x000ea20000300800 */
[----:B-----5:R-:W-:-:S03]  /*7b20*/  F2FP.BF16.F32.PACK_AB R48, R48, R57 ;  /* 0x000000393030723e */ /* 0x020fc600000010ff */
[----:B------:R-:W-:Y:S04]  /*7b30*/  STL [R1+0x2e0], R88 ;  /* 0x0002e05801007387 */ /* 0x000fe80000100800 */
[----:B------:R5:W-:Y:S04]  /*7b40*/  STL [R1+0x2dc], R87 ;  /* 0x0002dc5701007387 */ /* 0x000be80000100800 */
[----:B------:R-:W4:Y:S04]  /*7b50*/  LDL.LU R56, [R1+0x38] ;  /* 0x0000380001387983 */ /* 0x000f280000300800 */
[----:B------:R-:W5:Y:S01]  /*7b60*/  LDL.LU R57, [R1+0x34] ;  /* 0x0000340001397983 */ /* 0x000f620000300800 */
[----:B------:R-:W-:-:S02]  /*7b70*/  PRMT R86, R48, 0x7632, R86 ;  /* 0x0000763230567816 */ /* 0x000fc40000000056 */
[----:B------:R-:W-:Y:S02]  /*7b80*/  F2FP.BF16.F32.PACK_AB R47, R47, R53 ;  /* 0x000000352f2f723e */ /* 0x000fe400000010ff */
[----:B------:R-:W-:Y:S01]  /*7b90*/  PRMT R85, R48, 0x7610, R85 ;  /* 0x0000761030557816 */ /* 0x000fe20000000055 */
[----:B------:R-:W-:Y:S01]  /*7ba0*/  STL [R1+0x2e8], R86 ;  /* 0x0002e85601007387 */ /* 0x000fe20000100800 */
[C---:B------:R-:W-:Y:S02]  /*7bb0*/  PRMT R84, R47.reuse, 0x7632, R84 ;  /* 0x000076322f547816 */ /* 0x040fe40000000054 */
[----:B------:R-:W-:Y:S01]  /*7bc0*/  PRMT R83, R47, 0x7610, R83 ;  /* 0x000076102f537816 */ /* 0x000fe20000000053 */
[----:B------:R0:W-:Y:S04]  /*7bd0*/  STL [R1+0x2e4], R85 ;  /* 0x0002e45501007387 */ /* 0x0001e80000100800 */
[----:B------:R-:W5:Y:S04]  /*7be0*/  LDL.LU R50, [R1+0x30] ;  /* 0x0000300001327983 */ /* 0x000f680000300800 */
[----:B------:R-:W5:Y:S04]  /*7bf0*/  LDL.LU R51, [R1+0x2c] ;  /* 0x00002c0001337983 */ /* 0x000f680000300800 */
[----:B------:R-:W-:Y:S04]  /*7c00*/  STL [R1+0x2f0], R84 ;  /* 0x0002f05401007387 */ /* 0x000fe80000100800 */
[----:B------:R0:W-:Y:S04]  /*7c10*/  STL [R1+0x2ec], R83 ;  /* 0x0002ec5301007387 */ /* 0x0001e80000100800 */
[----:B------:R-:W5:Y:S04]  /*7c20*/  LDL.LU R52, [R1+0x28] ;  /* 0x0000280001347983 */ /* 0x000f680000300800 */
[----:B------:R-:W5:Y:S01]  /*7c30*/  LDL.LU R53, [R1+0x24] ;  /* 0x0000240001357983 */ /* 0x000f620000300800 */
        /* <DEDUP_REMOVED lines=8> */
[----:B---3--:R-:W-:-:S04]  /*7cc0*/  F2FP.BF16.F32.PACK_AB R46, R46, R54 ;  /* 0x000000362e2e723e */ /* 0x008fc800000010ff */
[----:B------:R-:W-:-:S05]  /*7cd0*/  PRMT R81, R46, 0x7610, R81 ;  /* 0x000076102e517816 */ /* 0x000fca0000000051 */
[----:B------:R3:W-:Y:S01]  /*7ce0*/  STL [R1+0x2f4], R81 ;  /* 0x0002f45101007387 */ /* 0x0007e20000100800 */
[----:B--2---:R-:W-:-:S03]  /*7cf0*/  F2FP.BF16.F32.PACK_AB R45, R45, R55 ;  /* 0x000000372d2d723e */ /* 0x004fc600000010ff */
[----:B------:R-:W2:Y:S04]  /*7d00*/  LDL.LU R54, [R1+0x20] ;  /* 0x0000200001367983 */ /* 0x000ea80000300800 */
[----:B------:R-:W2:Y:S01]  /*7d10*/  LDL.LU R55, [R1+0x1c] ;  /* 0x00001c0001377983 */ /* 0x000ea20000300800 */
[----:B----4-:R-:W-:-:S03]  /*7d20*/  F2FP.BF16.F32.PACK_AB R44, R44, R56 ;  /* 0x000000382c2c723e */ /* 0x010fc600000010ff */
[----:B------:R-:W4:Y:S01]  /*7d30*/  LDL.LU R56, [R1+0x18] ;  /* 0x0000180001387983 */ /* 0x000f220000300800 */
[----:B-----5:R-:W-:-:S03]  /*7d40*/  F2FP.BF16.F32.PACK_AB R43, R43, R57 ;  /* 0x000000392b2b723e */ /* 0x020fc600000010ff */
[----:B------:R-:W5:Y:S04]  /*7d50*/  LDL.LU R57, [R1+0x10] ;  /* 0x0000100001397983 */ /* 0x000f680000300800 */
[----:B------:R0:W2:Y:S04]  /*7d60*/  LDL.LU R252, [R1+0x348] ;  /* 0x0003480001fc7983 */ /* 0x0000a80000300800 */
[----:B------:R0:W3:Y:S04]  /*7d70*/  LDL.LU R250, [R1+0x344] ;  /* 0x0003440001fa7983 */ /* 0x0000e80000300800 */
[----:B------:R0:W4:Y:S04]  /*7d80*/  LDL.LU R248, [R1+0x340] ;  /* 0x0003400001f87983 */ /* 0x0001280000300800 */
[----:B------:R0:W5:Y:S04]  /*7d90*/  LDL.LU R246, [R1+0x33c] ;  /* 0x00033c0001f67983 */ /* 0x0001680000300800 */
[----:B------:R0:W5:Y:S04]  /*7da0*/  LDL.LU R244, [R1+0x338] ;  /* 0x0003380001f47983 */ /* 0x0001680000300800 */
[----:B------:R0:W5:Y:S04]  /*7db0*/  LDL.LU R242, [R1+0x334] ;  /* 0x0003340001f27983 */ /* 0x0001680000300800 */
[----:B------:R0:W5:Y:S04]  /*7dc0*/  LDL.LU R240, [R1+0x330] ;  /* 0x0003300001f07983 */ /* 0x0001680000300800 */
[----:B------:R0:W5:Y:S01]  /*7dd0*/  LDL.LU R238, [R1+0x32c] ;  /* 0x00032c0001ee7983 */ /* 0x0001620000300800 */
[----:B------:R-:W-:-:S02]  /*7de0*/  F2FP.BF16.F32.PACK_AB R26, R26, R236 ;  /* 0x000000ec1a1a723e */ /* 0x000fc400000010ff */
[----:B------:R-:W-:Y:S01]  /*7df0*/  F2FP.BF16.F32.PACK_AB R25, R25, R234 ;  /* 0x000000ea1919723e */ /* 0x000fe200000010ff */
[----:B------:R0:W5:Y:S01]  /*7e00*/  LDL.LU R236, [R1+0x328] ;  /* 0x0003280001ec7983 */ /* 0x0001620000300800 */
[----:B------:R-:W-:Y:S02]  /*7e10*/  F2FP.BF16.F32.PACK_AB R24, R24, R232 ;  /* 0x000000e81818723e */ /* 0x000fe400000010ff */
[----:B------:R-:W-:Y:S01]  /*7e20*/  F2FP.BF16.F32.PACK_AB R23, R23, R230 ;  /* 0x000000e61717723e */ /* 0x000fe200000010ff */
[----:B------:R0:W5:Y:S01]  /*7e30*/  LDL.LU R234, [R1+0x324] ;  /* 0x0003240001ea7983 */ /* 0x0001620000300800 */
[----:B------:R-:W-:-:S03]  /*7e40*/  F2FP.BF16.F32.PACK_AB R22, R22, R228 ;  /* 0x000000e41616723e */ /* 0x000fc600000010ff */
[----:B------:R0:W5:Y:S04]  /*7e50*/  LDL.LU R232, [R1+0x320] ;  /* 0x0003200001e87983 */ /* 0x0001680000300800 */
[----:B------:R0:W5:Y:S04]  /*7e60*/  LDL.LU R230, [R1+0x31c] ;  /* 0x00031c0001e67983 */ /* 0x0001680000300800 */
[----:B------:R0:W5:Y:S01]  /*7e70*/  LDL.LU R228, [R1+0x318] ;  /* 0x0003180001e47983 */ /* 0x0001620000300800 */
[----:B--2---:R-:W-:-:S03]  /*7e80*/  F2FP.BF16.F32.PACK_AB R252, R21, R226 ;  /* 0x000000e215fc723e */ /* 0x004fc600000010ff */
[----:B------:R2:W2:Y:S01]  /*7e90*/  LDL.LU R226, [R1+0x314] ;  /* 0x0003140001e27983 */ /* 0x0004a20000300800 */
[----:B---3--:R-:W-:-:S03]  /*7ea0*/  F2FP.BF16.F32.PACK_AB R250, R20, R224 ;  /* 0x000000e014fa723e */ /* 0x008fc600000010ff */
[----:B------:R3:W3:Y:S01]  /*7eb0*/  LDL.LU R224, [R1+0x310] ;  /* 0x0003100001e07983 */ /* 0x0006e20000300800 */
[----:B----4-:R-:W-:-:S03]  /*7ec0*/  F2FP.BF16.F32.PACK_AB R248, R19, R222 ;  /* 0x000000de13f8723e */ /* 0x010fc600000010ff */
[----:B------:R4:W4:Y:S01]  /*7ed0*/  LDL.LU R222, [R1+0x30c] ;  /* 0x00030c0001de7983 */ /* 0x0009220000300800 */
[----:B-----5:R-:W-:-:S03]  /*7ee0*/  F2FP.BF16.F32.PACK_AB R246, R18, R220 ;  /* 0x000000dc12f6723e */ /* 0x020fc600000010ff */
[----:B------:R0:W5:Y:S01]  /*7ef0*/  LDL.LU R220, [R1+0x308] ;  /* 0x0003080001dc7983 */ /* 0x0001620000300800 */
[----:B------:R-:W-:-:S03]  /*7f00*/  F2FP.BF16.F32.PACK_AB R244, R17, R214 ;  /* 0x000000d611f4723e */ /* 0x000fc600000010ff */
[----:B------:R0:W5:Y:S01]  /*7f10*/  LDL.LU R214, [R1+0x304] ;  /* 0x0003040001d67983 */ /* 0x0001620000300800 */
[----:B------:R-:W-:-:S03]  /*7f20*/  F2FP.BF16.F32.PACK_AB R242, R16, R2 ;  /* 0x0000000210f2723e */ /* 0x000fc600000010ff */
[----:B------:R-:W5:Y:S01]  /*7f30*/  LDL.LU R2, [R1+0x300] ;  /* 0x0003000001027983 */ /* 0x000f620000300800 */
[----:B------:R-:W-:-:S03]  /*7f40*/  F2FP.BF16.F32.PACK_AB R240, R15, R0 ;  /* 0x000000000ff0723e */ /* 0x000fc600000010ff */
[----:B------:R-:W5:Y:S01]  /*7f50*/  LDL.LU R0, [R1+0x2fc] ;  /* 0x0002fc0001007983 */ /* 0x000f620000300800 */
[----:B------:R-:W-:-:S03]  /*7f60*/  F2FP.BF16.F32.PACK_AB R238, R14, R3 ;  /* 0x000000030eee723e */ /* 0x000fc600000010ff */
[----:B------:R-:W5:Y:S01]  /*7f70*/  LDL.LU R3, [R1+0x2f8] ;  /* 0x0002f80001037983 */ /* 0x000f620000300800 */
        /* <DEDUP_REMOVED lines=8> */
[----:B------:R-:W-:Y:S02]  /*8000*/  PRMT R82, R46, 0x7632, R82 ;  /* 0x000076322e527816 */ /* 0x000fe40000000052 */
[C---:B------:R-:W-:Y:S02]  /*8010*/  PRMT R79, R45.reuse, 0x7610, R79 ;  /* 0x000076102d4f7816 */ /* 0x040fe4000000004f */
[----:B------:R-:W-:Y:S02]  /*8020*/  PRMT R80, R45, 0x7632, R80 ;  /* 0x000076322d507816 */ /* 0x000fe40000000050 */
[----:B------:R-:W-:-:S02]  /*8030*/  PRMT R77, R44, 0x7610, R77 ;  /* 0x000076102c4d7816 */ /* 0x000fc4000000004d */
[----:B------:R-:W-:Y:S02]  /*8040*/  PRMT R78, R44, 0x7632, R78 ;  /* 0x000076322c4e7816 */ /* 0x000fe4000000004e */
[C---:B-1----:R-:W-:Y:S02]  /*8050*/  PRMT R123, R43.reuse, 0x7610, R123 ;  /* 0x000076102b7b7816 */ /* 0x042fe4000000007b */
[----:B------:R-:W-:Y:S02]  /*8060*/  PRMT R76, R43, 0x7632, R76 ;  /* 0x000076322b4c7816 */ /* 0x000fe4000000004c */
[C---:B0-----:R-:W-:Y:S02]  /*8070*/  PRMT R121, R42.reuse, 0x7610, R121 ;  /* 0x000076102a797816 */ /* 0x041fe40000000079 */
[----:B------:R-:W-:Y:S02]  /*8080*/  PRMT R124, R42, 0x7632, R124 ;  /* 0x000076322a7c7816 */ /* 0x000fe4000000007c */
[----:B------:R-:W-:-:S02]  /*8090*/  PRMT R119, R41, 0x7610, R119 ;  /* 0x0000761029777816 */ /* 0x000fc40000000077 */
[----:B------:R-:W-:Y:S02]  /*80a0*/  PRMT R122, R41, 0x7632, R122 ;  /* 0x00007632297a7816 */ /* 0x000fe4000000007a */
[C---:B------:R-:W-:Y:S02]  /*80b0*/  PRMT R117, R40.reuse, 0x7610, R117 ;  /* 0x0000761028757816 */ /* 0x040fe40000000075 */
[----:B------:R-:W-:Y:S02]  /*80c0*/  PRMT R120, R40, 0x7632, R120 ;  /* 0x0000763228787816 */ /* 0x000fe40000000078 */
[C---:B------:R-:W-:Y:S02]  /*80d0*/  PRMT R115, R39.reuse, 0x7610, R115 ;  /* 0x0000761027737816 */ /* 0x040fe40000000073 */
        /* <DEDUP_REMOVED lines=35> */
[----:B------:R-:W-:Y:S02]  /*8310*/  F2FP.BF16.F32.PACK_AB R236, R13, R58 ;  /* 0x0000003a0dec723e */ /* 0x000fe400000010ff */
[----:B------:R-:W-:Y:S02]  /*8320*/  F2FP.BF16.F32.PACK_AB R234, R12, R59 ;  /* 0x0000003b0cea723e */ /* 0x000fe400000010ff */
[----:B------:R-:W-:-:S02]  /*8330*/  F2FP.BF16.F32.PACK_AB R232, R11, R60 ;  /* 0x0000003c0be8723e */ /* 0x000fc400000010ff */
[----:B------:R-:W-:Y:S02]  /*8340*/  F2FP.BF16.F32.PACK_AB R230, R10, R61 ;  /* 0x0000003d0ae6723e */ /* 0x000fe400000010ff */
[----:B------:R-:W-:Y:S02]  /*8350*/  F2FP.BF16.F32.PACK_AB R228, R9, R62 ;  /* 0x0000003e09e4723e */ /* 0x000fe400000010ff */
[----:B--2---:R-:W-:Y:S02]  /*8360*/  F2FP.BF16.F32.PACK_AB R226, R8, R63 ;  /* 0x0000003f08e2723e */ /* 0x004fe400000010ff */
[----:B---3--:R-:W-:Y:S02]  /*8370*/  F2FP.BF16.F32.PACK_AB R224, R7, R64 ;  /* 0x0000004007e0723e */ /* 0x008fe400000010ff */
[----:B----4-:R-:W-:Y:S02]  /*8380*/  F2FP.BF16.F32.PACK_AB R222, R6, R65 ;  /* 0x0000004106de723e */ /* 0x010fe400000010ff */
[----:B-----5:R-:W-:-:S02]  /*8390*/  F2FP.BF16.F32.PACK_AB R220, R5, R66 ;  /* 0x0000004205dc723e */ /* 0x020fc400000010ff */
[----:B------:R-:W-:Y:S02]  /*83a0*/  F2FP.BF16.F32.PACK_AB R214, R4, R67 ;  /* 0x0000004304d6723e */ /* 0x000fe400000010ff */
[----:B------:R-:W0:Y:S02]  /*83b0*/  LDTM.x64 R4, tmem[UR18+0x180] ;  /* 0x00018012000479ee */ /* 0x000e240008340000 */
[----:B0-----:R-:W-:Y:S02]  /*83c0*/  F2FP.BF16.F32.PACK_AB R67, R67, R195 ;  /* 0x000000c34343723e */ /* 0x001fe400000010ff */
[----:B------:R-:W-:Y:S02]  /*83d0*/  F2FP.BF16.F32.PACK_AB R66, R66, R194 ;  /* 0x000000c24242723e */ /* 0x000fe400000010ff */
[----:B------:R-:W-:Y:S02]  /*83e0*/  F2FP.BF16.F32.PACK_AB R65, R65, R193 ;  /* 0x000000c14141723e */ /* 0x000fe400000010ff */
[----:B------:R-:W-:-:S02]  /*83f0*/  F2FP.BF16.F32.PACK_AB R194, R63, R191 ;  /* 0x000000bf3fc2723e */ /* 0x000fc400000010ff */
[----:B------:R-:W-:Y:S02]  /*8400*/  F2FP.BF16.F32.PACK_AB R193, R62, R190 ;  /* 0x000000be3ec1723e */ /* 0x000fe400000010ff */
[----:B------:R-:W-:Y:S02]  /*8410*/  F2FP.BF16.F32.PACK_AB R195, R64, R192 ;  /* 0x000000c040c3723e */ /* 0x000fe400000010ff */
[----:B------:R-:W-:Y:S02]  /*8420*/  F2FP.BF16.F32.PACK_AB R191, R60, R188 ;  /* 0x000000bc3cbf723e */ /* 0x000fe400000010ff */
[----:B------:R-:W-:Y:S02]  /*8430*/  F2FP.BF16.F32.PACK_AB R190, R59, R187 ;  /* 0x000000bb3bbe723e */ /* 0x000fe400000010ff */
[C---:B------:R-:W-:Y:S02]  /*8440*/  PRMT R129, R67.reuse, 0x7610, R129 ;  /* 0x0000761043817816 */ /* 0x040fe40000000081 */
[----:B------:R-:W-:-:S02]  /*8450*/  PRMT R130, R67, 0x7632, R130 ;  /* 0x0000763243827816 */ /* 0x000fc40000000082 */
[C---:B------:R-:W-:Y:S02]  /*8460*/  PRMT R127, R66.reuse, 0x7610, R127 ;  /* 0x00007610427f7816 */ /* 0x040fe4000000007f */
[----:B------:R-:W-:Y:S02]  /*8470*/  PRMT R128, R66, 0x7632, R128 ;  /* 0x0000763242807816 */ /* 0x000fe40000000080 */
[C---:B------:R-:W-:Y:S02]  /*8480*/  PRMT R125, R65.reuse, 0x7610, R125 ;  /* 0x00007610417d7816 */ /* 0x040fe4000000007d */
[----:B------:R-:W-:Y:S02]  /*8490*/  PRMT R126, R65, 0x7632, R126 ;  /* 0x00007632417e7816 */ /* 0x000fe4000000007e */
        /* <DEDUP_REMOVED lines=56> */
[----:B------:R-:W0:Y:S01]  /*8820*/  LDTM.x64 R4, tmem[UR18+0x1c0] ;  /* 0x0001c012000479ee */ /* 0x000e220008340000 */
[----:B------:R-:W-:Y:S01]  /*8830*/  ISETP.GE.AND P0, PT, R2, UR14, PT ;  /* 0x0000000e02007c0c */ /* 0x000fe2000bf06270 */
[----:B------:R-:W-:Y:S01]  /*8840*/  NOP ;  /* 0x0000000000007918 */ /* 0x000fe20000000000 */
[----:B------:R-:W1:Y:S01]  /*8850*/  LDCU.64 UR18, c[0x0][0x398] ;  /* 0x00007300ff1277ac */ /* 0x000e620008000a00 */
[----:B0-----:R-:W-:Y:S02]  /*8860*/  F2FP.BF16.F32.PACK_AB R10, R10, R74 ;  /* 0x0000004a0a0a723e */ /* 0x001fe400000010ff */
[----:B------:R-:W0:Y:S01]  /*8870*/  LDC R74, c[0x0][0x3b4] ;  /* 0x0000ed00ff4a7b82 */ /* 0x000e220000000800 */
[----:B------:R-:W-:Y:S02]  /*8880*/  F2FP.BF16.F32.PACK_AB R71, R7, R71 ;  /* 0x000000470747723e */ /* 0x000fe400000010ff */
[----:B------:R-:W-:Y:S02]  /*8890*/  F2FP.BF16.F32.PACK_AB R70, R6, R70 ;  /* 0x000000460646723e */ /* 0x000fe400000010ff */
[----:B------:R-:W-:Y:S01]  /*88a0*/  ISETP.LT.AND P0, PT, R0, UR33, !P0 ;  /* 0x0000002100007c0c */ /* 0x000fe2000c701270 */
[----:B------:R-:W2:Y:S01]  /*88b0*/  LDCU UR33, c[0x0][0x398] ;  /* 0x00007300ff2177ac */ /* 0x000ea20008000800 */
[----:B------:R-:W-:-:S02]  /*88c0*/  F2FP.BF16.F32.PACK_AB R69, R5, R69 ;  /* 0x000000450545723e */ /* 0x000fc400000010ff */
[----:B------:R-:W-:Y:S02]  /*88d0*/  F2FP.BF16.F32.PACK_AB R73, R9, R73 ;  /* 0x000000490949723e */ /* 0x000fe400000010ff */
[----:B------:R-:W-:Y:S01]  /*88e0*/  F2FP.BF16.F32.PACK_AB R72, R8, R72 ;  /* 0x000000480848723e */ /* 0x000fe200000010ff */
[----:B0-----:R-:W-:-:S05]  /*88f0*/  IMAD R7, R2, R74, RZ ;  /* 0x0000004a02077224 */ /* 0x001fca00078e02ff */
[C---:B------:R-:W-:Y:S01]  /*8900*/  LEA R6, P2, R7.reuse, UR12, 0x1 ;  /* 0x0000000c07067c11 */ /* 0x040fe2000f8408ff */
[----:B------:R-:W-:Y:S02]  /*8910*/  IMAD R5, R74, 0x80, R7 ;  /* 0x000000804a057824 */ /* 0x000fe400078e0207 */
[----:B------:R-:W-:Y:S01]  /*8920*/  IMAD R74, R0, UR30, RZ ;  /* 0x0000001e004a7c24 */ /* 0x000fe2000f8e02ff */
[----:B------:R-:W-:-:S03]  /*8930*/  LEA.HI.X.SX32 R7, R7, UR13, 0x1, P2 ;  /* 0x0000000d07077c11 */ /* 0x000fc600090f0eff */
[----:B------:R-:W-:Y:S01]  /*8940*/  IMAD.WIDE R8, R74, 0x2, R6 ;  /* 0x000000024a087825 */ /* 0x000fe200078e0206 */
[----:B------:R-:W-:-:S04]  /*8950*/  F2FP.BF16.F32.PACK_AB R68, R4, R68 ;  /* 0x000000440444723e */ /* 0x000fc800000010ff */
[----:B------:R0:W-:Y:S01]  /*8960*/  @P0 STG.E.U16 desc[UR22][R8.64], R196 ;  /* 0x000000c408000986 */ /* 0x0001e2000c101516 */
[----:B------:R-:W-:Y:S01]  /*8970*/  ISETP.GE.AND P0, PT, R0, UR15, PT ;  /* 0x0000000f00007c0c */ /* 0x000fe2000bf06270 */
[----:B------:R-:W3:Y:S01]  /*8980*/  LDCU.64 UR14, c[0x0][0x398] ;  /* 0x00007300ff0e77ac */ /* 0x000ee20008000a00 */
[----:B------:R-:W-:Y:S02]  /*8990*/  LEA R4, P1, R5, UR12, 0x1 ;  /* 0x0000000c05047c11 */ /* 0x000fe4000f8208ff */
[----:B------:R-:W-:Y:S01]  /*89a0*/  ISETP.LT.AND P0, PT, R3, UR4, !P0 ;  /* 0x0000000403007c0c */ /* 0x000fe2000c701270 */
[----:B------:R-:W4:Y:S01]  /*89b0*/  LDCU UR4, c[0x0][0x39c] ;  /* 0x00007380ff0477ac */ /* 0x000f220008000800 */
[----:B------:R-:W-:Y:S02]  /*89c0*/  LEA.HI.X.SX32 R5, R5, UR13, 0x1, P1 ;  /* 0x0000000d05057c11 */ /* 0x000fe400088f0eff */
[----:B------:R-:W-:Y:S01]  /*89d0*/  F2FP.BF16.F32.PACK_AB R11, R11, R75 ;  /* 0x0000004b0b0b723e */ /* 0x000fe200000010ff */
[----:B------:R-:W5:Y:S01]  /*89e0*/  LDCU.64 UR12, c[0x0][0x398] ;  /* 0x00007300ff0c77ac */ /* 0x000f620008000a00 */
[----:B------:R-:W-:Y:S01]  /*89f0*/  PRMT R75, R196, 0x7632, R75 ;  /* 0x00007632c44b7816 */ /* 0x000fe2000000004b */
[----:B0-----:R-:W-:-:S06]  /*8a00*/  IMAD.WIDE R8, R74, 0x2, R4 ;  /* 0x000000024a087825 */ /* 0x001fcc00078e0204 */
[----:B------:R0:W-:Y:S02]  /*8a10*/  @P0 STG.E.U16 desc[UR22][R8.64], R75 ;  /* 0x0000004b08000986 */ /* 0x0001e4000c101516 */
[----:B0-----:R-:W-:-:S05]  /*8a20*/  VIADD R8, R0, 0x1 ;  /* 0x0000000100087836 */ /* 0x001fca0000000000 */
[----:B------:R-:W-:Y:S01]  /*8a30*/  ISETP.GE.AND P0, PT, R8, UR6, PT ;  /* 0x0000000608007c0c */ /* 0x000fe2000bf06270 */
[----:B------:R-:W-:Y:S01]  /*8a40*/  VIADD R74, R74, UR30 ;  /* 0x0000001e4a4a7c36 */ /* 0x000fe20008000000 */
[----:B------:R-:W-:Y:S01]  /*8a50*/  PRMT R75, R197, 0x7632, R75 ;  /* 0x00007632c54b7816 */ /* 0x000fe2000000004b */
[----:B------:R-:W0:Y:S01]  /*8a60*/  LDCU.64 UR6, c[0x0][0x398] ;  /* 0x00007300ff0677ac */ /* 0x000e220008000a00 */
[----:B---3--:R-:W-:Y:S02]  /*8a70*/  ISETP.LT.AND P1, PT, R2, UR14, !P0 ;  /* 0x0000000e02007c0c */ /* 0x008fe4000c721270 */
[----:B------:R-:W-:Y:S01]  /*8a80*/  ISETP.LT.AND P0, PT, R3, UR26, !P0 ;  /* 0x0000001a03007c0c */ /* 0x000fe2000c701270 */
[----:B------:R-:W-:Y:S01]  /*8a90*/  IMAD.WIDE R8, R74, 0x2, R6 ;  /* 0x000000024a087825 */ /* 0x000fe200078e0206 */
[----:B------:R-:W-:Y:S01]  /*8aa0*/  F2FP.BF16.F32.PACK_AB R67, R67, R131 ;  /* 0x000000834343723e */ /* 0x000fe200000010ff */
[----:B------:R-:W3:Y:S01]  /*8ab0*/  LDCU UR26, c[0x0][0x398] ;  /* 0x00007300ff1a77ac */ /* 0x000ee20008000800 */
[----:B------:R-:W-:Y:S01]  /*8ac0*/  PRMT R185, R221, 0x7632, R185 ;  /* 0x00007632ddb97816 */ /* 0x000fe200000000b9 */
[----:B------:R-:W-:Y:S01]  /*8ad0*/  VIADD R186, R0, 0x1c ;  /* 0x0000001c00ba7836 */ /* 0x000fe20000000000 */
[----:B------:R-:W0:Y:S05]  /*8ae0*/  LDCU UR14, c[0x0][0x398] ;  /* 0x00007300ff0e77ac */ /* 0x000e2a0008000800 */
[----:B------:R1:W-:Y:S02]  /*8af0*/  @P1 STG.E.U16 desc[UR22][R8.64], R197 ;  /* 0x000000c508001986 */ /* 0x0003e4000c101516 */
[----:B-1----:R-:W-:-:S05]  /*8b00*/  IMAD.WIDE R8, R74, 0x2, R4 ;  /* 0x000000024a087825 */ /* 0x002fca00078e0204 */
[----:B------:R1:W-:Y:S02]  /*8b10*/  @P0 STG.E.U16 desc[UR22][R8.64], R75 ;  /* 0x0000004b08000986 */ /* 0x0003e4000c101516 */
[----:B-1----:R-:W-:-:S05]  /*8b20*/  VIADD R8, R0, 0x2 ;  /* 0x0000000200087836 */ /* 0x002fca0000000000 */
[----:B----4-:R-:W-:Y:S01]  /*8b30*/  ISETP.GE.AND P0, PT, R8, UR4, PT ;  /* 0x0000000408007c0c */ /* 0x010fe2000bf06270 */
[----:B------:R-:W-:Y:S01]  /*8b40*/  VIADD R74, R74, UR30 ;  /* 0x0000001e4a4a7c36 */ /* 0x000fe20008000000 */
[----:B------:R-:W1:Y:S02]  /*8b50*/  LDCU UR4, c[0x0][0x39c] ;  /* 0x00007380ff0477ac */ /* 0x000e640008000800 */
[----:B------:R-:W-:Y:S02]  /*8b60*/  ISETP.LT.AND P1, PT, R2, UR20, !P0 ;  /* 0x0000001402007c0c */ /* 0x000fe4000c721270 */
[----:B-----5:R-:W-:Y:S01]  /*8b70*/  ISETP.LT.AND P0, PT, R3, UR12, !P0 ;  /* 0x0000000c03007c0c */ /* 0x020fe2000c701270 */
[----:B------:R-:W-:Y:S01]  /*8b80*/  IMAD.WIDE R8, R74, 0x2, R6 ;  /* 0x000000024a087825 */ /* 0x000fe200078e0206 */
[----:B------:R-:W-:Y:S01]  /*8b90*/  PRMT R75, R198, 0x7632, R75 ;  /* 0x00007632c64b7816 */ /* 0x000fe2000000004b */
[----:B------:R-:W4:Y:S01]  /*8ba0*/  LDCU UR20, c[0x0][0x398] ;  /* 0x00007300ff1477ac */ /* 0x000f220008000800 */
[----:B------:R-:W-:Y:S01]  /*8bb0*/  PRMT R131, R218, 0x7632, R131 ;  /* 0x00007632da837816 */ /* 0x000fe20000000083 */
[----:B------:R-:W5:Y:S06]  /*8bc0*/  LDCU UR12, c[0x0][0x398] ;  /* 0x00007300ff0c77ac */ /* 0x000f6c0008000800 */
[----:B------:R0:W-:Y:S02]  /*8bd0*/  @P1 STG.E.U16 desc[UR22][R8.64], R198 ;  /* 0x000000c608001986 */ /* 0x0001e4000c101516 */
[----:B0-----:R-:W-:-:S05]  /*8be0*/  IMAD.WIDE R8, R74, 0x2, R4 ;  /* 0x000000024a087825 */ /* 0x001fca00078e0204 */
[----:B------:R0:W-:Y:S02]  /*8bf0*/  @P0 STG.E.U16 desc[UR22][R8.64], R75 ;  /* 0x0000004b08000986 */ /* 0x0001e4000c101516 */
[----:B0-----:R-:W-:-:S05]  /*8c00*/  VIADD R8, R0, 0x3 ;  /* 0x0000000300087836 */ /* 0x001fca0000000000 */
[----:B-1----:R-:W-:Y:S01]  /*8c10*/  ISETP.GE.AND P0, PT, R8, UR4, PT ;  /* 0x0000000408007c0c */ /* 0x002fe2000bf06270 */
[----:B------:R-:W-:Y:S01]  /*8c20*/  VIADD R74, R74, UR30 ;  /* 0x0000001e4a4a7c36 */ /* 0x000fe20008000000 */
[----:B------:R-:W0:Y:S02]  /*8c30*/  LDCU UR4, c[0x0][0x39c] ;  /* 0x00007380ff0477ac */ /* 0x000e240008000800 */
[----:B------:R-:W-:Y:S02]  /*8c40*/  ISETP.LT.AND P1, PT, R2, UR6, !P0 ;  /* 0x0000000602007c0c */ /* 0x000fe4000c721270 */
[----:B------:R-:W-:Y:S01]  /*8c50*/  ISETP.LT.AND P0, PT, R3, UR24, !P0 ;  /* 0x0000001803007c0c */ /* 0x000fe2000c701270 */
[C---:B------:R-:W-:Y:S01]  /*8c60*/  IMAD.WIDE R8, R74.reuse, 0x2, R6 ;  /* 0x000000024a087825 */ /* 0x040fe200078e0206 */
[----:B------:R-:W-:Y:S01]  /*8c70*/  PRMT R75, R199, 0x7632, R75 ;  /* 0x00007632c74b7816 */ /* 0x000fe2000000004b */
[----:B------:R-:W1:Y:S01]  /*8c80*/  LDCU UR6, c[0x0][0x398] ;  /* 0x00007300ff0677ac */ /* 0x000e620008000800 */
[----:B------:R-:W0:Y:S07]  /*8c90*/  LDCU UR24, c[0x0][0x398] ;  /* 0x00007300ff1877ac */ /* 0x000e2e0008000800 */
[----:B------:R0:W-:Y:S02]  /*8ca0*/  @P1 STG.E.U16 desc[UR22][R8.64], R199 ;  /* 0x000000c708001986 */ /* 0x0001e4000c101516 */
[----:B0-----:R-:W-:-:S05]  /*8cb0*/  IMAD.WIDE R8, R74, 0x2, R4 ;  /* 0x000000024a087825 */ /* 0x001fca00078e0204 */
[----:B------:R0:W-:Y:S02]  /*8cc0*/  @P0 STG.E.U16 desc[UR22][R8.64], R75 ;  /* 0x0000004b08000986 */ /* 0x0001e4000c101516 */
[----:B0-----:R-:W-:-:S05]  /*8cd0*/  VIADD R8, R0, 0x4 ;  /* 0x0000000400087836 */ /* 0x001fca0000000000 */
[----:B------:R-:W-:Y:S01]  /*8ce0*/  ISETP.GE.AND P0, PT, R8, UR4, PT ;  /* 0x0000000408007c0c */ /* 0x000fe2000bf06270 */
[----:B------:R-:W-:Y:S01]  /*8cf0*/  VIADD R74, R74, UR30 ;  /* 0x0000001e4a4a7c36 */ /* 0x000fe20008000000 */
[----:B------:R-:W0:Y:S02]  /*8d00*/  LDCU UR4, c[0x0][0x39c] ;  /* 0x00007380ff0477ac */ /* 0x000e240008000800 */
[----:B------:R-:W-:Y:S02]  /*8d10*/  ISETP.LT.AND P1, PT, R2, UR28, !P0 ;  /* 0x0000001c02007c0c */ /* 0x000fe4000c721270 */
[----:B------:R-:W-:Y:S01]  /*8d20*/  ISETP.LT.AND P0, PT, R3, UR16, !P0 ;  /* 0x0000001003007c0c */ /* 0x000fe2000c701270 */
[----:B------:R-:W-:Y:S01]  /*8d30*/  IMAD.WIDE R8, R74, 0x2, R6 ;  /* 0x000000024a087825 */ /* 0x000fe200078e0206 */
[----:B------:R-:W-:Y:S01]  /*8d40*/  PRMT R75, R200, 0x7632, R75 ;  /* 0x00007632c84b7816 */ /* 0x000fe2000000004b */
[----:B------:R-:W0:Y:S01]  /*8d50*/  LDCU UR28, c[0x0][0x39c] ;  /* 0x00007380ff1c77ac */ /* 0x000e220008000800 */
[----:B------:R-:W0:Y:S07]  /*8d60*/  LDCU UR16, c[0x0][0x398] ;  /* 0x00007300ff1077ac */ /* 0x000e2e0008000800 */
[----:B------:R0:W-:Y:S02]  /*8d70*/  @P1 STG.E.U16 desc[UR22][R8.64], R200 ;  /* 0x000000c808001986 */ /* 0x0001e4000c101516 */
[----:B0-----:R-:W-:-:S02]  /*8d80*/  IMAD.WIDE R8, R74, 0x2, R4 ;  /* 0x000000024a087825 */ /* 0x001fc400078e0204 */
[----:B------:R-:W2:Y:S04]  /*8d90*/  LDL.S16 R200, [R1+0x112] ;  /* 0x0001120001c87983 */ /* 0x000ea80000100600 */
[----:B------:R0:W-:Y:S02]  /*8da0*/  @P0 STG.E.U16 desc[UR22][R8.64], R75 ;  /* 0x0000004b08000986 */ /* 0x0001e4000c101516 */
[----:B0-----:R-:W-:-:S05]  /*8db0*/  VIADD R8, R0, 0x5 ;  /* 0x0000000500087836 */ /* 0x001fca0000000000 */
[----:B------:R-:W-:Y:S01]  /*8dc0*/  ISETP.GE.AND P0, PT, R8, UR4, PT ;  /* 0x0000000408007c0c */ /* 0x000fe2000bf06270 */
[----:B------:R-:W-:Y:S01]  /*8dd0*/  VIADD R74, R74, UR30 ;  /* 0x0000001e4a4a7c36 */ /* 0x000fe20008000000 */
[----:B------:R-:W0:Y:S02]  /*8de0*/  LDCU UR4, c[0x0][0x39c] ;  /* 0x00007380ff0477ac */ /* 0x000e240008000800 */
[----:B------:R-:W-:Y:S02]  /*8df0*/  ISETP.LT.AND P1, PT, R2, UR10, !P0 ;  /* 0x0000000a02007c0c */ /* 0x000fe4000c721270 */
[----:B------:R-:W-:Y:S01]  /*8e00*/  ISETP.LT.AND P0, PT, R3, UR18, !P0 ;  /* 0x0000001203007c0c */ /* 0x000fe2000c701270 */
[C---:B------:R-:W-:Y:S01]  /*8e10*/  IMAD.WIDE R8, R74.reuse, 0x2, R6 ;  /* 0x000000024a087825 */ /* 0x040fe200078e0206 */
        /* <DEDUP_REMOVED lines=12> */
[----:B-1----:R-:W-:Y:S01]  /*8ee0*/  ISETP.LT.AND P0, PT, R3, UR6, !P0 ;  /* 0x0000000603007c0c */ /* 0x002fe2000c701270 */
[----:B------:R-:W-:Y:S01]  /*8ef0*/  IMAD.WIDE R8, R74, 0x2, R6 ;  /* 0x000000024a087825 */ /* 0x000fe200078e0206 */
[----:B------:R-:W1:Y:S01]  /*8f00*/  LDCU UR6, c[0x0][0x398] ;  /* 0x00007300ff0677ac */ /* 0x000e620008000800 */
[----:B------:R-:W-:Y:S01]  /*8f10*/  PRMT R75, R202, 0x7632, R75 ;  /* 0x00007632ca4b7816 */ /* 0x000fe2000000004b */
[----:B------:R-:W0:Y:S07]  /*8f20*/  LDCU UR32, c[0x0][0x398] ;  /* 0x00007300ff2077ac */ /* 0x000e2e0008000800 */
[----:B------:R0:W-:Y:S02]  /*8f30*/  @P1 STG.E.U16 desc[UR22][R8.64], R202 ;  /* 0x000000ca08001986 */ /* 0x0001e4000c101516 */
[----:B0-----:R-:W-:-:S02]  /*8f40*/  IMAD.WIDE R8, R74, 0x2, R4 ;  /* 0x000000024a087825 */ /* 0x001fc400078e0204 */
[----:B------:R-:W2:Y:S04]  /*8f50*/  LDL.LU.S16 R202, [R1+0x108] ;  /* 0x0001080001ca7983 */ /* 0x000ea80000300600 */
[----:B------:R0:W-:Y:S02]  /*8f60*/  @P0 STG.E.U16 desc[UR22][R8.64], R75 ;  /* 0x0000004b08000986 */ /* 0x0001e4000c101516 */
[----:B0-----:R-:W-:-:S05]  /*8f70*/  VIADD R8, R0, 0x7 ;  /* 0x0000000700087836 */ /* 0x001fca0000000000 */
[----:B------:R-:W-:Y:S01]  /*8f80*/  ISETP.GE.AND P0, PT, R8, UR4, PT ;  /* 0x0000000408007c0c */ /* 0x000fe2000bf06270 */
[----:B------:R-:W-:Y:S01]  /*8f90*/  VIADD R74, R74, UR30 ;  /* 0x0000001e4a4a7c36 */ /* 0x000fe20008000000 */
[----:B------:R-:W0:Y:S02]  /*8fa0*/  LDCU UR4, c[0x0][0x39c] ;  /* 0x00007380ff0477ac */ /* 0x000e240008000800 */
[----:B-1----:R-:W-:Y:S02]  /*8fb0*/  ISETP.LT.AND P1, PT, R2, UR6, !P0 ;  /* 0x0000000602007c0c */ /* 0x002fe4000c721270 */
[----:B------:R-:W-:Y:S01]  /*8fc0*/  ISETP.LT.AND P0, PT, R3, UR9, !P0 ;  /* 0x0000000903007c0c */ /* 0x000fe2000c701270 */
[C---:B------:R-:W-:Y:S01]  /*8fd0*/  IMAD.WIDE R8, R74.reuse, 0x2, R6 ;  /* 0x000000024a087825 */ /* 0x040fe200078e0206 */
[----:B------:R-:W1:Y:S01]  /*8fe0*/  LDCU UR6, c[0x0][0x398] ;  /* 0x00007300ff0677ac */ /* 0x000e620008000800 */
[----:B------:R-:W-:Y:S01]  /*8ff0*/  PRMT R75, R203, 0x7632, R75 ;  /* 0x00007632cb4b7816 */ /* 0x000fe2000000004b */
        /* <DEDUP_REMOVED lines=9> */
[----:B-1----:R-:W-:Y:S02]  /*9090*/  ISETP.LT.AND P1, PT, R2, UR6, !P0 ;  /* 0x0000000602007c0c */ /* 0x002fe4000c721270 */
[----:B------:R-:W-:Y:S01]  /*90a0*/  ISETP.LT.AND P0, PT, R3, UR9, !P0 ;  /* 0x0000000903007c0c */ /* 0x000fe2000c701270 */
        /* <DEDUP_REMOVED lines=141> */
[----:B------:R-:W-:Y:S01]  /*9980*/  PRMT R75, R216, 0x7632, R75 ;  /* 0x00007632d84b7816 */ /* 0x000fe2000000004b */
[----:B------:R-:W0:Y:S01]  /*9990*/  LDCU UR4, c[0x0][0x398] ;  /* 0x00007300ff0477ac */ /* 0x000e220008000800 */
[----:B-1----:R-:W-:Y:S02]  /*99a0*/  ISETP.LT.AND P1, PT, R2, UR6, !P0 ;  /* 0x0000000602007c0c */ /* 0x002fe4000c721270 */
[----:B------:R-:W-:Y:S01]  /*99b0*/  ISETP.LT.AND P0, PT, R3, UR9, !P0 ;  /* 0x0000000903007c0c */ /* 0x000fe2000c701270 */
[C---:B------:R-:W-:Y:S01]  /*99c0*/  IMAD.WIDE R8, R74.reuse, 0x2, R6 ;  /* 0x000000024a087825 */ /* 0x040fe200078e0206 */
[----:B------:R-:W1:Y:S01]  /*99d0*/  LDCU UR9, c[0x0][0x39c] ;  /* 0x00007380ff0977ac */ /* 0x000e620008000800 */
[----:B------:R-:W0:Y:S08]  /*99e0*/  LDCU UR6, c[0x0][0x398] ;  /* 0x00007300ff0677ac */ /* 0x000e300008000800 */
        /* <DEDUP_REMOVED lines=8> */
[----:B------:R-:W-:Y:S01]  /*9a70*/  ISETP.LT.AND P1, PT, R2, UR44, !P0 ;  /* 0x0000002c02007c0c */ /* 0x000fe2000c721270 */
[----:B------:R-:W-:Y:S01]  /*9a80*/  IMAD.WIDE R8, R74, 0x2, R6 ;  /* 0x000000024a087825 */ /* 0x000fe200078e0206 */
[----:B------:R-:W-:Y:S01]  /*9a90*/  ISETP.LT.AND P3, PT, R3, UR38, !P0 ;  /* 0x0000002603007c0c */ /* 0x000fe2000c761270 */
[----:B------:R-:W0:Y:S01]  /*9aa0*/  LDCU UR44, c[0x0][0x39c] ;  /* 0x00007380ff2c77ac */ /* 0x000e220008000800 */
[----:B--2---:R-:W-:Y:S01]  /*9ab0*/  PRMT R189, R202, 0x7610, R189 ;  /* 0x00007610cabd7816 */ /* 0x004fe200000000bd */
[----:B------:R-:W2:Y:S08]  /*9ac0*/  LDCU UR38, c[0x0][0x398] ;  /* 0x00007300ff2677ac */ /* 0x000eb00008000800 */
[----:B------:R0:W-:Y:S02]  /*9ad0*/  @P1 STG.E.U16 desc[UR22][R8.64], R217 ;  /* 0x000000d908001986 */ /* 0x0001e4000c101516 */
[----:B0-----:R-:W-:-:S05]  /*9ae0*/  VIADD R8, R0, 0x15 ;  /* 0x0000001500087836 */ /* 0x001fca0000000000 */
[----:B------:R-:W-:Y:S01]  /*9af0*/  ISETP.GE.AND P2, PT, R8, UR18, PT ;  /* 0x0000001208007c0c */ /* 0x000fe2000bf46270 */
[----:B------:R-:W-:Y:S01]  /*9b00*/  VIADD R8, R0, 0x16 ;  /* 0x0000001600087836 */ /* 0x000fe20000000000 */
[----:B------:R-:W0:Y:S02]  /*9b10*/  LDCU UR18, c[0x0][0x398] ;  /* 0x00007300ff1277ac */ /* 0x000e240008000800 */
[----:B------:R-:W-:Y:S02]  /*9b20*/  ISETP.LT.AND P0, PT, R2, UR68, !P2 ;  /* 0x0000004402007c0c */ /* 0x000fe4000d701270 */
[----:B------:R-:W-:Y:S01]  /*9b30*/  ISETP.GE.AND P1, PT, R8, UR75, PT ;  /* 0x0000004b08007c0c */ /* 0x000fe2000bf26270 */
[C---:B------:R-:W-:Y:S01]  /*9b40*/  IMAD.WIDE R8, R74.reuse, 0x2, R4 ;  /* 0x000000024a087825 */ /* 0x040fe200078e0204 */
[----:B------:R-:W-:Y:S01]  /*9b50*/  ISETP.LT.AND P2, PT, R3, UR34, !P2 ;  /* 0x0000002203007c0c */ /* 0x000fe2000d741270 */
[----:B------:R-:W0:Y:S02]  /*9b60*/  LDCU UR68, c[0x0][0x39c] ;  /* 0x00007380ff4477ac */ /* 0x000e240008000800 */
[----:B------:R-:W-:Y:S01]  /*9b70*/  VIADD R74, R74, UR30 ;  /* 0x0000001e4a4a7c36 */ /* 0x000fe20008000000 */
[----:B------:R1:W-:Y:S01]  /*9b80*/  @P3 STG.E.U16 desc[UR22][R8.64], R75 ;  /* 0x0000004b08003986 */ /* 0x0003e2000c101516 */
[----:B------:R-:W-:Y:S01]  /*9b90*/  ISETP.LT.AND P3, PT, R2, UR67, !P1 ;  /* 0x0000004302007c0c */ /* 0x000fe2000cf61270 */
[----:B------:R-:W0:Y:S01]  /*9ba0*/  LDCU UR67, c[0x0][0x39c] ;  /* 0x00007380ff4377ac */ /* 0x000e220008000800 */
[----:B------:R-:W0:Y:S01]  /*9bb0*/  LDCU UR34, c[0x0][0x398] ;  /* 0x00007300ff2277ac */ /* 0x000e220008000800 */
[----:B------:R-:W0:Y:S01]  /*9bc0*/  LDCU UR75, c[0x0][0x398] ;  /* 0x00007300ff4b77ac */ /* 0x000e220008000800 */
[----:B-1----:R-:W-:-:S05]  /*9bd0*/  IMAD.WIDE R8, R74, 0x2, R6 ;  /* 0x000000024a087825 */ /* 0x002fca00078e0206 */
[----:B------:R1:W-:Y:S01]  /*9be0*/  @P0 STG.E.U16 desc[UR22][R8.64], R218 ;  /* 0x000000da08000986 */ /* 0x0003e2000c101516 */
[----:B------:R-:W-:Y:S01]  /*9bf0*/  ISETP.LT.AND P1, PT, R3, UR43, !P1 ;  /* 0x0000002b03007c0c */ /* 0x000fe2000cf21270 */
[----:B------:R-:W-:Y:S01]  /*9c00*/  VIADD R75, R0, 0x17 ;  /* 0x00000017004b7836 */ /* 0x000fe20000000000 */
[----:B------:R-:W0:Y:S01]  /*9c10*/  LDCU UR43, c[0x0][0x398] ;  /* 0x00007300ff2b77ac */ /* 0x000e220008000800 */
[----:B-1----:R-:W-:-:S04]  /*9c20*/  IMAD.WIDE R8, R74, 0x2, R4 ;  /* 0x000000024a087825 */ /* 0x002fc800078e0204 */
[----:B------:R-:W-:Y:S01]  /*9c30*/  VIADD R74, R74, UR30 ;  /* 0x0000001e4a4a7c36 */ /* 0x000fe20008000000 */
[----:B------:R1:W-:Y:S01]  /*9c40*/  @P2 STG.E.U16 desc[UR22][R8.64], R131 ;  /* 0x0000008308002986 */ /* 0x0003e2000c101516 */
[----:B------:R-:W-:Y:S01]  /*9c50*/  ISETP.GE.AND P5, PT, R75, UR48, PT ;  /* 0x000000304b007c0c */ /* 0x000fe2000bfa6270 */
[----:B------:R-:W-:Y:S01]  /*9c60*/  VIADD R75, R0, 0x18 ;  /* 0x00000018004b7836 */ /* 0x000fe20000000000 */
[----:B------:R-:W0:Y:S01]  /*9c70*/  LDCU UR48, c[0x0][0x398] ;  /* 0x00007300ff3077ac */ /* 0x000e220008000800 */
[----:B-1----:R-:W-:Y:S01]  /*9c80*/  IMAD.WIDE R8, R74, 0x2, R6 ;  /* 0x000000024a087825 */ /* 0x002fe200078e0206 */
[----:B------:R-:W-:-:S04]  /*9c90*/  PRMT R131, R219, 0x7632, R131 ;  /* 0x00007632db837816 */ /* 0x000fc80000000083 */
[----:B------:R1:W-:Y:S01]  /*9ca0*/  @P3 STG.E.U16 desc[UR22][R8.64], R219 ;  /* 0x000000db08003986 */ /* 0x0003e2000c101516 */
[----:B------:R-:W-:Y:S01]  /*9cb0*/  ISETP.LT.AND P0, PT, R2, UR24, !P5 ;  /* 0x0000001802007c0c */ /* 0x000fe2000ef01270 */
[----:B------:R-:W0:Y:S01]  /*9cc0*/  LDCU UR24, c[0x0][0x39c] ;  /* 0x00007380ff1877ac */ /* 0x000e220008000800 */
[----:B------:R-:W-:Y:S02]  /*9cd0*/  ISETP.LT.AND P5, PT, R3, UR33, !P5 ;  /* 0x0000002103007c0c */ /* 0x000fe4000efa1270 */
[----:B------:R-:W-:Y:S01]  /*9ce0*/  ISETP.GE.AND P4, PT, R75, UR52, PT ;  /* 0x000000344b007c0c */ /* 0x000fe2000bf86270 */
[----:B-1----:R-:W-:Y:S01]  /*9cf0*/  IMAD.WIDE R8, R74, 0x2, R4 ;  /* 0x000000024a087825 */ /* 0x002fe200078e0204 */
[----:B------:R-:W1:Y:S04]  /*9d00*/  LDCU UR33, c[0x0][0x398] ;  /* 0x00007300ff2177ac */ /* 0x000e680008000800 */
[----:B------:R0:W-:Y:S01]  /*9d10*/  @P1 STG.E.U16 desc[UR22][R8.64], R131 ;  /* 0x0000008308001986 */ /* 0x0001e2000c101516 */
[----:B------:R-:W-:Y:S01]  /*9d20*/  VIADD R75, R0, 0x19 ;  /* 0x00000019004b7836 */ /* 0x000fe20000000000 */
[----:B------:R-:W-:Y:S01]  /*9d30*/  ISETP.LT.AND P2, PT, R2, UR66, !P4 ;  /* 0x0000004202007c0c */ /* 0x000fe2000e741270 */
[----:B------:R-:W1:Y:S03]  /*9d40*/  LDCU UR66, c[0x0][0x39c] ;  /* 0x00007380ff4277ac */ /* 0x000e660008000800 */
[----:B------:R-:W-:Y:S01]  /*9d50*/  ISETP.GE.AND P3, PT, R75, UR76, PT ;  /* 0x0000004c4b007c0c */ /* 0x000fe2000bf66270 */
[----:B------:R-:W1:Y:S01]  /*9d60*/  LDCU UR52, c[0x0][0x398] ;  /* 0x00007300ff3477ac */ /* 0x000e620008000800 */
[----:B0-----:R-:W-:-:S02]  /*9d70*/  VIADD R8, R0, 0x1a ;  /* 0x0000001a00087836 */ /* 0x001fc40000000000 */
[----:B------:R-:W-:Y:S01]  /*9d80*/  VIADD R131, R74, UR30 ;  /* 0x0000001e4a837c36 */ /* 0x000fe20008000000 */
[----:B------:R-:W-:Y:S01]  /*9d90*/  ISETP.LT.AND P4, PT, R3, UR77, !P4 ;  /* 0x0000004d03007c0c */ /* 0x000fe2000e781270 */
[----:B------:R-:W0:Y:S01]  /*9da0*/  LDCU UR77, c[0x0][0x398] ;  /* 0x00007300ff4d77ac */ /* 0x000e220008000800 */
[----:B------:R-:W-:Y:S01]  /*9db0*/  ISETP.GE.AND P6, PT, R8, UR35, PT ;  /* 0x0000002308007c0c */ /* 0x000fe2000bfc6270 */
[C---:B------:R-:W-:Y:S01]  /*9dc0*/  IMAD.WIDE R8, R131.reuse, 0x2, R6 ;  /* 0x0000000283087825 */ /* 0x040fe200078e0206 */
[----:B------:R-:W-:Y:S01]  /*9dd0*/  ISETP.LT.AND P1, PT, R2, UR53, !P3 ;  /* 0x0000003502007c0c */ /* 0x000fe2000df21270 */
[----:B------:R-:W0:Y:S02]  /*9de0*/  LDCU UR53, c[0x0][0x39c] ;  /* 0x00007380ff3577ac */ /* 0x000e240008000800 */
[----:B------:R-:W-:Y:S01]  /*9df0*/  IMAD.WIDE R74, R131, 0x2, R4 ;  /* 0x00000002834a7825 */ /* 0x000fe200078e0204 */
[----:B------:R-:W-:Y:S01]  /*9e00*/  @P0 STG.E.U16 desc[UR22][R8.64], R221 ;  /* 0x000000dd08000986 */ /* 0x000fe2000c101516 */
[----:B------:R-:W0:Y:S03]  /*9e10*/  LDCU UR76, c[0x0][0x398] ;  /* 0x00007300ff4c77ac */ /* 0x000e260008000800 */
[----:B------:R1:W-:Y:S01]  /*9e20*/  @P5 STG.E.U16 desc[UR22][R74.64], R185 ;  /* 0x000000b94a005986 */ /* 0x0003e2000c101516 */
[----:B------:R-:W-:Y:S01]  /*9e30*/  ISETP.LT.AND P3, PT, R3, UR32, !P3 ;  /* 0x0000002003007c0c */ /* 0x000fe2000df61270 */
[----:B------:R-:W0:Y:S01]  /*9e40*/  LDCU UR32, c[0x0][0x398] ;  /* 0x00007300ff2077ac */ /* 0x000e220008000800 */
[----:B------:R-:W0:Y:S01]  /*9e50*/  LDCU UR35, c[0x0][0x398] ;  /* 0x00007300ff2377ac */ /* 0x000e220008000800 */
[----:B-1----:R-:W-:-:S04]  /*9e60*/  VIADD R74, R131, UR30 ;  /* 0x0000001e834a7c36 */ /* 0x002fc80008000000 */
[----:B------:R-:W-:Y:S01]  /*9e70*/  IMAD.WIDE R8, R74, 0x2, R6 ;  /* 0x000000024a087825 */ /* 0x000fe200078e0206 */
[----:B------:R-:W-:-:S03]  /*9e80*/  PRMT R131, R223, 0x7632, R131 ;  /* 0x00007632df837816 */ /* 0x000fc60000000083 */
[----:B------:R-:W-:Y:S01]  /*9e90*/  VIADD R75, R0, 0x1b ;  /* 0x0000001b004b7836 */ /* 0x000fe20000000000 */
[----:B------:R1:W-:Y:S01]  /*9ea0*/  @P2 STG.E.U16 desc[UR22][R8.64], R223 ;  /* 0x000000df08002986 */ /* 0x0003e2000c101516 */
[----:B------:R-:W-:Y:S01]  /*9eb0*/  VIADD R185, R74, UR30 ;  /* 0x0000001e4ab97c36 */ /* 0x000fe20008000000 */
[----:B----4-:R-:W-:Y:S01]  /*9ec0*/  ISETP.LT.AND P0, PT, R2, UR20, !P6 ;  /* 0x0000001402007c0c */ /* 0x010fe2000f701270 */
[----:B------:R-:W4:Y:S01]  /*9ed0*/  LDCU UR20, c[0x0][0x39c] ;  /* 0x00007380ff1477ac */ /* 0x000f220008000800 */
[----:B------:R-:W-:Y:S02]  /*9ee0*/  ISETP.GE.AND P5, PT, R75, UR59, PT ;  /* 0x0000003b4b007c0c */ /* 0x000fe4000bfa6270 */
[----:B------:R-:W-:Y:S01]  /*9ef0*/  ISETP.LT.AND P6, PT, R3, UR51, !P6 ;  /* 0x0000003303007c0c */ /* 0x000fe2000f7c1270 */
[----:B------:R-:W0:Y:S01]  /*9f00*/  LDCU UR51, c[0x0][0x398] ;  /* 0x00007300ff3377ac */ /* 0x000e220008000800 */
[----:B-1----:R-:W-:Y:S01]  /*9f10*/  IMAD.WIDE R8, R74, 0x2, R4 ;  /* 0x000000024a087825 */ /* 0x002fe200078e0204 */
[----:B------:R-:W1:Y:S03]  /*9f20*/  LDCU UR59, c[0x0][0x398] ;  /* 0x00007300ff3b77ac */ /* 0x000e660008000800 */
[C---:B------:R-:W-:Y:S01]  /*9f30*/  IMAD.WIDE R74, R185.reuse, 0x2, R6 ;  /* 0x00000002b94a7825 */ /* 0x040fe200078e0206 */
[----:B------:R0:W-:Y:S01]  /*9f40*/  @P4 STG.E.U16 desc[UR22][R8.64], R131 ;  /* 0x0000008308004986 */ /* 0x0001e2000c101516 */
[----:B------:R-:W-:Y:S01]  /*9f50*/  ISETP.GE.AND P4, PT, R186, UR42, PT ;  /* 0x0000002aba007c0c */ /* 0x000fe2000bf86270 */
[----:B------:R-:W1:Y:S01]  /*9f60*/  LDCU UR42, c[0x0][0x398] ;  /* 0x00007300ff2a77ac */ /* 0x000e620008000800 */
[----:B------:R-:W-:Y:S01]  /*9f70*/  VIADD R186, R185, UR30 ;  /* 0x0000001eb9ba7c36 */ /* 0x000fe20008000000 */
[----:B------:R1:W-:Y:S01]  /*9f80*/  @P1 STG.E.U16 desc[UR22][R74.64], R225 ;  /* 0x000000e14a001986 */ /* 0x0003e2000c101516 */
[----:B------:R-:W-:Y:S01]  /*9f90*/  ISETP.LT.AND P2, PT, R2, UR65, !P5 ;  /* 0x0000004102007c0c */ /* 0x000fe2000ef41270 */
[----:B------:R-:W2:Y:S01]  /*9fa0*/  LDCU UR65, c[0x0][0x39c] ;  /* 0x00007380ff4177ac */ /* 0x000ea20008000800 */
[----:B0-----:R-:W-:Y:S01]  /*9fb0*/  PRMT R131, R225, 0x7632, R131 ;  /* 0x00007632e1837816 */ /* 0x001fe20000000083 */
[----:B------:R-:W-:-:S04]  /*9fc0*/  IMAD.WIDE R8, R185, 0x2, R4 ;  /* 0x00000002b9087825 */ /* 0x000fc800078e0204 */
[----:B------:R-:W-:Y:S01]  /*9fd0*/  VIADD R185, R0, 0x1d ;  /* 0x0000001d00b97836 */ /* 0x000fe20000000000 */
[----:B------:R0:W-:Y:S01]  /*9fe0*/  @P3 STG.E.U16 desc[UR22][R8.64], R131 ;  /* 0x0000008308003986 */ /* 0x0001e2000c101516 */
[----:B-----5:R-:W-:Y:S01]  /*9ff0*/  ISETP.LT.AND P5, PT, R3, UR12, !P5 ;  /* 0x0000000c03007c0c */ /* 0x020fe2000efa1270 */
[----:B-1----:R-:W-:Y:S01]  /*a000*/  IMAD.WIDE R74, R186, 0x2, R6 ;  /* 0x00000002ba4a7825 */ /* 0x002fe200078e0206 */
[----:B------:R-:W-:Y:S01]  /*a010*/  ISETP.LT.AND P1, PT, R2, UR10, !P4 ;  /* 0x0000000a02007c0c */ /* 0x000fe2000e721270 */
[----:B------:R-:W1:Y:S01]  /*a020*/  LDCU UR10, c[0x0][0x39c] ;  /* 0x00007380ff0a77ac */ /* 0x000e620008000800 */
[----:B------:R-:W-:Y:S01]  /*a030*/  ISETP.GE.AND P3, PT, R185, UR74, PT ;  /* 0x0000004ab9007c0c */ /* 0x000fe2000bf66270 */
[C---:B------:R-:W-:Y:S01]  /*a040*/  VIADD R185, R186.reuse, UR30 ;  /* 0x0000001ebab97c36 */ /* 0x040fe20008000000 */
[----:B------:R5:W-:Y:S01]  /*a050*/  @P0 STG.E.U16 desc[UR22][R74.64], R227 ;  /* 0x000000e34a000986 */ /* 0x000be2000c101516 */
[----:B0-----:R-:W-:Y:S01]  /*a060*/  PRMT R131, R227, 0x7632, R131 ;  /* 0x00007632e3837816 */ /* 0x001fe20000000083 */
[----:B------:R-:W-:Y:S01]  /*a070*/  IMAD.WIDE R8, R186, 0x2, R4 ;  /* 0x00000002ba087825 */ /* 0x000fe200078e0204 */
[----:B------:R-:W-:Y:S01]  /*a080*/  ISETP.LT.AND P4, PT, R3, UR37, !P4 ;  /* 0x0000002503007c0c */ /* 0x000fe2000e781270 */
[----:B------:R-:W0:Y:S02]  /*a090*/  LDCU UR12, c[0x0][0x398] ;  /* 0x00007300ff0c77ac */ /* 0x000e240008000800 */
[----:B------:R-:W-:Y:S01]  /*a0a0*/  VIADD R186, R0, 0x1e ;  /* 0x0000001e00ba7836 */ /* 0x000fe20000000000 */
[----:B------:R1:W-:Y:S01]  /*a0b0*/  @P6 STG.E.U16 desc[UR22][R8.64], R131 ;  /* 0x0000008308006986 */ /* 0x0003e2000c101516 */
[C---:B-----5:R-:W-:Y:S01]  /*a0c0*/  IMAD.WIDE R74, R185.reuse, 0x2, R6 ;  /* 0x00000002b94a7825 */ /* 0x060fe200078e0206 */
[----:B------:R-:W-:Y:S01]  /*a0d0*/  ISETP.LT.AND P0, PT, R2, UR57, !P3 ;  /* 0x0000003902007c0c */ /* 0x000fe2000df01270 */
[----:B------:R-:W5:Y:S01]  /*a0e0*/  LDCU UR57, c[0x0][0x39c] ;  /* 0x00007380ff3977ac */ /* 0x000f620008000800 */
[----:B------:R-:W-:Y:S01]  /*a0f0*/  ISETP.GE.AND P6, PT, R186, UR9, PT ;  /* 0x00000009ba007c0c */ /* 0x000fe2000bfc6270 */
[----:B------:R-:W-:Y:S01]  /*a100*/  VIADD R186, R185, UR30 ;  /* 0x0000001eb9ba7c36 */ /* 0x000fe20008000000 */
[----:B------:R0:W-:Y:S01]  /*a110*/  @P2 STG.E.U16 desc[UR22][R74.64], R229 ;  /* 0x000000e54a002986 */ /* 0x0001e2000c101516 */
[----:B------:R-:W2:Y:S01]  /*a120*/  LDCU UR37, c[0x0][0x398] ;  /* 0x00007300ff2577ac */ /* 0x000ea20008000800 */
[----:B------:R-:W2:Y:S01]  /*a130*/  LDCU UR74, c[0x0][0x398] ;  /* 0x00007300ff4a77ac */ /* 0x000ea20008000800 */
[----:B-1----:R-:W-:Y:S01]  /*a140*/  PRMT R131, R229, 0x7632, R131 ;  /* 0x00007632e5837816 */ /* 0x002fe20000000083 */
[----:B------:R-:W-:Y:S01]  /*a150*/  IMAD.WIDE R8, R185, 0x2, R4 ;  /* 0x00000002b9087825 */ /* 0x000fe200078e0204 */
[----:B------:R-:W-:Y:S01]  /*a160*/  ISETP.LT.AND P3, PT, R3, UR31, !P3 ;  /* 0x0000001f03007c0c */ /* 0x000fe2000df61270 */
[----:B------:R-:W1:Y:S02]  /*a170*/  LDCU UR31, c[0x0][0x398] ;  /* 0x00007300ff1f77ac */ /* 0x000e640008000800 */
[----:B------:R-:W-:Y:S01]  /*a180*/  VIADD R185, R0, 0x1f ;  /* 0x0000001f00b97836 */ /* 0x000fe20000000000 */
[----:B------:R2:W-:Y:S01]  /*a190*/  @P5 STG.E.U16 desc[UR22][R8.64], R131 ;  /* 0x0000008308005986 */ /* 0x0005e2000c101516 */
[C---:B0-----:R-:W-:Y:S01]  /*a1a0*/  IMAD.WIDE R74, R186.reuse, 0x2, R6 ;  /* 0x00000002ba4a7825 */ /* 0x041fe200078e0206 */
[----:B------:R-:W0:Y:S02]  /*a1b0*/  LDCU UR9, c[0x0][0x398] ;  /* 0x00007300ff0977ac */ /* 0x000e240008000800 */
[----:B------:R-:W-:Y:S01]  /*a1c0*/  ISETP.GE.AND P5, PT, R185, UR73, PT ;  /* 0x00000049b9007c0c */ /* 0x000fe2000bfa6270 */
[----:B------:R-:W-:Y:S01]  /*a1d0*/  VIADD R185, R186, UR30 ;  /* 0x0000001ebab97c36 */ /* 0x000fe20008000000 */
[----:B------:R0:W-:Y:S01]  /*a1e0*/  @P1 STG.E.U16 desc[UR22][R74.64], R231 ;  /* 0x000000e74a001986 */ /* 0x0001e2000c101516 */
[----:B------:R-:W-:Y:S01]  /*a1f0*/  ISETP.LT.AND P2, PT, R2, UR64, !P6 ;  /* 0x0000004002007c0c */ /* 0x000fe2000f741270 */
[----:B------:R-:W1:Y:S01]  /*a200*/  LDCU UR64, c[0x0][0x39c] ;  /* 0x00007380ff4077ac */ /* 0x000e620008000800 */
[----:B--2---:R-:W-:Y:S01]  /*a210*/  PRMT R131, R231, 0x7632, R131 ;  /* 0x00007632e7837816 */ /* 0x004fe20000000083 */
[----:B------:R-:W-:Y:S01]  /*a220*/  IMAD.WIDE R8, R186, 0x2, R4 ;  /* 0x00000002ba087825 */ /* 0x000fe200078e0204 */
[----:B------:R-:W2:Y:S03]  /*a230*/  LDCU UR73, c[0x0][0x398] ;  /* 0x00007300ff4977ac */ /* 0x000ea60008000800 */
[----:B------:R-:W-:Y:S01]  /*a240*/  VIADD R186, R0, 0x20 ;  /* 0x0000002000ba7836 */ /* 0x000fe20000000000 */
[----:B------:R1:W-:Y:S01]  /*a250*/  @P4 STG.E.U16 desc[UR22][R8.64], R131 ;  /* 0x0000008308004986 */ /* 0x0003e2000c101516 */
[----:B------:R-:W-:Y:S01]  /*a260*/  ISETP.LT.AND P6, PT, R3, UR58, !P6 ;  /* 0x0000003a03007c0c */ /* 0x000fe2000f7c1270 */
[C---:B0-----:R-:W-:Y:S01]  /*a270*/  IMAD.WIDE R74, R185.reuse, 0x2, R6 ;  /* 0x00000002b94a7825 */ /* 0x041fe200078e0206 */
[----:B------:R-:W-:Y:S01]  /*a280*/  ISETP.LT.AND P1, PT, R2, UR40, !P5 ;  /* 0x0000002802007c0c */ /* 0x000fe2000ef21270 */
[----:B------:R-:W0:Y:S01]  /*a290*/  LDCU UR40, c[0x0][0x39c] ;  /* 0x00007380ff2877ac */ /* 0x000e220008000800 */
[----:B------:R-:W-:Y:S01]  /*a2a0*/  ISETP.GE.AND P4, PT, R186, UR46, PT ;  /* 0x0000002eba007c0c */ /* 0x000fe2000bf86270 */
[----:B------:R-:W-:Y:S01]  /*a2b0*/  VIADD R186, R185, UR30 ;  /* 0x0000001eb9ba7c36 */ /* 0x000fe20008000000 */
[----:B------:R2:W-:Y:S01]  /*a2c0*/  @P0 STG.E.U16 desc[UR22][R74.64], R233 ;  /* 0x000000e94a000986 */ /* 0x0005e2000c101516 */
[----:B-1----:R-:W-:Y:S01]  /*a2d0*/  PRMT R131, R233, 0x7632, R131 ;  /* 0x00007632e9837816 */ /* 0x002fe20000000083 */
[----:B------:R-:W-:Y:S01]  /*a2e0*/  IMAD.WIDE R8, R185, 0x2, R4 ;  /* 0x00000002b9087825 */ /* 0x000fe200078e0204 */
[----:B------:R-:W-:Y:S01]  /*a2f0*/  ISETP.LT.AND P5, PT, R3, UR63, !P5 ;  /* 0x0000003f03007c0c */ /* 0x000fe2000efa1270 */
[----:B------:R-:W1:Y:S02]  /*a300*/  LDCU UR58, c[0x0][0x398] ;  /* 0x00007300ff3a77ac */ /* 0x000e640008000800 */
[----:B------:R-:W-:Y:S01]  /*a310*/  VIADD R185, R0, 0x21 ;  /* 0x0000002100b97836 */ /* 0x000fe20000000000 */
[----:B------:R0:W-:Y:S01]  /*a320*/  @P3 STG.E.U16 desc[UR22][R8.64], R131 ;  /* 0x0000008308003986 */ /* 0x0001e2000c101516 */
[----:B--2---:R-:W-:Y:S01]  /*a330*/  IMAD.WIDE R74, R186, 0x2, R6 ;  /* 0x00000002ba4a7825 */ /* 0x004fe200078e0206 */
[----:B---3--:R-:W-:Y:S01]  /*a340*/  ISETP.LT.AND P0, PT, R2, UR26, !P4 ;  /* 0x0000001a02007c0c */ /* 0x008fe2000e701270 */
[----:B------:R-:W2:Y:S01]  /*a350*/  LDCU UR26, c[0x0][0x39c] ;  /* 0x00007380ff1a77ac */ /* 0x000ea20008000800 */
[----:B------:R-:W-:Y:S01]  /*a360*/  ISETP.GE.AND P3, PT, R185, UR72, PT ;  /* 0x00000048b9007c0c */ /* 0x000fe2000bf66270 */
[C---:B------:R-:W-:Y:S01]  /*a370*/  VIADD R185, R186.reuse, UR30 ;  /* 0x0000001ebab97c36 */ /* 0x040fe20008000000 */
[----:B------:R3:W-:Y:S01]  /*a380*/  @P2 STG.E.U16 desc[UR22][R74.64], R235 ;  /* 0x000000eb4a002986 */ /* 0x0007e2000c101516 */
[----:B------:R-:W1:Y:S01]  /*a390*/  LDCU UR63, c[0x0][0x398] ;  /* 0x00007300ff3f77ac */ /* 0x000e620008000800 */
[----:B------:R-:W1:Y:S01]  /*a3a0*/  LDCU UR46, c[0x0][0x398] ;  /* 0x00007300ff2e77ac */ /* 0x000e620008000800 */
[----:B0-----:R-:W-:Y:S01]  /*a3b0*/  PRMT R131, R235, 0x7632, R131 ;  /* 0x00007632eb837816 */ /* 0x001fe20000000083 */
[----:B------:R-:W-:Y:S01]  /*a3c0*/  IMAD.WIDE R8, R186, 0x2, R4 ;  /* 0x00000002ba087825 */ /* 0x000fe200078e0204 */
[----:B------:R-:W-:Y:S01]  /*a3d0*/  ISETP.LT.AND P4, PT, R3, UR49, !P4 ;  /* 0x0000003103007c0c */ /* 0x000fe2000e781270 */
[----:B------:R-:W0:Y:S02]  /*a3e0*/  LDCU UR49, c[0x0][0x398] ;  /* 0x00007300ff3177ac */ /* 0x000e240008000800 */
[----:B------:R-:W-:Y:S01]  /*a3f0*/  VIADD R186, R0, 0x22 ;  /* 0x0000002200ba7836 */ /* 0x000fe20000000000 */
[----:B------:R1:W-:Y:S01]  /*a400*/  @P6 STG.E.U16 desc[UR22][R8.64], R131 ;  /* 0x0000008308006986 */ /* 0x0003e2000c101516 */
[C---:B---3--:R-:W-:Y:S01]  /*a410*/  IMAD.WIDE R74, R185.reuse, 0x2, R6 ;  /* 0x00000002b94a7825 */ /* 0x048fe200078e0206 */
[----:B------:R-:W3:Y:S02]  /*a420*/  LDCU UR72, c[0x0][0x398] ;  /* 0x00007300ff4877ac */ /* 0x000ee40008000800 */
[----:B------:R-:W-:Y:S01]  /*a430*/  ISETP.GE.AND P6, PT, R186, UR41, PT ;  /* 0x00000029ba007c0c */ /* 0x000fe2000bfc6270 */
[----:B------:R-:W-:Y:S01]  /*a440*/  VIADD R186, R185, UR30 ;  /* 0x0000001eb9ba7c36 */ /* 0x000fe20008000000 */
[----:B------:R0:W-:Y:S01]  /*a450*/  @P1 STG.E.U16 desc[UR22][R74.64], R237 ;  /* 0x000000ed4a001986 */ /* 0x0001e2000c101516 */
[----:B------:R-:W-:Y:S01]  /*a460*/  ISETP.LT.AND P2, PT, R2, UR45, !P3 ;  /* 0x0000002d02007c0c */ /* 0x000fe2000df41270 */
[----:B------:R-:W2:Y:S01]  /*a470*/  LDCU UR45, c[0x0][0x39c] ;  /* 0x00007380ff2d77ac */ /* 0x000ea20008000800 */
[----:B-1----:R-:W-:Y:S01]  /*a480*/  PRMT R131, R237, 0x7632, R131 ;  /* 0x00007632ed837816 */ /* 0x002fe20000000083 */
[----:B------:R-:W-:Y:S01]  /*a490*/  IMAD.WIDE R8, R185, 0x2, R4 ;  /* 0x00000002b9087825 */ /* 0x000fe200078e0204 */
[----:B------:R-:W1:Y:S03]  /*a4a0*/  LDCU UR41, c[0x0][0x398] ;  /* 0x00007300ff2977ac */ /* 0x000e660008000800 */
[----:B------:R-:W-:Y:S01]  /*a4b0*/  VIADD R185, R0, 0x23 ;  /* 0x0000002300b97836 */ /* 0x000fe20000000000 */
[----:B------:R2:W-:Y:S01]  /*a4c0*/  @P5 STG.E.U16 desc[UR22][R8.64], R131 ;  /* 0x0000008308005986 */ /* 0x0005e2000c101516 */
[----:B------:R-:W-:Y:S01]  /*a4d0*/  ISETP.LT.AND P3, PT, R3, UR39, !P3 ;  /* 0x0000002703007c0c */ /* 0x000fe2000df61270 */
[----:B0-----:R-:W-:Y:S01]  /*a4e0*/  IMAD.WIDE R74, R186, 0x2, R6 ;  /* 0x00000002ba4a7825 */ /* 0x001fe200078e0206 */
[----:B------:R-:W-:Y:S01]  /*a4f0*/  ISETP.LT.AND P1, PT, R2, UR16, !P6 ;  /* 0x0000001002007c0c */ /* 0x000fe2000f721270 */
[----:B------:R-:W0:Y:S01]  /*a500*/  LDCU UR16, c[0x0][0x39c] ;  /* 0x00007380ff1077ac */ /* 0x000e220008000800 */
[----:B------:R-:W-:Y:S01]  /*a510*/  ISETP.GE.AND P5, PT, R185, UR71, PT ;  /* 0x00000047b9007c0c */ /* 0x000fe2000bfa6270 */
[C---:B------:R-:W-:Y:S01]  /*a520*/  VIADD R185, R186.reuse, UR30 ;  /* 0x0000001ebab97c36 */ /* 0x040fe20008000000 */
[----:B------:R1:W-:Y:S01]  /*a530*/  @P0 STG.E.U16 desc[UR22][R74.64], R239 ;  /* 0x000000ef4a000986 */ /* 0x0003e2000c101516 */
[----:B--2---:R-:W-:Y:S01]  /*a540*/  PRMT R131, R239, 0x7632, R131 ;  /* 0x00007632ef837816 */ /* 0x004fe20000000083 */
[----:B------:R-:W-:Y:S01]  /*a550*/  IMAD.WIDE R8, R186, 0x2, R4 ;  /* 0x00000002ba087825 */ /* 0x000fe200078e0204 */
[----:B------:R-:W-:Y:S01]  /*a560*/  ISETP.LT.AND P6, PT, R3, UR4, !P6 ;  /* 0x0000000403007c0c */ /* 0x000fe2000f7c1270 */
[----:B------:R-:W2:Y:S02]  /*a570*/  LDCU UR39, c[0x0][0x398] ;  /* 0x00007300ff2777ac */ /* 0x000ea40008000800 */
[----:B------:R-:W-:Y:S01]  /*a580*/  VIADD R186, R0, 0x24 ;  /* 0x0000002400ba7836 */ /* 0x000fe20000000000 */
[----:B------:R0:W-:Y:S01]  /*a590*/  @P4 STG.E.U16 desc[UR22][R8.64], R131 ;  /* 0x0000008308004986 */ /* 0x0001e2000c101516 */
[C---:B-1----:R-:W-:Y:S01]  /*a5a0*/  IMAD.WIDE R74, R185.reuse, 0x2, R6 ;  /* 0x00000002b94a7825 */ /* 0x042fe200078e0206 */
[----:B------:R-:W-:Y:S01]  /*a5b0*/  ISETP.LT.AND P0, PT, R2, UR36, !P5 ;  /* 0x0000002402007c0c */ /* 0x000fe2000ef01270 */
[----:B------:R-:W1:Y:S01]  /*a5c0*/  LDCU UR36, c[0x0][0x39c] ;  /* 0x00007380ff2477ac */ /* 0x000e620008000800 */
[----:B------:R-:W-:Y:S01]  /*a5d0*/  ISETP.GE.AND P4, PT, R186, UR56, PT ;  /* 0x00000038ba007c0c */ /* 0x000fe2000bf86270 */
[----:B------:R-:W-:Y:S01]  /*a5e0*/  VIADD R186, R185, UR30 ;  /* 0x0000001eb9ba7c36 */ /* 0x000fe20008000000 */
        /* <DEDUP_REMOVED lines=9> */
[C---:B--2---:R-:W-:Y:S01]  /*a680*/  IMAD.WIDE R74, R186.reuse, 0x2, R6 ;  /* 0x00000002ba4a7825 */ /* 0x044fe200078e0206 */
[----:B------:R-:W2:Y:S02]  /*a690*/  LDCU UR56, c[0x0][0x398] ;  /* 0x00007300ff3877ac */ /* 0x000ea40008000800 */
        /* <DEDUP_REMOVED lines=17> */
[----:B--2---:R-:W-:Y:S01]  /*a7b0*/  PRMT R131, R245, 0x7632, R131 ;  /* 0x00007632f5837816 */ /* 0x004fe20000000083 */
[----:B------:R-:W-:Y:S01]  /*a7c0*/  IMAD.WIDE R8, R185, 0x2, R4 ;  /* 0x00000002b9087825 */ /* 0x000fe200078e0204 */
[----:B------:R-:W-:Y:S01]  /*a7d0*/  ISETP.LT.AND P3, PT, R3, UR6, !P3 ;  /* 0x0000000603007c0c */ /* 0x000fe2000df61270 */
[----:B------:R-:W2:Y:S02]  /*a7e0*/  LDCU UR61, c[0x0][0x398] ;  /* 0x00007300ff3d77ac */ /* 0x000ea40008000800 */
[----:B------:R-:W-:Y:S01]  /*a7f0*/  VIADD R185, R0, 0x27 ;  /* 0x0000002700b97836 */ /* 0x000fe20000000000 */
[----:B------:R0:W-:Y:S01]  /*a800*/  @P5 STG.E.U16 desc[UR22][R8.64], R131 ;  /* 0x0000008308005986 */ /* 0x0001e2000c101516 */
[----:B-1----:R-:W-:Y:S01]  /*a810*/  IMAD.WIDE R74, R186, 0x2, R6 ;  /* 0x00000002ba4a7825 */ /* 0x002fe200078e0206 */
[----:B------:R-:W-:Y:S01]  /*a820*/  ISETP.LT.AND P0, PT, R2, UR54, !P6 ;  /* 0x0000003602007c0c */ /* 0x000fe2000f701270 */
[----:B------:R-:W1:Y:S01]  /*a830*/  LDCU UR54, c[0x0][0x39c] ;  /* 0x00007380ff3677ac */ /* 0x000e620008000800 */
[----:B------:R-:W-:Y:S01]  /*a840*/  ISETP.GE.AND P5, PT, R185, UR69, PT ;  /* 0x00000045b9007c0c */ /* 0x000fe2000bfa6270 */
[C---:B------:R-:W-:Y:S01]  /*a850*/  VIADD R185, R186.reuse, UR30 ;  /* 0x0000001ebab97c36 */ /* 0x040fe20008000000 */
[----:B------:R2:W-:Y:S01]  /*a860*/  @P2 STG.E.U16 desc[UR22][R74.64], R247 ;  /* 0x000000f74a002986 */ /* 0x0005e2000c101516 */
[----:B------:R-:W-:Y:S01]  /*a870*/  ISETP.LT.AND P6, PT, R3, UR28, !P6 ;  /* 0x0000001c03007c0c */ /* 0x000fe2000f7c1270 */
        /* <DEDUP_REMOVED lines=11> */
[----:B------:R-:W-:Y:S01]  /*a930*/  ISETP.LT.AND P5, PT, R3, UR47, !P5 ;  /* 0x0000002f03007c0c */ /* 0x000fe2000efa1270 */
[----:B------:R0:W-:Y:S01]  /*a940*/  @P1 STG.E.U16 desc[UR22][R74.64], R249 ;  /* 0x000000f94a001986 */ /* 0x0001e2000c101516 */
[----:B------:R-:W2:Y:S01]  /*a950*/  LDCU UR28, c[0x0][0x398] ;  /* 0x00007300ff1c77ac */ /* 0x000ea20008000800 */
[----:B-1----:R-:W-:Y:S01]  /*a960*/  PRMT R131, R249, 0x7632, R131 ;  /* 0x00007632f9837816 */ /* 0x002fe20000000083 */
[----:B------:R-:W-:Y:S01]  /*a970*/  IMAD.WIDE R8, R185, 0x2, R4 ;  /* 0x00000002b9087825 */ /* 0x000fe200078e0204 */
[----:B------:R-:W1:Y:S03]  /*a980*/  LDCU UR69, c[0x0][0x398] ;  /* 0x00007300ff4577ac */ /* 0x000e660008000800 */
        /* <DEDUP_REMOVED lines=8> */
[----:B------:R-:W0:Y:S01]  /*aa10*/  LDCU UR38, c[0x0][0x39c] ;  /* 0x00007380ff2677ac */ /* 0x000e220008000800 */
[----:B--2---:R-:W-:Y:S01]  /*aa20*/  PRMT R131, R251, 0x7632, R131 ;  /* 0x00007632fb837816 */ /* 0x004fe20000000083 */
[----:B------:R-:W-:Y:S01]  /*aa30*/  IMAD.WIDE R8, R186, 0x2, R4 ;  /* 0x00000002ba087825 */ /* 0x000fe200078e0204 */
[----:B------:R-:W2:Y:S03]  /*aa40*/  LDCU UR44, c[0x0][0x398] ;  /* 0x00007300ff2c77ac */ /* 0x000ea60008000800 */
[----:B-1----:R-:W-:Y:S01]  /*aa50*/  IMAD.WIDE R74, R185, 0x2, R6 ;  /* 0x00000002b94a7825 */ /* 0x002fe200078e0206 */
[----:B------:R1:W-:Y:S01]  /*aa60*/  @P6 STG.E.U16 desc[UR22][R8.64], R131 ;  /* 0x0000008308006986 */ /* 0x0003e2000c101516 */
[----:B------:R-:W0:Y:S03]  /*aa70*/  LDCU UR68, c[0x0][0x398] ;  /* 0x00007300ff4477ac */ /* 0x000e260008000800 */
[----:B------:R-:W-:Y:S01]  /*aa80*/  @P2 STG.E.U16 desc[UR22][R74.64], R189 ;  /* 0x000000bd4a002986 */ /* 0x000fe2000c101516 */
[----:B-1----:R-:W-:Y:S01]  /*aa90*/  PRMT R131, R201, 0x7610, R131 ;  /* 0x00007610c9837816 */ /* 0x002fe20000000083 */
[----:B------:R-:W-:-:S02]  /*aaa0*/  IMAD.WIDE R8, R185, 0x2, R4 ;  /* 0x00000002b9087825 */ /* 0x000fc400078e0204 */
[----:B------:R-:W2:Y:S04]  /*aab0*/  LDL.LU.S16 R201, [R1+0x116] ;  /* 0x0001160001c97983 */ /* 0x000ea80000300600 */
[----:B------:R1:W-:Y:S04]  /*aac0*/  @P5 STG.E.U16 desc[UR22][R8.64], R131 ;  /* 0x0000008308005986 */ /* 0x0003e8000c101516 */
[----:B------:R-:W3:Y:S01]  /*aad0*/  LDL.S16 R202, [R1+0x118] ;  /* 0x0001180001ca7983 */ /* 0x000ee20000100600 */
[----:B-1----:R-:W-:-:S03]  /*aae0*/  PRMT R131, R200, 0x7610, R131 ;  /* 0x00007610c8837816 */ /* 0x002fc60000000083 */
[----:B------:R-:W3:Y:S01]  /*aaf0*/  LDL.LU.S16 R200, [R1+0x11a] ;  /* 0x00011a0001c87983 */ /* 0x000ee20000300600 */
[----:B------:R-:W-:Y:S01]  /*ab00*/  VIADD R186, R0, 0x2a ;  /* 0x0000002a00ba7836 */ /* 0x000fe20000000000 */
[----:B------:R-:W-:Y:S01]  /*ab10*/  ISETP.LT.AND P4, PT, R3, UR18, !P4 ;  /* 0x0000001203007c0c */ /* 0x000fe2000e781270 */
[----:B------:R-:W1:Y:S03]  /*ab20*/  LDCU UR18, c[0x0][0x398] ;  /* 0x00007300ff1277ac */ /* 0x000e660008000800 */
[----:B------:R-:W-:Y:S01]  /*ab30*/  ISETP.GE.AND P6, PT, R186, UR67, PT ;  /* 0x00000043ba007c0c */ /* 0x000fe2000bfc6270 */
[----:B------:R-:W-:Y:S01]  /*ab40*/  VIADD R186, R185, UR30 ;  /* 0x0000001eb9ba7c36 */ /* 0x000fe20008000000 */
[----:B------:R-:W-:Y:S01]  /*ab50*/  ISETP.LT.AND P0, PT, R2, UR34, !P3 ;  /* 0x0000002202007c0c */ /* 0x000fe2000df01270 */
[----:B------:R-:W-:Y:S01]  /*ab60*/  VIADD R185, R0, 0x2b ;  /* 0x0000002b00b97836 */ /* 0x000fe20000000000 */
[----:B------:R-:W-:Y:S01]  /*ab70*/  ISETP.LT.AND P3, PT, R3, UR75, !P3 ;  /* 0x0000004b03007c0c */ /* 0x000fe2000df61270 */
[----:B------:R-:W-:Y:S01]  /*ab80*/  IMAD.WIDE R74, R186, 0x2, R6 ;  /* 0x00000002ba4a7825 */ /* 0x000fe200078e0206 */
[----:B------:R-:W-:Y:S01]  /*ab90*/  PRMT R189, R204, 0x7610, R189 ;  /* 0x00007610ccbd7816 */ /* 0x000fe200000000bd */
[----:B------:R-:W0:Y:S01]  /*aba0*/  LDCU UR34, c[0x0][0x39c] ;  /* 0x00007380ff2277ac */ /* 0x000e220008000800 */
[----:B------:R-:W-:Y:S01]  /*abb0*/  ISETP.GE.AND P5, PT, R185, UR24, PT ;  /* 0x00000018b9007c0c */ /* 0x000fe2000bfa6270 */
[----:B------:R-:W-:Y:S01]  /*abc0*/  IMAD.WIDE R8, R186, 0x2, R4 ;  /* 0x00000002ba087825 */ /* 0x000fe200078e0204 */
[----:B------:R-:W4:Y:S01]  /*abd0*/  LDL.S16 R204, [R1+0x11c] ;  /* 0x00011c0001cc7983 */ /* 0x000f220000100600 */
[----:B------:R-:W-:Y:S01]  /*abe0*/  ISETP.LT.AND P2, PT, R2, UR43, !P6 ;  /* 0x0000002b02007c0c */ /* 0x000fe2000f741270 */
[----:B------:R-:W0:Y:S01]  /*abf0*/  LDCU UR43, c[0x0][0x39c] ;  /* 0x00007380ff2b77ac */ /* 0x000e220008000800 */
[----:B------:R-:W-:Y:S01]  /*ac00*/  VIADD R185, R186, UR30 ;  /* 0x0000001ebab97c36 */ /* 0x000fe20008000000 */
[----:B------:R1:W-:Y:S01]  /*ac10*/  @P1 STG.E.U16 desc[UR22][R74.64], R189 ;  /* 0x000000bd4a001986 */ /* 0x0003e2000c101516 */
[----:B------:R-:W0:Y:S03]  /*ac20*/  LDCU UR75, c[0x0][0x398] ;  /* 0x00007300ff4b77ac */ /* 0x000e260008000800 */
[----:B------:R5:W-:Y:S01]  /*ac30*/  @P4 STG.E.U16 desc[UR22][R8.64], R131 ;  /* 0x0000008308004986 */ /* 0x000be2000c101516 */
[----:B------:R-:W0:Y:S01]  /*ac40*/  LDCU UR67, c[0x0][0x398] ;  /* 0x00007300ff4377ac */ /* 0x000e220008000800 */
[----:B------:R-:W0:Y:S01]  /*ac50*/  LDCU UR24, c[0x0][0x398] ;  /* 0x00007300ff1877ac */ /* 0x000e220008000800 */
[----:B-1----:R-:W-:Y:S01]  /*ac60*/  PRMT R189, R203, 0x7610, R189 ;  /* 0x00007610cbbd7816 */ /* 0x002fe200000000bd */
[----:B------:R-:W-:-:S04]  /*ac70*/  IMAD.WIDE R74, R185, 0x2, R6 ;  /* 0x00000002b94a7825 */ /* 0x000fc800078e0206 */
[----:B-----5:R-:W-:Y:S01]  /*ac80*/  IMAD.WIDE R8, R185, 0x2, R4 ;  /* 0x00000002b9087825 */ /* 0x020fe200078e0204 */
[----:B------:R-:W-:Y:S01]  /*ac90*/  @P0 STG.E.U16 desc[UR22][R74.64], R189 ;  /* 0x000000bd4a000986 */ /* 0x000fe2000c101516 */
[----:B--2---:R-:W-:-:S03]  /*aca0*/  PRMT R131, R201, 0x7610, R131 ;  /* 0x00007610c9837816 */ /* 0x004fc60000000083 */
[----:B------:R-:W2:Y:S04]  /*acb0*/  LDL.LU.S16 R201, [R1+0x11e] ;  /* 0x00011e0001c97983 */ /* 0x000ea80000300600 */
[----:B------:R3:W-:Y:S04]  /*acc0*/  @P3 STG.E.U16 desc[UR22][R8.64], R131 ;  /* 0x0000008308003986 */ /* 0x0007e8000c101516 */
[----:B------:R-:W5:Y:S01]  /*acd0*/  LDL.S16 R203, [R1+0x120] ;  /* 0x0001200001cb7983 */ /* 0x000f620000100600 */
[----:B---3--:R-:W-:-:S03]  /*ace0*/  PRMT R131, R200, 0x7610, R131 ;  /* 0x00007610c8837816 */ /* 0x008fc60000000083 */
        /* <DEDUP_REMOVED lines=14> */
[----:B------:R-:W5:Y:S01]  /*add0*/  LDL.S16 R202, [R1+0x124] ;  /* 0x0001240001ca7983 */ /* 0x000f620000100600 */
        /* <DEDUP_REMOVED lines=8> */
[----:B----4-:R-:W-:Y:S01]  /*ae60*/  PRMT R189, R204, 0x7610, R189 ;  /* 0x00007610ccbd7816 */ /* 0x010fe200000000bd */
[----:B------:R-:W-:-:S04]  /*ae70*/  IMAD.WIDE R74, R185, 0x2, R6 ;  /* 0x00000002b94a7825 */ /* 0x000fc800078e0206 */
[----:B-1----:R-:W-:Y:S01]  /*ae80*/  IMAD.WIDE R8, R185, 0x2, R4 ;  /* 0x00000002b9087825 */ /* 0x002fe200078e0204 */
[----:B------:R-:W-:Y:S01]  /*ae90*/  @P1 STG.E.U16 desc[UR22][R74.64], R189 ;  /* 0x000000bd4a001986 */ /* 0x000fe2000c101516 */
[----:B--2---:R-:W-:-:S03]  /*aea0*/  PRMT R131, R201, 0x7610, R131 ;  /* 0x00007610c9837816 */ /* 0x004fc60000000083 */
[----:B------:R-:W2:Y:S04]  /*aeb0*/  LDL.LU.S16 R201, [R1+0x126] ;  /* 0x0001260001c97983 */ /* 0x000ea80000300600 */
[----:B------:R3:W-:Y:S04]  /*aec0*/  @P5 STG.E.U16 desc[UR22][R8.64], R131 ;  /* 0x0000008308005986 */ /* 0x0007e8000c101516 */
[----:B------:R-:W4:Y:S01]  /*aed0*/  LDL.S16 R204, [R1+0x128] ;  /* 0x0001280001cc7983 */ /* 0x000f220000100600 */
        /* <DEDUP_REMOVED lines=10> */
[C---:B------:R-:W-:Y:S01]  /*af80*/  IMAD.WIDE R74, R186.reuse, 0x2, R6 ;  /* 0x00000002ba4a7825 */ /* 0x040fe200078e0206 */
[----:B-----5:R-:W-:Y:S01]  /*af90*/  PRMT R189, R203, 0x7610, R189 ;  /* 0x00007610cbbd7816 */ /* 0x020fe200000000bd */
[----:B------:R-:W5:Y:S01]  /*afa0*/  LDCU UR32, c[0x0][0x39c] ;  /* 0x00007380ff2077ac */ /* 0x000f620008000800 */
        /* <DEDUP_REMOVED lines=9> */
[----:B------:R-:W2:Y:S01]  /*b040*/  LDCU UR20, c[0x0][0x398] ;  /* 0x00007300ff1477ac */ /* 0x000ea20008000800 */
[----:B------:R-:W2:Y:S01]  /*b050*/  LDCU UR65, c[0x0][0x398] ;  /* 0x00007300ff4177ac */ /* 0x000ea20008000800 */
[----:B-1----:R-:W-:Y:S01]  /*b060*/  PRMT R189, R202, 0x7610, R189 ;  /* 0x00007610cabd7816 */ /* 0x002fe200000000bd */
[----:B------:R-:W-:-:S04]  /*b070*/  IMAD.WIDE R74, R185, 0x2, R6 ;  /* 0x00000002b94a7825 */ /* 0x000fc800078e0206 */
[----:B0-----:R-:W-:Y:S01]  /*b080*/  IMAD.WIDE R8, R185, 0x2, R4 ;  /* 0x00000002b9087825 */ /* 0x001fe200078e0204 */
[----:B------:R-:W-:Y:S01]  /*b090*/  @P2 STG.E.U16 desc[UR22][R74.64], R189 ;  /* 0x000000bd4a002986 */ /* 0x000fe2000c101516 */
[----:B--2---:R-:W-:-:S03]  /*b0a0*/  PRMT R131, R201, 0x7610, R131 ;  /* 0x00007610c9837816 */ /* 0x004fc60000000083 */
[----:B------:R-:W2:Y:S04]  /*b0b0*/  LDL.LU.S16 R201, [R1+0x12e] ;  /* 0x00012e0001c97983 */ /* 0x000ea80000300600 */
[----:B------:R3:W-:Y:S04]  /*b0c0*/  @P3 STG.E.U16 desc[UR22][R8.64], R131 ;  /* 0x0000008308003986 */ /* 0x0007e8000c101516 */
[----:B------:R-:W2:Y:S01]  /*b0d0*/  LDL.S16 R202, [R1+0x130] ;  /* 0x0001300001ca7983 */ /* 0x000ea20000100600 */
[----:B---3--:R-:W-:-:S03]  /*b0e0*/  PRMT R131, R200, 0x7610, R131 ;  /* 0x00007610c8837816 */ /* 0x008fc60000000083 */
[----:B------:R-:W3:Y:S01]  /*b0f0*/  LDL.LU.S16 R200, [R1+0x132] ;  /* 0x0001320001c87983 */ /* 0x000ee20000300600 */
[----:B------:R-:W-:Y:S01]  /*b100*/  VIADD R186, R0, 0x30 ;  /* 0x0000003000ba7836 */ /* 0x000fe20000000000 */
[----:B------:R-:W-:Y:S01]  /*b110*/  ISETP.LT.AND P6, PT, R3, UR59, !P6 ;  /* 0x0000003b03007c0c */ /* 0x000fe2000f7c1270 */
[----:B------:R-:W0:Y:S03]  /*b120*/  LDCU UR59, c[0x0][0x398] ;  /* 0x00007300ff3b77ac */ /* 0x000e260008000800 */
[----:B------:R-:W-:Y:S01]  /*b130*/  ISETP.GE.AND P4, PT, R186, UR10, PT ;  /* 0x0000000aba007c0c */ /* 0x000fe2000bf86270 */
[----:B------:R-:W-:Y:S01]  /*b140*/  VIADD R186, R185, UR30 ;  /* 0x0000001eb9ba7c36 */ /* 0x000fe20008000000 */
[----:B------:R-:W-:Y:S01]  /*b150*/  ISETP.LT.AND P0, PT, R2, UR12, !P5 ;  /* 0x0000000c02007c0c */ /* 0x000fe2000ef01270 */
[----:B------:R-:W-:Y:S01]  /*b160*/  VIADD R185, R0, 0x31 ;  /* 0x0000003100b97836 */ /* 0x000fe20000000000 */
[----:B------:R-:W-:Y:S01]  /*b170*/  ISETP.LT.AND P5, PT, R3, UR42, !P5 ;  /* 0x0000002a03007c0c */ /* 0x000fe2000efa1270 */
[----:B------:R-:W-:Y:S01]  /*b180*/  IMAD.WIDE R74, R186, 0x2, R6 ;  /* 0x00000002ba4a7825 */ /* 0x000fe200078e0206 */
[----:B----4-:R-:W-:Y:S01]  /*b190*/  PRMT R189, R204, 0x7610, R189 ;  /* 0x00007610ccbd7816 */ /* 0x010fe200000000bd */
[----:B------:R-:W1:Y:S01]  /*b1a0*/  LDCU UR12, c[0x0][0x39c] ;  /* 0x00007380ff0c77ac */ /* 0x000e620008000800 */
        /* <DEDUP_REMOVED lines=11> */
[----:B-----5:R-:W-:Y:S01]  /*b260*/  PRMT R189, R203, 0x7610, R189 ;  /* 0x00007610cbbd7816 */ /* 0x020fe200000000bd */
[----:B------:R-:W-:-:S04]  /*b270*/  IMAD.WIDE R74, R185, 0x2, R6 ;  /* 0x00000002b94a7825 */ /* 0x000fc800078e0206 */
[----:B-1----:R-:W-:Y:S01]  /*b280*/  IMAD.WIDE R8, R185, 0x2, R4 ;  /* 0x00000002b9087825 */ /* 0x002fe200078e0204 */
        /* <DEDUP_REMOVED lines=158> */
[C---:B------:R-:W-:Y:S01]  /*bc70*/  IMAD.WIDE R74, R185.reuse, 0x2, R6 ;  /* 0x00000002b94a7825 */ /* 0x040fe200078e0206 */
[----:B------:R-:W5:Y:S03]  /*bc80*/  LDL.LU.S16 R202, [R1+0x15e] ;  /* 0x00015e0001ca7983 */ /* 0x000f660000300600 */
[----:B0-----:R-:W-:Y:S01]  /*bc90*/  IMAD.WIDE R8, R185, 0x2, R4 ;  /* 0x00000002b9087825 */ /* 0x001fe200078e0204 */
[----:B------:R-:W-:Y:S01]  /*bca0*/  @P2 STG.E.U16 desc[UR22][R74.64], R189 ;  /* 0x000000bd4a002986 */ /* 0x000fe2000c101516 */
[----:B--2---:R-:W-:-:S03]  /*bcb0*/  PRMT R131, R201, 0x7610, R131 ;  /* 0x00007610c9837816 */ /* 0x004fc60000000083 */
[----:B------:R-:W2:Y:S04]  /*bcc0*/  LDL.S16 R201, [R1+0x160] ;  /* 0x0001600001c97983 */ /* 0x000ea80000100600 */
[----:B------:R3:W-:Y:S02]  /*bcd0*/  @P3 STG.E.U16 desc[UR22][R8.64], R131 ;  /* 0x0000008308003986 */ /* 0x0007e4000c101516 */
[----:B---3--:R-:W-:Y:S02]  /*bce0*/  PRMT R131, R200, 0x7610, R131 ;  /* 0x00007610c8837816 */ /* 0x008fe40000000083 */
[----:B------:R-:W3:Y:S01]  /*bcf0*/  LDL.LU.S16 R200, [R1+0x162] ;  /* 0x0001620001c87983 */ /* 0x000ee20000300600 */
[----:B------:R-:W-:Y:S01]  /*bd00*/  VIADD R186, R0, 0x3c ;  /* 0x0000003c00ba7836 */ /* 0x000fe20000000000 */
[----:B------:R-:W-:Y:S01]  /*bd10*/  ISETP.LT.AND P6, PT, R3, UR69, !P6 ;  /* 0x0000004503007c0c */ /* 0x000fe2000f7c1270 */
[----:B------:R-:W0:Y:S01]  /*bd20*/  LDCU UR69, c[0x0][0x398] ;  /* 0x00007300ff4577ac */ /* 0x000e220008000800 */
[----:B------:R-:W-:Y:S01]  /*bd30*/  ISETP.LT.AND P0, PT, R2, UR47, !P5 ;  /* 0x0000002f02007c0c */ /* 0x000fe2000ef01270 */
[----:B------:R-:W3:Y:S01]  /*bd40*/  LDL.S16 R205, [R1+0x164] ;  /* 0x0001640001cd7983 */ /* 0x000ee20000100600 */
[----:B------:R-:W-:Y:S01]  /*bd50*/  ISETP.GE.AND P4, PT, R186, UR38, PT ;  /* 0x00000026ba007c0c */ /* 0x000fe2000bf86270 */
[----:B------:R-:W-:Y:S01]  /*bd60*/  VIADD R186, R185, UR30 ;  /* 0x0000001eb9ba7c36 */ /* 0x000fe20008000000 */
[----:B----4-:R-:W-:Y:S01]  /*bd70*/  PRMT R189, R204, 0x7610, R189 ;  /* 0x00007610ccbd7816 */ /* 0x010fe200000000bd */
[----:B------:R-:W-:Y:S01]  /*bd80*/  VIADD R185, R0, 0x3d ;  /* 0x0000003d00b97836 */ /* 0x000fe20000000000 */
[----:B------:R-:W4:Y:S01]  /*bd90*/  LDL.LU.S16 R204, [R1+0x166] ;  /* 0x0001660001cc7983 */ /* 0x000f220000300600 */
[C---:B------:R-:W-:Y:S01]  /*bda0*/  IMAD.WIDE R74, R186.reuse, 0x2, R6 ;  /* 0x00000002ba4a7825 */ /* 0x040fe200078e0206 */
[----:B------:R-:W-:Y:S01]  /*bdb0*/  ISETP.LT.AND P5, PT, R3, UR44, !P5 ;  /* 0x0000002c03007c0c */ /* 0x000fe2000efa1270 */
[----:B------:R-:W1:Y:S01]  /*bdc0*/  LDCU UR47, c[0x0][0x39c] ;  /* 0x00007380ff2f77ac */ /* 0x000e620008000800 */
[----:B------:R-:W-:Y:S01]  /*bdd0*/  ISETP.GE.AND P3, PT, R185, UR34, PT ;  /* 0x00000022b9007c0c */ /* 0x000fe2000bf66270 */
[C---:B------:R-:W-:Y:S01]  /*bde0*/  VIADD R185, R186.reuse, UR30 ;  /* 0x0000001ebab97c36 */ /* 0x040fe20008000000 */
[----:B------:R5:W-:Y:S01]  /*bdf0*/  @P1 STG.E.U16 desc[UR22][R74.64], R189 ;  /* 0x000000bd4a001986 */ /* 0x000be2000c101516 */
[----:B------:R-:W-:Y:S01]  /*be00*/  IMAD.WIDE R8, R186, 0x2, R4 ;  /* 0x00000002ba087825 */ /* 0x000fe200078e0204 */
[----:B------:R-:W-:Y:S01]  /*be10*/  ISETP.LT.AND P2, PT, R2, UR18, !P4 ;  /* 0x0000001202007c0c */ /* 0x000fe2000e741270 */
[----:B------:R-:W0:Y:S03]  /*be20*/  LDCU UR18, c[0x0][0x39c] ;  /* 0x00007380ff1277ac */ /* 0x000e260008000800 */
[----:B------:R1:W-:Y:S01]  /*be30*/  @P6 STG.E.U16 desc[UR22][R8.64], R131 ;  /* 0x0000008308006986 */ /* 0x0003e2000c101516 */
[----:B------:R-:W0:Y:S01]  /*be40*/  LDCU UR44, c[0x0][0x398] ;  /* 0x00007300ff2c77ac */ /* 0x000e220008000800 */
[----:B------:R-:W0:Y:S01]  /*be50*/  LDCU UR38, c[0x0][0x398] ;  /* 0x00007300ff2677ac */ /* 0x000e220008000800 */
[----:B-----5:R-:W-:Y:S01]  /*be60*/  PRMT R189, R203, 0x7610, R189 ;  /* 0x00007610cbbd7816 */ /* 0x020fe200000000bd */
[C---:B------:R-:W-:Y:S01]  /*be70*/  IMAD.WIDE R74, R185.reuse, 0x2, R6 ;  /* 0x00000002b94a7825 */ /* 0x040fe200078e0206 */
[----:B------:R-:W5:Y:S01]  /*be80*/  LDL.S16 R203, [R1+0x168] ;  /* 0x0001680001cb7983 */ /* 0x000f620000100600 */
[----:B------:R-:W0:Y:S03]  /*be90*/  LDCU UR34, c[0x0][0x398] ;  /* 0x00007300ff2277ac */ /* 0x000e260008000800 */
[----:B------:R2:W-:Y:S01]  /*bea0*/  @P0 STG.E.U16 desc[UR22][R74.64], R189 ;  /* 0x000000bd4a000986 */ /* 0x0005e2000c101516 */
[----:B-1----:R-:W-:Y:S01]  /*beb0*/  PRMT R131, R202, 0x7610, R131 ;  /* 0x00007610ca837816 */ /* 0x002fe20000000083 */
[----:B------:R-:W-:-:S02]  /*bec0*/  IMAD.WIDE R8, R185, 0x2, R4 ;  /* 0x00000002b9087825 */ /* 0x000fc400078e0204 */
[----:B------:R-:W5:Y:S04]  /*bed0*/  LDL.LU.S16 R202, [R1+0x16a] ;  /* 0x00016a0001ca7983 */ /* 0x000f680000300600 */
[----:B------:R3:W-:Y:S01]  /*bee0*/  @P5 STG.E.U16 desc[UR22][R8.64], R131 ;  /* 0x0000008308005986 */ /* 0x0007e2000c101516 */
[----:B--2---:R-:W-:-:S03]  /*bef0*/  PRMT R189, R201, 0x7610, R189 ;  /* 0x00007610c9bd7816 */ /* 0x004fc600000000bd */
[----:B------:R-:W2:Y:S01]  /*bf00*/  LDL.S16 R201, [R1+0x16c] ;  /* 0x00016c0001c97983 */ /* 0x000ea20000100600 */
        /* <DEDUP_REMOVED lines=11> */
[----:B------:R-:W-:Y:S01]  /*bfc0*/  ISETP.LT.AND P0, PT, R2, UR48, !P6 ;  /* 0x0000003002007c0c */ /* 0x000fe2000f701270 */
[----:B------:R-:W0:Y:S01]  /*bfd0*/  LDCU UR75, c[0x0][0x39c] ;  /* 0x00007380ff4b77ac */ /* 0x000e220008000800 */
[----:B------:R-:W-:Y:S01]  /*bfe0*/  ISETP.GE.AND P5, PT, R185, UR33, PT ;  /* 0x00000021b9007c0c */ /* 0x000fe2000bfa6270 */
[----:B------:R-:W-:-:S02]  /*bff0*/  VIADD R185, R186, UR30 ;  /* 0x0000001ebab97c36 */ /* 0x000fc40008000000 */
[----:B------:R-:W-:Y:S01]  /*c000*/  IMAD.WIDE R8, R186, 0x2, R4 ;  /* 0x00000002ba087825 */ /* 0x000fe200078e0204 */
[----:B------:R1:W-:Y:S01]  /*c010*/  @P2 STG.E.U16 desc[UR22][R74.64], R189 ;  /* 0x000000bd4a002986 */ /* 0x0003e2000c101516 */
[----:B------:R-:W-:Y:S01]  /*c020*/  ISETP.LT.AND P6, PT, R3, UR24, !P6 ;  /* 0x0000001803007c0c */ /* 0x000fe2000f7c1270 */
[----:B------:R-:W0:Y:S01]  /*c030*/  LDCU UR48, c[0x0][0x39c] ;  /* 0x00007380ff3077ac */ /* 0x000e220008000800 */
[----:B------:R-:W-:Y:S01]  /*c040*/  VIADD R186, R0, 0x40 ;  /* 0x0000004000ba7836 */ /* 0x000fe20000000000 */
[----:B------:R4:W-:Y:S01]  /*c050*/  @P4 STG.E.U16 desc[UR22][R8.64], R131 ;  /* 0x0000008308004986 */ /* 0x0009e2000c101516 */
[----:B------:R-:W-:Y:S01]  /*c060*/  ISETP.LT.AND P2, PT, R2, UR52, !P5 ;  /* 0x0000003402007c0c */ /* 0x000fe2000ef41270 */
[----:B------:R-:W0:Y:S02]  /*c070*/  LDCU UR67, c[0x0][0x398] ;  /* 0x00007300ff4377ac */ /* 0x000e240008000800 */
[----:B------:R-:W-:Y:S01]  /*c080*/  ISETP.GE.AND P4, PT, R186, UR77, PT ;  /* 0x0000004dba007c0c */ /* 0x000fe2000bf86270 */
[----:B------:R-:W-:Y:S01]  /*c090*/  VIADD R186, R185, UR30 ;  /* 0x0000001eb9ba7c36 */ /* 0x000fe20008000000 */
[----:B------:R-:W-:Y:S01]  /*c0a0*/  PRMT R196, R242, 0x7632, R196 ;  /* 0x00007632f2c47816 */ /* 0x000fe200000000c4 */
[----:B------:R-:W0:Y:S01]  /*c0b0*/  LDCU UR43, c[0x0][0x398] ;  /* 0x00007300ff2b77ac */ /* 0x000e220008000800 */
[----:B-1----:R-:W-:Y:S01]  /*c0c0*/  PRMT R189, R205, 0x7610, R189 ;  /* 0x00007610cdbd7816 */ /* 0x002fe200000000bd */
[----:B------:R-:W-:Y:S01]  /*c0d0*/  IMAD.WIDE R74, R185, 0x2, R6 ;  /* 0x00000002b94a7825 */ /* 0x000fe200078e0206 */
[----:B------:R-:W1:Y:S01]  /*c0e0*/  LDCU UR24, c[0x0][0x398] ;  /* 0x00007300ff1877ac */ /* 0x000e620008000800 */
[----:B----4-:R-:W-:-:S02]  /*c0f0*/  PRMT R131, R204, 0x7610, R131 ;  /* 0x00007610cc837816 */ /* 0x010fc40000000083 */
[----:B------:R-:W-:Y:S01]  /*c100*/  IMAD.WIDE R8, R185, 0x2, R4 ;  /* 0x00000002b9087825 */ /* 0x000fe200078e0204 */
[----:B------:R5:W-:Y:S01]  /*c110*/  @P1 STG.E.U16 desc[UR22][R74.64], R189 ;  /* 0x000000bd4a001986 */ /* 0x000be2000c101516 */
[----:B------:R-:W-:Y:S01]  /*c120*/  ISETP.LT.AND P5, PT, R3, UR66, !P5 ;  /* 0x0000004203007c0c */ /* 0x000fe2000efa1270 */
[----:B------:R-:W4:Y:S01]  /*c130*/  LDCU UR52, c[0x0][0x39c] ;  /* 0x00007380ff3477ac */ /* 0x000f220008000800 */
[----:B------:R-:W-:Y:S01]  /*c140*/  VIADD R185, R0, 0x41 ;  /* 0x0000004100b97836 */ /* 0x000fe20000000000 */
[----:B------:R0:W-:Y:S01]  /*c150*/  @P3 STG.E.U16 desc[UR22][R8.64], R131 ;  /* 0x0000008308003986 */ /* 0x0001e2000c101516 */
[----:B------:R-:W1:Y:S03]  /*c160*/  LDCU UR33, c[0x0][0x398] ;  /* 0x00007300ff2177ac */ /* 0x000e660008000800 */
[----:B------:R-:W-:Y:S01]  /*c170*/  ISETP.GE.AND P3, PT, R185, UR32, PT ;  /* 0x00000020b9007c0c */ /* 0x000fe2000bf66270 */
[C---:B------:R-:W-:Y:S01]  /*c180*/  VIADD R185, R186.reuse, UR30 ;  /* 0x0000001ebab97c36 */ /* 0x040fe20008000000 */
[----:B------:R-:W1:Y:S01]  /*c190*/  LDCU UR77, c[0x0][0x398] ;  /* 0x00007300ff4d77ac */ /* 0x000e620008000800 */
[----:B-----5:R-:W-:Y:S01]  /*c1a0*/  PRMT R189, R203, 0x7610, R189 ;  /* 0x00007610cbbd7816 */ /* 0x020fe200000000bd */
[----:B------:R-:W-:Y:S01]  /*c1b0*/  IMAD.WIDE R74, R186, 0x2, R6 ;  /* 0x00000002ba4a7825 */ /* 0x000fe200078e0206 */
[----:B------:R-:W-:Y:S01]  /*c1c0*/  ISETP.LT.AND P1, PT, R2, UR76, !P4 ;  /* 0x0000004c02007c0c */ /* 0x000fe2000e721270 */
[----:B------:R-:W5:Y:S01]  /*c1d0*/  LDCU UR76, c[0x0][0x39c] ;  /* 0x00007380ff4c77ac */ /* 0x000f620008000800 */
[----:B0-----:R-:W-:Y:S01]  /*c1e0*/  PRMT R131, R202, 0x7610, R131 ;  /* 0x00007610ca837816 */ /* 0x001fe20000000083 */
[----:B------:R-:W-:Y:S01]  /*c1f0*/  IMAD.WIDE R8, R186, 0x2, R4 ;  /* 0x00000002ba087825 */ /* 0x000fe200078e0204 */
[----:B------:R0:W-:Y:S01]  /*c200*/  @P0 STG.E.U16 desc[UR22][R74.64], R189 ;  /* 0x000000bd4a000986 */ /* 0x0001e2000c101516 */
[----:B------:R-:W1:Y:S02]  /*c210*/  LDCU UR66, c[0x0][0x398] ;  /* 0x00007300ff4277ac */ /* 0x000e640008000800 */
[----:B------:R-:W-:Y:S01]  /*c220*/  VIADD R186, R0, 0x42 ;  /* 0x0000004200ba7836 */ /* 0x000fe20000000000 */
[----:B------:R1:W-:Y:S01]  /*c230*/  @P6 STG.E.U16 desc[UR22][R8.64], R131 ;  /* 0x0000008308006986 */ /* 0x0003e2000c101516 */
[----:B------:R-:W-:Y:S01]  /*c240*/  ISETP.LT.AND P4, PT, R3, UR53, !P4 ;  /* 0x0000003503007c0c */ /* 0x000fe2000e781270 */
[----:B------:R-:W2:Y:S01]  /*c250*/  LDCU UR53, c[0x0][0x398] ;  /* 0x00007300ff3577ac */ /* 0x000ea20008000800 */
[----:B------:R-:W2:Y:S01]  /*c260*/  LDCU UR32, c[0x0][0x398] ;  /* 0x00007300ff2077ac */ /* 0x000ea20008000800 */
[C-C-:B0-----:R-:W-:Y:S01]  /*c270*/  IMAD.WIDE R74, R185.reuse, 0x2, R6.reuse ;  /* 0x00000002b94a7825 */ /* 0x141fe200078e0206 */
[----:B------:R-:W-:Y:S01]  /*c280*/  ISETP.GE.AND P6, PT, R186, UR51, PT ;  /* 0x00000033ba007c0c */ /* 0x000fe2000bfc6270 */
[----:B------:R-:W0:Y:S02]  /*c290*/  LDCU UR51, c[0x0][0x398] ;  /* 0x00007300ff3377ac */ /* 0x000e240008000800 */
[----:B------:R-:W-:Y:S01]  /*c2a0*/  VIADD R186, R185, UR30 ;  /* 0x0000001eb9ba7c36 */ /* 0x000fe20008000000 */
[----:B------:R-:W-:Y:S01]  /*c2b0*/  ISETP.LT.AND P0, PT, R2, UR35, !P3 ;  /* 0x0000002302007c0c */ /* 0x000fe2000df01270 */
[----:B------:R-:W0:Y:S01]  /*c2c0*/  LDCU UR35, c[0x0][0x39c] ;  /* 0x00007380ff2377ac */ /* 0x000e220008000800 */
[----:B------:R-:W-:Y:S01]  /*c2d0*/  ISETP.LT.AND P3, PT, R3, UR20, !P3 ;  /* 0x0000001403007c0c */ /* 0x000fe2000df61270 */
[----:B-1----:R-:W-:Y:S01]  /*c2e0*/  IMAD.WIDE R8, R186, 0x2, R6 ;  /* 0x00000002ba087825 */ /* 0x002fe200078e0206 */
[----:B------:R-:W1:Y:S01]  /*c2f0*/  LDCU UR20, c[0x0][0x398] ;  /* 0x00007300ff1477ac */ /* 0x000e620008000800 */
[----:B--2---:R-:W-:-:S05]  /*c300*/  PRMT R189, R201, 0x7610, R189 ;  /* 0x00007610c9bd7816 */ /* 0x004fca00000000bd */
[----:B------:R2:W-:Y:S02]  /*c310*/  @P2 STG.E.U16 desc[UR22][R74.64], R189 ;  /* 0x000000bd4a002986 */ /* 0x0005e4000c101516 */
[----:B--2---:R-:W-:Y:S01]  /*c320*/  IMAD.WIDE R74, R185, 0x2, R4 ;  /* 0x00000002b94a7825 */ /* 0x004fe200078e0204 */
[----:B---3--:R-:W-:-:S03]  /*c330*/  PRMT R131, R200, 0x7610, R131 ;  /* 0x00007610c8837816 */ /* 0x008fc60000000083 */
[----:B------:R-:W-:Y:S02]  /*c340*/  VIADD R185, R0, 0x43 ;  /* 0x0000004300b97836 */ /* 0x000fe40000000000 */
[----:B------:R2:W-:Y:S03]  /*c350*/  @P5 STG.E.U16 desc[UR22][R74.64], R131 ;  /* 0x000000834a005986 */ /* 0x0005e6000c101516 */
        /* <DEDUP_REMOVED lines=8> */
[----:B------:R-:W-:Y:S01]  /*c3e0*/  VIADD R186, R0, 0x44 ;  /* 0x0000004400ba7836 */ /* 0x000fe20000000000 */
[----:B------:R0:W-:Y:S01]  /*c3f0*/  @P4 STG.E.U16 desc[UR22][R74.64], R131 ;  /* 0x000000834a004986 */ /* 0x0001e2000c101516 */
[----:B------:R-:W-:Y:S01]  /*c400*/  ISETP.LT.AND P6, PT, R3, UR65, !P6 ;  /* 0x0000004103007c0c */ /* 0x000fe2000f7c1270 */
[C---:B---3--:R-:W-:Y:S01]  /*c410*/  IMAD.WIDE R8, R185.reuse, 0x2, R6 ;  /* 0x00000002b9087825 */ /* 0x048fe200078e0206 */
[----:B------:R-:W-:Y:S01]  /*c420*/  ISETP.LT.AND P1, PT, R2, UR42, !P5 ;  /* 0x0000002a02007c0c */ /* 0x000fe2000ef21270 */
[----:B------:R-:W3:Y:S01]  /*c430*/  LDCU UR42, c[0x0][0x39c] ;  /* 0x00007380ff2a77ac */ /* 0x000ee20008000800 */
        /* <DEDUP_REMOVED lines=9> */
[----:B-1----:R-:W-:Y:S01]  /*c4d0*/  IMAD.WIDE R8, R186, 0x2, R6 ;  /* 0x00000002ba087825 */ /* 0x002fe200078e0206 */
[----:B------:R-:W-:Y:S01]  /*c4e0*/  ISETP.LT.AND P0, PT, R2, UR74, !P4 ;  /* 0x0000004a02007c0c */ /* 0x000fe2000e701270 */
[----:B------:R-:W1:Y:S01]  /*c4f0*/  LDCU UR74, c[0x0][0x39c] ;  /* 0x00007380ff4a77ac */ /* 0x000e620008000800 */
[----:B------:R-:W-:Y:S01]  /*c500*/  ISETP.GE.AND P3, PT, R185, UR31, PT ;  /* 0x0000001fb9007c0c */ /* 0x000fe2000bf66270 */
[----:B------:R-:W-:Y:S01]  /*c510*/  VIADD R185, R186, UR30 ;  /* 0x0000001ebab97c36 */ /* 0x000fe20008000000 */
[----:B------:R0:W-:Y:S01]  /*c520*/  @P2 STG.E.U16 desc[UR22][R8.64], R222 ;  /* 0x000000de08002986 */ /* 0x0001e2000c101516 */
[----:B------:R-:W1:Y:S01]  /*c530*/  LDCU UR10, c[0x0][0x398] ;  /* 0x00007300ff0a77ac */ /* 0x000e620008000800 */
[----:B------:R-:W1:Y:S01]  /*c540*/  LDCU UR37, c[0x0][0x398] ;  /* 0x00007300ff2577ac */ /* 0x000e620008000800 */
[----:B--2---:R-:W-:Y:S01]  /*c550*/  PRMT R131, R222, 0x7632, R131 ;  /* 0x00007632de837816 */ /* 0x004fe20000000083 */
[----:B------:R-:W-:Y:S01]  /*c560*/  IMAD.WIDE R74, R186, 0x2, R4 ;  /* 0x00000002ba4a7825 */ /* 0x000fe200078e0204 */
[----:B------:R-:W-:Y:S01]  /*c570*/  ISETP.LT.AND P4, PT, R3, UR57, !P4 ;  /* 0x0000003903007c0c */ /* 0x000fe2000e781270 */
[----:B------:R-:W2:Y:S02]  /*c580*/  LDCU UR57, c[0x0][0x398] ;  /* 0x00007300ff3977ac */ /* 0x000ea40008000800 */
[----:B------:R-:W-:Y:S01]  /*c590*/  VIADD R186, R0, 0x46 ;  /* 0x0000004600ba7836 */ /* 0x000fe20000000000 */
[----:B------:R1:W-:Y:S01]  /*c5a0*/  @P6 STG.E.U16 desc[UR22][R74.64], R131 ;  /* 0x000000834a006986 */ /* 0x0003e2000c101516 */
[C---:B0-----:R-:W-:Y:S01]  /*c5b0*/  IMAD.WIDE R8, R185.reuse, 0x2, R6 ;  /* 0x00000002b9087825 */ /* 0x041fe200078e0206 */
[----:B------:R-:W0:Y:S02]  /*c5c0*/  LDCU UR31, c[0x0][0x398] ;  /* 0x00007300ff1f77ac */ /* 0x000e240008000800 */
[----:B------:R-:W-:Y:S01]  /*c5d0*/  ISETP.GE.AND P6, PT, R186, UR58, PT ;  /* 0x0000003aba007c0c */ /* 0x000fe2000bfc6270 */
[C---:B------:R-:W-:Y:S01]  /*c5e0*/  VIADD R186, R185.reuse, UR30 ;  /* 0x0000001eb9ba7c36 */ /* 0x040fe20008000000 */
        /* <DEDUP_REMOVED lines=66> */
[----:B------:R-:W-:Y:S01]  /*ca10*/  ISETP.LT.AND P6, PT, R3, UR36, !P6 ;  /* 0x0000002403007c0c */ /* 0x000fe2000f7c1270 */
[----:B------:R-:W1:Y:S01]  /*ca20*/  LDCU UR16, c[0x0][0x398] ;  /* 0x00007300ff1077ac */ /* 0x000e620008000800 */
[----:B0-----:R-:W-:Y:S01]  /*ca30*/  PRMT R131, R234, 0x7632, R131 ;  /* 0x00007632ea837816 */ /* 0x001fe20000000083 */
[----:B------:R-:W-:Y:S01]  /*ca40*/  IMAD.WIDE R74, R186, 0x2, R4 ;  /* 0x00000002ba4a7825 */ /* 0x000fe200078e0204 */
[----:B------:R-:W0:Y:S03]  /*ca50*/  LDCU UR4, c[0x0][0x398] ;  /* 0x00007300ff0477ac */ /* 0x000e260008000800 */
[----:B------:R-:W-:Y:S01]  /*ca60*/  VIADD R186, R0, 0x4c ;  /* 0x0000004c00ba7836 */ /* 0x000fe20000000000 */
[----:B------:R1:W-:Y:S01]  /*ca70*/  @P4 STG.E.U16 desc[UR22][R74.64], R131 ;  /* 0x000000834a004986 */ /* 0x0003e2000c101516 */
[C---:B--2---:R-:W-:Y:S01]  /*ca80*/  IMAD.WIDE R8, R185.reuse, 0x2, R6 ;  /* 0x00000002b9087825 */ /* 0x044fe200078e0206 */
[----:B------:R-:W-:Y:S01]  /*ca90*/  ISETP.LT.AND P2, PT, R2, UR56, !P5 ;  /* 0x0000003802007c0c */ /* 0x000fe2000ef41270 */
[----:B------:R-:W2:Y:S01]  /*caa0*/  LDCU UR56, c[0x0][0x39c] ;  /* 0x00007380ff3877ac */ /* 0x000ea20008000800 */
[----:B------:R-:W-:Y:S01]  /*cab0*/  ISETP.GE.AND P4, PT, R186, UR61, PT ;  /* 0x0000003dba007c0c */ /* 0x000fe2000bf86270 */
[C---:B------:R-:W-:Y:S01]  /*cac0*/  VIADD R189, R185.reuse, UR30 ;  /* 0x0000001eb9bd7c36 */ /* 0x040fe20008000000 */
[----:B------:R-:W-:Y:S01]  /*cad0*/  PRMT R186, R236, 0x7632, R186 ;  /* 0x00007632ecba7816 */ /* 0x000fe200000000ba */
[----:B------:R0:W-:Y:S01]  /*cae0*/  @P1 STG.E.U16 desc[UR22][R8.64], R236 ;  /* 0x000000ec08001986 */ /* 0x0001e2000c101516 */
[----:B------:R-:W2:Y:S01]  /*caf0*/  LDCU UR36, c[0x0][0x398] ;  /* 0x00007300ff2477ac */ /* 0x000ea20008000800 */
[----:B-1----:R-:W-:Y:S01]  /*cb00*/  IMAD.WIDE R74, R185, 0x2, R4 ;  /* 0x00000002b94a7825 */ /* 0x002fe200078e0204 */
[----:B------:R-:W-:Y:S01]  /*cb10*/  ISETP.LT.AND P5, PT, R3, UR50, !P5 ;  /* 0x0000003203007c0c */ /* 0x000fe2000efa1270 */
[----:B------:R-:W1:Y:S02]  /*cb20*/  LDCU UR55, c[0x0][0x398] ;  /* 0x00007300ff3777ac */ /* 0x000e640008000800 */
[----:B------:R-:W-:Y:S01]  /*cb30*/  VIADD R131, R0, 0x4d ;  /* 0x0000004d00837836 */ /* 0x000fe20000000000 */
[----:B------:R2:W-:Y:S01]  /*cb40*/  @P3 STG.E.U16 desc[UR22][R74.64], R186 ;  /* 0x000000ba4a003986 */ /* 0x0005e2000c101516 */
[----:B------:R-:W-:Y:S01]  /*cb50*/  PRMT R185, R238, 0x7632, R185 ;  /* 0x00007632eeb97816 */ /* 0x000fe200000000b9 */
[----:B0-----:R-:W-:Y:S01]  /*cb60*/  IMAD.WIDE R8, R189, 0x2, R6 ;  /* 0x00000002bd087825 */ /* 0x001fe200078e0206 */
[----:B------:R-:W-:Y:S01]  /*cb70*/  ISETP.LT.AND P1, PT, R2, UR70, !P4 ;  /* 0x0000004602007c0c */ /* 0x000fe2000e721270 */
[----:B------:R-:W0:Y:S01]  /*cb80*/  LDCU UR70, c[0x0][0x39c] ;  /* 0x00007380ff4677ac */ /* 0x000e220008000800 */
[----:B------:R-:W-:Y:S01]  /*cb90*/  ISETP.GE.AND P3, PT, R131, UR6, PT ;  /* 0x0000000683007c0c */ /* 0x000fe2000bf66270 */
[C---:B------:R-:W-:Y:S01]  /*cba0*/  VIADD R131, R189.reuse, UR30 ;  /* 0x0000001ebd837c36 */ /* 0x040fe20008000000 */
[----:B------:R1:W-:Y:S01]  /*cbb0*/  @P0 STG.E.U16 desc[UR22][R8.64], R238 ;  /* 0x000000ee08000986 */ /* 0x0003e2000c101516 */
[----:B------:R-:W0:Y:S01]  /*cbc0*/  LDCU UR50, c[0x0][0x398] ;  /* 0x00007300ff3277ac */ /* 0x000e220008000800 */
[----:B--2---:R-:W-:Y:S01]  /*cbd0*/  IMAD.WIDE R74, R189, 0x2, R4 ;  /* 0x00000002bd4a7825 */ /* 0x004fe200078e0204 */
[----:B------:R-:W2:Y:S03]  /*cbe0*/  LDCU UR61, c[0x0][0x398] ;  /* 0x00007300ff3d77ac */ /* 0x000ea60008000800 */
[----:B------:R-:W-:Y:S01]  /*cbf0*/  VIADD R186, R0, 0x4e ;  /* 0x0000004e00ba7836 */ /* 0x000fe20000000000 */
[----:B------:R-:W-:Y:S01]  /*cc00*/  ISETP.LT.AND P4, PT, R3, UR14, !P4 ;  /* 0x0000000e03007c0c */ /* 0x000fe2000e781270 */
[----:B------:R0:W-:Y:S01]  /*cc10*/  @P6 STG.E.U16 desc[UR22][R74.64], R185 ;  /* 0x000000b94a006986 */ /* 0x0001e2000c101516 */
[C---:B-1----:R-:W-:Y:S01]  /*cc20*/  IMAD.WIDE R8, R131.reuse, 0x2, R6 ;  /* 0x0000000283087825 */ /* 0x042fe200078e0206 */
[----:B------:R-:W-:Y:S01]  /*cc30*/  ISETP.LT.AND P0, PT, R2, UR62, !P3 ;  /* 0x0000003e02007c0c */ /* 0x000fe2000df01270 */
[----:B------:R-:W1:Y:S01]  /*cc40*/  LDCU UR62, c[0x0][0x39c] ;  /* 0x00007380ff3e77ac */ /* 0x000e620008000800 */
[----:B------:R-:W-:Y:S01]  /*cc50*/  ISETP.GE.AND P6, PT, R186, UR28, PT ;  /* 0x0000001cba007c0c */ /* 0x000fe2000bfc6270 */
[C---:B------:R-:W-:Y:S01]  /*cc60*/  VIADD R189, R131.reuse, UR30 ;  /* 0x0000001e83bd7c36 */ /* 0x040fe20008000000 */
[----:B------:R-:W-:Y:S01]  /*cc70*/  PRMT R186, R240, 0x7632, R186 ;  /* 0x00007632f0ba7816 */ /* 0x000fe200000000ba */
[----:B------:R2:W-:Y:S01]  /*cc80*/  @P2 STG.E.U16 desc[UR22][R8.64], R240 ;  /* 0x000000f008002986 */ /* 0x0005e2000c101516 */
[----:B------:R-:W1:Y:S01]  /*cc90*/  LDCU UR14, c[0x0][0x398] ;  /* 0x00007300ff0e77ac */ /* 0x000e620008000800 */
[----:B0-----:R-:W-:Y:S01]  /*cca0*/  IMAD.WIDE R74, R131, 0x2, R4 ;  /* 0x00000002834a7825 */ /* 0x001fe200078e0204 */
[----:B------:R-:W-:Y:S01]  /*ccb0*/  ISETP.LT.AND P3, PT, R3, UR54, !P3 ;  /* 0x0000003603007c0c */ /* 0x000fe2000df61270 */
[----:B------:R-:W0:Y:S02]  /*ccc0*/  LDCU UR6, c[0x0][0x398] ;  /* 0x00007300ff0677ac */ /* 0x000e240008000800 */
[C---:B------:R-:W-:Y:S01]  /*ccd0*/  VIADD R131, R0.reuse, 0x4f ;  /* 0x0000004f00837836 */ /* 0x040fe20000000000 */
[----:B------:R1:W-:Y:S01]  /*cce0*/  @P5 STG.E.U16 desc[UR22][R74.64], R186 ;  /* 0x000000ba4a005986 */ /* 0x0003e2000c101516 */
[----:B------:R-:W-:Y:S01]  /*ccf0*/  VIADD R185, R0, 0x50 ;  /* 0x0000005000b97836 */ /* 0x000fe20000000000 */
[----:B------:R-:W0:Y:S01]  /*cd00*/  LDCU UR28, c[0x0][0x398] ;  /* 0x00007300ff1c77ac */ /* 0x000e220008000800 */
[----:B--2---:R-:W-:Y:S01]  /*cd10*/  IMAD.WIDE R8, R189, 0x2, R6 ;  /* 0x00000002bd087825 */ /* 0x004fe200078e0206 */
[----:B------:R-:W-:-:S02]  /*cd20*/  ISETP.GE.AND P5, PT, R131, UR47, PT ;  /* 0x0000002f83007c0c */ /* 0x000fc4000bfa6270 */
[----:B------:R-:W-:Y:S01]  /*cd30*/  ISETP.LT.AND P2, PT, R2, UR69, !P6 ;  /* 0x0000004502007c0c */ /* 0x000fe2000f741270 */
[C---:B------:R-:W-:Y:S01]  /*cd40*/  VIADD R131, R189.reuse, UR30 ;  /* 0x0000001ebd837c36 */ /* 0x040fe20008000000 */
[----:B------:R2:W-:Y:S01]  /*cd50*/  @P1 STG.E.U16 desc[UR22][R8.64], R242 ;  /* 0x000000f208001986 */ /* 0x0005e2000c101516 */
[----:B------:R-:W0:Y:S01]  /*cd60*/  LDCU UR54, c[0x0][0x398] ;  /* 0x00007300ff3677ac */ /* 0x000e220008000800 */
[----:B-1----:R-:W-:Y:S01]  /*cd70*/  IMAD.WIDE R74, R189, 0x2, R4 ;  /* 0x00000002bd4a7825 */ /* 0x002fe200078e0204 */
[----:B------:R-:W-:Y:S01]  /*cd80*/  ISETP.LT.AND P6, PT, R3, UR60, !P6 ;  /* 0x0000003c03007c0c */ /* 0x000fe2000f7c1270 */
[----:B------:R-:W1:Y:S01]  /*cd90*/  LDCU UR69, c[0x0][0x39c] ;  /* 0x00007380ff4577ac */ /* 0x000e620008000800 */
[----:B------:R-:W-:Y:S02]  /*cda0*/  PRMT R186, R244, 0x7632, R186 ;  /* 0x00007632f4ba7816 */ /* 0x000fe400000000ba */
[----:B------:R0:W-:Y:S01]  /*cdb0*/  @P4 STG.E.U16 desc[UR22][R74.64], R196 ;  /* 0x000000c44a004986 */ /* 0x0001e2000c101516 */
[----:B------:R-:W-:Y:S01]  /*cdc0*/  ISETP.GE.AND P4, PT, R185, UR18, PT ;  /* 0x00000012b9007c0c */ /* 0x000fe2000bf86270 */
[C---:B------:R-:W-:Y:S01]  /*cdd0*/  VIADD R185, R131.reuse, UR30 ;  /* 0x0000001e83b97c36 */ /* 0x040fe20008000000 */
[----:B------:R-:W1:Y:S01]  /*cde0*/  LDCU UR47, c[0x0][0x398] ;  /* 0x00007300ff2f77ac */ /* 0x000e620008000800 */
[----:B--2---:R-:W-:Y:S01]  /*cdf0*/  IMAD.WIDE R8, R131, 0x2, R6 ;  /* 0x0000000283087825 */ /* 0x004fe200078e0206 */
[----:B------:R-:W-:-:S02]  /*ce00*/  ISETP.LT.AND P1, PT, R2, UR44, !P5 ;  /* 0x0000002c02007c0c */ /* 0x000fc4000ef21270 */
[----:B------:R-:W-:Y:S01]  /*ce10*/  ISETP.LT.AND P5, PT, R3, UR38, !P5 ;  /* 0x0000002603007c0c */ /* 0x000fe2000efa1270 */
[----:B------:R-:W2:Y:S01]  /*ce20*/  LDCU UR44, c[0x0][0x39c] ;  /* 0x00007380ff2c77ac */ /* 0x000ea20008000800 */
[----:B0-----:R-:W-:Y:S01]  /*ce30*/  IMAD.WIDE R74, R131, 0x2, R4 ;  /* 0x00000002834a7825 */ /* 0x001fe200078e0204 */
[----:B------:R0:W-:Y:S01]  /*ce40*/  @P0 STG.E.U16 desc[UR22][R8.64], R244 ;  /* 0x000000f408000986 */ /* 0x0001e2000c101516 */
[----:B------:R-:W-:Y:S01]  /*ce50*/  PRMT R189, R246, 0x7632, R189 ;  /* 0x00007632f6bd7816 */ /* 0x000fe200000000bd */
[----:B------:R-:W1:Y:S01]  /*ce60*/  LDCU UR60, c[0x0][0x398] ;  /* 0x00007300ff3c77ac */ /* 0x000e620008000800 */
[----:B------:R-:W-:Y:S01]  /*ce70*/  VIADD R131, R0, 0x51 ;  /* 0x0000005100837836 */ /* 0x000fe20000000000 */
[----:B------:R2:W-:Y:S01]  /*ce80*/  @P3 STG.E.U16 desc[UR22][R74.64], R186 ;  /* 0x000000ba4a003986 */ /* 0x0005e2000c101516 */
[----:B------:R-:W-:Y:S01]  /*ce90*/  PRMT R196, R84, 0x7610, R196 ;  /* 0x0000761054c47816 */ /* 0x000fe200000000c4 */
[----:B------:R-:W1:Y:S02]  /*cea0*/  LDCU UR38, c[0x0][0x398] ;  /* 0x00007300ff2677ac */ /* 0x000e640008000800 */
[----:B------:R-:W-:Y:S01]  /*ceb0*/  ISETP.GE.AND P3, PT, R131, UR75, PT ;  /* 0x0000004b83007c0c */ /* 0x000fe2000bf66270 */
[C---:B------:R-:W-:Y:S01]  /*cec0*/  VIADD R131, R185.reuse, UR30 ;  /* 0x0000001eb9837c36 */ /* 0x040fe20008000000 */
[----:B------:R-:W-:Y:S01]  /*ced0*/  PRMT R197, R112, 0x7610, R197 ;  /* 0x0000761070c57816 */ /* 0x000fe200000000c5 */
[----:B------:R-:W1:Y:S01]  /*cee0*/  LDCU UR18, c[0x0][0x398] ;  /* 0x00007300ff1277ac */ /* 0x000e620008000800 */
[----:B0-----:R-:W-:Y:S01]  /*cef0*/  IMAD.WIDE R8, R185, 0x2, R6 ;  /* 0x00000002b9087825 */ /* 0x001fe200078e0206 */
[----:B------:R-:W-:-:S03]  /*cf00*/  ISETP.LT.AND P0, PT, R2, UR68, !P4 ;  /* 0x0000004402007c0c */ /* 0x000fc6000e701270 */
[----:B--2---:R-:W-:Y:S01]  /*cf10*/  IMAD.WIDE R74, R185, 0x2, R4 ;  /* 0x00000002b94a7825 */ /* 0x004fe200078e0204 */
[----:B------:R-:W-:Y:S01]  /*cf20*/  ISETP.LT.AND P4, PT, R3, UR34, !P4 ;  /* 0x0000002203007c0c */ /* 0x000fe2000e781270 */
[----:B------:R0:W-:Y:S01]  /*cf30*/  @P2 STG.E.U16 desc[UR22][R8.64], R246 ;  /* 0x000000f608002986 */ /* 0x0001e2000c101516 */
[----:B------:R-:W-:Y:S01]  /*cf40*/  PRMT R186, R248, 0x7632, R186 ;  /* 0x00007632f8ba7816 */ /* 0x000fe200000000ba */
[----:B------:R-:W-:Y:S01]  /*cf50*/  VIADD R185, R0, 0x52 ;  /* 0x0000005200b97836 */ /* 0x000fe20000000000 */
[----:B------:R-:W2:Y:S01]  /*cf60*/  LDCU UR68, c[0x0][0x39c] ;  /* 0x00007380ff4477ac */ /* 0x000ea20008000800 */
[----:B------:R1:W-:Y:S03]  /*cf70*/  @P6 STG.E.U16 desc[UR22][R74.64], R189 ;  /* 0x000000bd4a006986 */ /* 0x0003e6000c101516 */
[----:B------:R-:W-:Y:S01]  /*cf80*/  ISETP.GE.AND P6, PT, R185, UR48, PT ;  /* 0x00000030b9007c0c */ /* 0x000fe2000bfc6270 */
[----:B------:R-:W-:Y:S01]  /*cf90*/  VIADD R185, R131, UR30 ;  /* 0x0000001e83b97c36 */ /* 0x000fe20008000000 */
[----:B------:R-:W-:Y:S01]  /*cfa0*/  PRMT R198, R111, 0x7610, R198 ;  /* 0x000076106fc67816 */ /* 0x000fe200000000c6 */
[----:B------:R-:W2:Y:S01]  /*cfb0*/  LDCU UR34, c[0x0][0x398] ;  /* 0x00007300ff2277ac */ /* 0x000ea20008000800 */
[C---:B0-----:R-:W-:Y:S01]  /*cfc0*/  IMAD.WIDE R8, R131.reuse, 0x2, R6 ;  /* 0x0000000283087825 */ /* 0x041fe200078e0206 */
[----:B------:R-:W-:Y:S01]  /*cfd0*/  ISETP.LT.AND P2, PT, R2, UR67, !P3 ;  /* 0x0000004302007c0c */ /* 0x000fe2000df41270 */
[----:B------:R-:W0:Y:S02]  /*cfe0*/  LDCU UR67, c[0x0][0x39c] ;  /* 0x00007380ff4377ac */ /* 0x000e240008000800 */
[----:B-1----:R-:W-:Y:S01]  /*cff0*/  IMAD.WIDE R74, R131, 0x2, R4 ;  /* 0x00000002834a7825 */ /* 0x002fe200078e0204 */
[----:B------:R1:W-:Y:S01]  /*d000*/  @P1 STG.E.U16 desc[UR22][R8.64], R248 ;  /* 0x000000f808001986 */ /* 0x0003e2000c101516 */
[----:B------:R-:W-:Y:S01]  /*d010*/  PRMT R189, R250, 0x7632, R189 ;  /* 0x00007632fabd7816 */ /* 0x000fe200000000bd */
[----:B------:R-:W0:Y:S02]  /*d020*/  LDCU UR75, c[0x0][0x398] ;  /* 0x00007300ff4b77ac */ /* 0x000e240008000800 */
[----:B------:R2:W-:Y:S01]  /*d030*/  @P5 STG.E.U16 desc[UR22][R74.64], R186 ;  /* 0x000000ba4a005986 */ /* 0x0005e2000c101516 */
[----:B------:R-:W-:Y:S01]  /*d040*/  VIADD R131, R0, 0x53 ;  /* 0x0000005300837836 */ /* 0x000fe20000000000 */
[----:B------:R-:W-:Y:S01]  /*d050*/  PRMT R199, R113, 0x7610, R199 ;  /* 0x0000761071c77816 */ /* 0x000fe200000000c7 */
[----:B------:R-:W0:Y:S01]  /*d060*/  LDCU UR48, c[0x0][0x398] ;  /* 0x00007300ff3077ac */ /* 0x000e220008000800 */
[----:B-1----:R-:W-:-:S04]  /*d070*/  IMAD.WIDE R8, R185, 0x2, R6 ;  /* 0x00000002b9087825 */ /* 0x002fc800078e0206 */
[----:B--2---:R-:W-:Y:S01]  /*d080*/  IMAD.WIDE R74, R185, 0x2, R4 ;  /* 0x00000002b94a7825 */ /* 0x004fe200078e0204 */
[----:B------:R-:W-:Y:S01]  /*d090*/  @P0 STG.E.U16 desc[UR22][R8.64], R250 ;  /* 0x000000fa08000986 */ /* 0x000fe2000c101516 */
[----:B------:R-:W-:Y:S01]  /*d0a0*/  ISETP.LT.AND P3, PT, R3, UR43, !P3 ;  /* 0x0000002b03007c0c */ /* 0x000fe2000df61270 */
[----:B------:R-:W1:Y:S02]  /*d0b0*/  LDCU UR43, c[0x0][0x398] ;  /* 0x00007300ff2b77ac */ /* 0x000e640008000800 */
[----:B------:R2:W-:Y:S01]  /*d0c0*/  @P4 STG.E.U16 desc[UR22][R74.64], R189 ;  /* 0x000000bd4a004986 */ /* 0x0005e2000c101516 */
[----:B----4-:R-:W-:Y:S01]  /*d0d0*/  ISETP.GE.AND P5, PT, R131, UR52, PT ;  /* 0x0000003483007c0c */ /* 0x010fe2000bfa6270 */
[----:B------:R-:W-:Y:S01]  /*d0e0*/  VIADD R131, R185, UR30 ;  /* 0x0000001eb9837c36 */ /* 0x000fe20008000000 */
[----:B------:R-:W-:Y:S01]  /*d0f0*/  ISETP.LT.AND P1, PT, R2, UR24, !P6 ;  /* 0x0000001802007c0c */ /* 0x000fe2000f721270 */
[----:B------:R-:W-:Y:S01]  /*d100*/  VIADD R185, R0, 0x54 ;  /* 0x0000005400b97836 */ /* 0x000fe20000000000 */
[----:B------:R-:W-:Y:S01]  /*d110*/  ISETP.LT.AND P6, PT, R3, UR33, !P6 ;  /* 0x0000002103007c0c */ /* 0x000fe2000f7c1270 */
[----:B------:R-:W4:Y:S01]  /*d120*/  LDCU UR24, c[0x0][0x39c] ;  /* 0x00007380ff1877ac */ /* 0x000f220008000800 */
[----:B--2---:R-:W-:Y:S01]  /*d130*/  PRMT R189, R81, 0x7610, R189 ;  /* 0x0000761051bd7816 */ /* 0x004fe200000000bd */
[----:B------:R-:W-:Y:S01]  /*d140*/  IMAD.WIDE R8, R131, 0x2, R6 ;  /* 0x0000000283087825 */ /* 0x000fe200078e0206 */
[----:B------:R-:W2:Y:S01]  /*d150*/  LDL.LU R81, [R1+0x2f4] ;  /* 0x0002f40001517983 */ /* 0x000ea20000300800 */
[----:B-----5:R-:W-:Y:S01]  /*d160*/  ISETP.GE.AND P4, PT, R185, UR76, PT ;  /* 0x0000004cb9007c0c */ /* 0x020fe2000bf86270 */
[----:B------:R-:W5:Y:S01]  /*d170*/  LDCU UR33, c[0x0][0x398] ;  /* 0x00007300ff2177ac */ /* 0x000f620008000800 */
[----:B------:R-:W-:Y:S01]  /*d180*/  PRMT R186, R252, 0x7632, R186 ;  /* 0x00007632fcba7816 */ /* 0x000fe200000000ba */
[C---:B------:R-:W-:Y:S01]  /*d190*/  IMAD.WIDE R74, R131.reuse, 0x2, R4 ;  /* 0x00000002834a7825 */ /* 0x040fe200078e0204 */
[----:B------:R0:W-:Y:S01]  /*d1a0*/  @P2 STG.E.U16 desc[UR22][R8.64], R252 ;  /* 0x000000fc08002986 */ /* 0x0001e2000c101516 */
[----:B------:R-:W-:Y:S01]  /*d1b0*/  ISETP.LT.AND P0, PT, R2, UR66, !P5 ;  /* 0x0000004202007c0c */ /* 0x000fe2000ef01270 */
[----:B------:R-:W1:Y:S01]  /*d1c0*/  LDCU UR66, c[0x0][0x39c] ;  /* 0x00007380ff4277ac */ /* 0x000e620008000800 */
[----:B------:R-:W-:Y:S01]  /*d1d0*/  VIADD R185, R131, UR30 ;  /* 0x0000001e83b97c36 */ /* 0x000fe20008000000 */
[----:B------:R3:W-:Y:S01]  /*d1e0*/  @P3 STG.E.U16 desc[UR22][R74.64], R186 ;  /* 0x000000ba4a003986 */ /* 0x0007e2000c101516 */
[----:B------:R-:W-:Y:S01]  /*d1f0*/  VIADD R131, R0, 0x55 ;  /* 0x0000005500837836 */ /* 0x000fe20000000000 */
[----:B------:R-:W1:Y:S02]  /*d200*/  LDCU UR52, c[0x0][0x398] ;  /* 0x00007300ff3477ac */ /* 0x000e640008000800 */
[----:B------:R-:W2:Y:S01]  /*d210*/  LDL.LU R84, [R1+0x2f0] ;  /* 0x0002f00001547983 */ /* 0x000ea20000300800 */
[----:B------:R-:W1:Y:S01]  /*d220*/  LDCU UR76, c[0x0][0x398] ;  /* 0x00007300ff4c77ac */ /* 0x000e620008000800 */
[----:B0-----:R-:W-:-:S04]  /*d230*/  IMAD.WIDE R8, R185, 0x2, R6 ;  /* 0x00000002b9087825 */ /* 0x001fc800078e0206 */
[----:B---3--:R-:W-:Y:S01]  /*d240*/  IMAD.WIDE R74, R185, 0x2, R4 ;  /* 0x00000002b94a7825 */ /* 0x008fe200078e0204 */
[----:B------:R-:W-:Y:S02]  /*d250*/  PRMT R186, R83, 0x7610, R186 ;  /* 0x0000761053ba7816 */ /* 0x000fe400000000ba */
[----:B------:R-:W3:Y:S01]  /*d260*/  LDL.LU R83, [R1+0x2ec] ;  /* 0x0002ec0001537983 */ /* 0x000ee20000300800 */
[----:B------:R-:W-:Y:S01]  /*d270*/  ISETP.LT.AND P5, PT, R3, UR77, !P5 ;  /* 0x0000004d03007c0c */ /* 0x000fe2000efa1270 */
[----:B------:R-:W0:Y:S02]  /*d280*/  LDCU UR77, c[0x0][0x398] ;  /* 0x00007300ff4d77ac */ /* 0x000e240008000800 */
[----:B------:R1:W-:Y:S01]  /*d290*/  @P1 STG.E.U16 desc[UR22][R8.64], R189 ;  /* 0x000000bd08001986 */ /* 0x0003e2000c101516 */
[----:B------:R-:W-:-:S03]  /*d2a0*/  ISETP.GE.AND P3, PT, R131, UR35, PT ;  /* 0x0000002383007c0c */ /* 0x000fc6000bf66270 */
[----:B------:R0:W-:Y:S01]  /*d2b0*/  @P6 STG.E.U16 desc[UR22][R74.64], R196 ;  /* 0x000000c44a006986 */ /* 0x0001e2000c101516 */
[----:B------:R-:W-:Y:S01]  /*d2c0*/  VIADD R131, R185, UR30 ;  /* 0x0000001eb9837c36 */ /* 0x000fe20008000000 */
[----:B------:R-:W-:Y:S01]  /*d2d0*/  ISETP.LT.AND P2, PT, R2, UR53, !P4 ;  /* 0x0000003502007c0c */ /* 0x000fe2000e741270 */
[----:B------:R-:W-:Y:S01]  /*d2e0*/  VIADD R185, R0, 0x56 ;  /* 0x0000005600b97836 */ /* 0x000fe20000000000 */
[----:B-1----:R-:W-:Y:S01]  /*d2f0*/  PRMT R189, R86, 0x7610, R189 ;  /* 0x0000761056bd7816 */ /* 0x002fe200000000bd */
[----:B------:R-:W1:Y:S01]  /*d300*/  LDCU UR35, c[0x0][0x398] ;  /* 0x00007300ff2377ac */ /* 0x000e620008000800 */
[----:B------:R-:W2:Y:S01]  /*d310*/  LDL.LU R86, [R1+0x2e8] ;  /* 0x0002e80001567983 */ /* 0x000ea20000300800 */
[----:B0-----:R-:W-:Y:S01]  /*d320*/  PRMT R196, R85, 0x7610, R196 ;  /* 0x0000761055c47816 */ /* 0x001fe200000000c4 */
[----:B------:R-:W-:Y:S02]  /*d330*/  IMAD.WIDE R8, R131, 0x2, R6 ;  /* 0x0000000283087825 */ /* 0x000fe400078e0206 */
[----:B------:R-:W2:Y:S01]  /*d340*/  LDL.LU R85, [R1+0x2e4] ;  /* 0x0002e40001557983 */ /* 0x000ea20000300800 */
[----:B------:R-:W-:Y:S01]  /*d350*/  ISETP.LT.AND P4, PT, R3, UR32, !P4 ;  /* 0x0000002003007c0c */ /* 0x000fe2000e781270 */
[----:B------:R-:W0:Y:S01]  /*d360*/  LDCU UR53, c[0x0][0x39c] ;  /* 0x00007380ff3577ac */ /* 0x000e220008000800 */
[----:B------:R-:W-:Y:S01]  /*d370*/  ISETP.GE.AND P6, PT, R185, UR59, PT ;  /* 0x0000003bb9007c0c */ /* 0x000fe2000bfc6270 */
[C---:B------:R-:W-:Y:S01]  /*d380*/  IMAD.WIDE R74, R131.reuse, 0x2, R4 ;  /* 0x00000002834a7825 */ /* 0x040fe200078e0204 */
[----:B------:R1:W-:Y:S01]  /*d390*/  @P0 STG.E.U16 desc[UR22][R8.64], R186 ;  /* 0x000000ba08000986 */ /* 0x0003e2000c101516 */
[----:B------:R-:W-:Y:S01]  /*d3a0*/  ISETP.LT.AND P1, PT, R2, UR20, !P3 ;  /* 0x0000001402007c0c */ /* 0x000fe2000df21270 */
[----:B------:R-:W0:Y:S01]  /*d3b0*/  LDCU UR20, c[0x0][0x39c] ;  /* 0x00007380ff1477ac */ /* 0x000e220008000800 */
[----:B------:R-:W-:Y:S01]  /*d3c0*/  VIADD R185, R131, UR30 ;  /* 0x0000001e83b97c36 */ /* 0x000fe20008000000 */
[----:B------:R4:W-:Y:S01]  /*d3d0*/  @P5 STG.E.U16 desc[UR22][R74.64], R189 ;  /* 0x000000bd4a005986 */ /* 0x0009e2000c101516 */
[----:B------:R-:W-:Y:S01]  /*d3e0*/  VIADD R131, R0, 0x57 ;  /* 0x0000005700837836 */ /* 0x000fe20000000000 */
[----:B------:R-:W0:Y:S01]  /*d3f0*/  LDCU UR32, c[0x0][0x398] ;  /* 0x00007300ff2077ac */ /* 0x000e220008000800 */
[----:B------:R-:W0:Y:S01]  /*d400*/  LDCU UR59, c[0x0][0x398] ;  /* 0x00007300ff3b77ac */ /* 0x000e220008000800 */
[----:B-1----:R-:W-:Y:S01]  /*d410*/  IMAD.WIDE R8, R185, 0x2, R6 ;  /* 0x00000002b9087825 */ /* 0x002fe200078e0206 */
[----:B------:R-:W-:-:S02]  /*d420*/  PRMT R186, R88, 0x7610, R186 ;  /* 0x0000761058ba7816 */ /* 0x000fc400000000ba */
[----:B------:R-:W2:Y:S01]  /*d430*/  LDL.LU R88, [R1+0x2e0] ;  /* 0x0002e00001587983 */ /* 0x000ea20000300800 */
[----:B----4-:R-:W-:Y:S01]  /*d440*/  IMAD.WIDE R74, R185, 0x2, R4 ;  /* 0x00000002b94a7825 */ /* 0x010fe200078e0204 */
[----:B------:R-:W-:Y:S02]  /*d450*/  PRMT R189, R87, 0x7610, R189 ;  /* 0x0000761057bd7816 */ /* 0x000fe400000000bd */
[----:B------:R-:W4:Y:S01]  /*d460*/  LDL.LU R87, [R1+0x2dc] ;  /* 0x0002dc0001577983 */ /* 0x000f220000300800 */
[----:B------:R-:W-:Y:S01]  /*d470*/  ISETP.LT.AND P3, PT, R3, UR51, !P3 ;  /* 0x0000003303007c0c */ /* 0x000fe2000df61270 */
[----:B------:R-:W1:Y:S02]  /*d480*/  LDCU UR51, c[0x0][0x398] ;  /* 0x00007300ff3377ac */ /* 0x000e640008000800 */
[----:B------:R0:W-:Y:S01]  /*d490*/  @P2 STG.E.U16 desc[UR22][R8.64], R196 ;  /* 0x000000c408002986 */ /* 0x0001e2000c101516 */
[----:B------:R-:W-:-:S03]  /*d4a0*/  ISETP.GE.AND P5, PT, R131, UR42, PT ;  /* 0x0000002a83007c0c */ /* 0x000fc6000bfa6270 */
[----:B------:R1:W-:Y:S01]  /*d4b0*/  @P4 STG.E.U16 desc[UR22][R74.64], R186 ;  /* 0x000000ba4a004986 */ /* 0x0003e2000c101516 */
[----:B------:R-:W-:Y:S01]  /*d4c0*/  VIADD R131, R185, UR30 ;  /* 0x0000001eb9837c36 */ /* 0x000fe20008000000 */
[----:B------:R-:W-:Y:S01]  /*d4d0*/  ISETP.LT.AND P0, PT, R2, UR65, !P6 ;  /* 0x0000004102007c0c */ /* 0x000fe2000f701270 */
[----:B------:R-:W-:Y:S01]  /*d4e0*/  VIADD R185, R0, 0x58 ;  /* 0x0000005800b97836 */ /* 0x000fe20000000000 */
[----:B0-----:R-:W-:Y:S01]  /*d4f0*/  PRMT R196, R90, 0x7610, R196 ;  /* 0x000076105ac47816 */ /* 0x001fe200000000c4 */
[----:B------:R-:W0:Y:S01]  /*d500*/  LDCU UR42, c[0x0][0x398] ;  /* 0x00007300ff2a77ac */ /* 0x000e220008000800 */
[----:B------:R-:W2:Y:S01]  /*d510*/  LDL.LU R90, [R1+0x2d8] ;  /* 0x0002d800015a7983 */ /* 0x000ea20000300800 */
[----:B-1----:R-:W-:Y:S01]  /*d520*/  PRMT R186, R89, 0x7610, R186 ;  /* 0x0000761059ba7816 */ /* 0x002fe200000000ba */
[----:B------:R-:W-:Y:S02]  /*d530*/  IMAD.WIDE R8, R131, 0x2, R6 ;  /* 0x0000000283087825 */ /* 0x000fe400078e0206 */
[----:B------:R-:W2:Y:S01]  /*d540*/  LDL.LU R89, [R1+0x2d4] ;  /* 0x0002d40001597983 */ /* 0x000ea20000300800 */
[----:B------:R-:W-:Y:S01]  /*d550*/  ISETP.LT.AND P6, PT, R3, UR12, !P6 ;  /* 0x0000000c03007c0c */ /* 0x000fe2000f7c1270 */
[----:B------:R-:W1:Y:S01]  /*d560*/  LDCU UR65, c[0x0][0x39c] ;  /* 0x00007380ff4177ac */ /* 0x000e620008000800 */
[----:B------:R-:W-:Y:S01]  /*d570*/  ISETP.GE.AND P4, PT, R185, UR74, PT ;  /* 0x0000004ab9007c0c */ /* 0x000fe2000bf86270 */
[C---:B------:R-:W-:Y:S01]  /*d580*/  IMAD.WIDE R74, R131.reuse, 0x2, R4 ;  /* 0x00000002834a7825 */ /* 0x040fe200078e0204 */
[----:B------:R0:W-:Y:S01]  /*d590*/  @P1 STG.E.U16 desc[UR22][R8.64], R189 ;  /* 0x000000bd08001986 */ /* 0x0001e2000c101516 */
[----:B------:R-:W-:Y:S01]  /*d5a0*/  ISETP.LT.AND P2, PT, R2, UR10, !P5 ;  /* 0x0000000a02007c0c */ /* 0x000fe2000ef41270 */
[----:B------:R-:W1:Y:S01]  /*d5b0*/  LDCU UR12, c[0x0][0x398] ;  /* 0x00007300ff0c77ac */ /* 0x000e620008000800 */
[----:B------:R-:W-:Y:S01]  /*d5c0*/  VIADD R185, R131, UR30 ;  /* 0x0000001e83b97c36 */ /* 0x000fe20008000000 */
[----:B------:R5:W-:Y:S01]  /*d5d0*/  @P3 STG.E.U16 desc[UR22][R74.64], R196 ;  /* 0x000000c44a003986 */ /* 0x000be2000c101516 */
[----:B------:R-:W-:Y:S01]  /*d5e0*/  VIADD R131, R0, 0x59 ;  /* 0x0000005900837836 */ /* 0x000fe20000000000 */
[----:B------:R-:W1:Y:S01]  /*d5f0*/  LDCU UR74, c[0x0][0x398] ;  /* 0x00007300ff4a77ac */ /* 0x000e620008000800 */
[----:B0-----:R-:W-:Y:S01]  /*d600*/  PRMT R189, R92, 0x7610, R189 ;  /* 0x000076105cbd7816 */ /* 0x001fe200000000bd */
[C---:B------:R-:W-:Y:S01]  /*d610*/  IMAD.WIDE R8, R185.reuse, 0x2, R6 ;  /* 0x00000002b9087825 */ /* 0x040fe200078e0206 */
[----:B------:R-:W2:Y:S01]  /*d620*/  LDL.LU R92, [R1+0x2d0] ;  /* 0x0002d000015c7983 */ /* 0x000ea20000300800 */
[----:B------:R-:W-:Y:S01]  /*d630*/  ISETP.LT.AND P1, PT, R2, UR57, !P4 ;  /* 0x0000003902007c0c */ /* 0x000fe2000e721270 */
[----:B------:R-:W0:Y:S01]  /*d640*/  LDCU UR10, c[0x0][0x39c] ;  /* 0x00007380ff0a77ac */ /* 0x000e220008000800 */
[----:B-----5:R-:W-:Y:S01]  /*d650*/  IMAD.WIDE R74, R185, 0x2, R4 ;  /* 0x00000002b94a7825 */ /* 0x020fe200078e0204 */
[----:B------:R-:W-:-:S02]  /*d660*/  PRMT R196, R91, 0x7610, R196 ;  /* 0x000076105bc47816 */ /* 0x000fc400000000c4 */
[----:B------:R-:W5:Y:S01]  /*d670*/  LDL.LU R91, [R1+0x2cc] ;  /* 0x0002cc00015b7983 */ /* 0x000f620000300800 */
[----:B------:R-:W-:Y:S01]  /*d680*/  ISETP.LT.AND P5, PT, R3, UR37, !P5 ;  /* 0x0000002503007c0c */ /* 0x000fe2000efa1270 */
[----:B------:R-:W0:Y:S02]  /*d690*/  LDCU UR37, c[0x0][0x398] ;  /* 0x00007300ff2577ac */ /* 0x000e240008000800 */
[----:B------:R1:W-:Y:S01]  /*d6a0*/  @P0 STG.E.U16 desc[UR22][R8.64], R186 ;  /* 0x000000ba08000986 */ /* 0x0003e2000c101516 */
[----:B------:R-:W-:Y:S01]  /*d6b0*/  ISETP.GE.AND P3, PT, R131, UR9, PT ;  /* 0x0000000983007c0c */ /* 0x000fe2000bf66270 */
[----:B------:R-:W0:Y:S02]  /*d6c0*/  LDCU UR57, c[0x0][0x39c] ;  /* 0x00007380ff3977ac */ /* 0x000e240008000800 */
        /* <DEDUP_REMOVED lines=8> */
[----:B------:R-:W-:-:S02]  /*d750*/  IMAD.WIDE R8, R131, 0x2, R6 ;  /* 0x0000000283087825 */ /* 0x000fc400078e0206 */
[----:B------:R-:W2:Y:S01]  /*d760*/  LDL.LU R93, [R1+0x2c4] ;  /* 0x0002c400015d7983 */ /* 0x000ea20000300800 */
[----:B------:R-:W-:Y:S01]  /*d770*/  ISETP.GE.AND P6, PT, R185, UR73, PT ;  /* 0x00000049b9007c0c */ /* 0x000fe2000bfc6270 */
[----:B------:R-:W0:Y:S01]  /*d780*/  LDCU UR31, c[0x0][0x398] ;  /* 0x00007300ff1f77ac */ /* 0x000e220008000800 */
[C---:B------:R-:W-:Y:S01]  /*d790*/  IMAD.WIDE R74, R131.reuse, 0x2, R4 ;  /* 0x00000002834a7825 */ /* 0x040fe200078e0204 */
[----:B------:R1:W-:Y:S01]  /*d7a0*/  @P2 STG.E.U16 desc[UR22][R8.64], R196 ;  /* 0x000000c408002986 */ /* 0x0003e2000c101516 */
[----:B------:R-:W-:Y:S01]  /*d7b0*/  ISETP.LT.AND P0, PT, R2, UR64, !P3 ;  /* 0x0000004002007c0c */ /* 0x000fe2000df01270 */
[----:B------:R-:W0:Y:S01]  /*d7c0*/  LDCU UR64, c[0x0][0x39c] ;  /* 0x00007380ff4077ac */ /* 0x000e220008000800 */
[----:B------:R-:W-:Y:S01]  /*d7d0*/  VIADD R185, R131, UR30 ;  /* 0x0000001e83b97c36 */ /* 0x000fe20008000000 */
[----:B------:R0:W-:Y:S01]  /*d7e0*/  @P5 STG.E.U16 desc[UR22][R74.64], R186 ;  /* 0x000000ba4a005986 */ /* 0x0001e2000c101516 */
[----:B------:R-:W-:Y:S01]  /*d7f0*/  VIADD R131, R0, 0x5b ;  /* 0x0000005b00837836 */ /* 0x000fe20000000000 */
[----:B------:R-:W2:Y:S01]  /*d800*/  LDCU UR73, c[0x0][0x398] ;  /* 0x00007300ff4977ac */ /* 0x000ea20008000800 */
[----:B-1----:R-:W-:Y:S01]  /*d810*/  IMAD.WIDE R8, R185, 0x2, R6 ;  /* 0x00000002b9087825 */ /* 0x002fe200078e0206 */
[----:B------:R-:W-:-:S02]  /*d820*/  PRMT R196, R96, 0x7610, R196 ;  /* 0x0000761060c47816 */ /* 0x000fc400000000c4 */
[----:B------:R-:W2:Y:S01]  /*d830*/  LDL.LU R96, [R1+0x2c0] ;  /* 0x0002c00001607983 */ /* 0x000ea20000300800 */
[----:B0-----:R-:W-:Y:S01]  /*d840*/  IMAD.WIDE R74, R185, 0x2, R4 ;  /* 0x00000002b94a7825 */ /* 0x001fe200078e0204 */
[----:B------:R-:W-:Y:S02]  /*d850*/  PRMT R186, R95, 0x7610, R186 ;  /* 0x000076105fba7816 */ /* 0x000fe400000000ba */
[----:B------:R-:W2:Y:S01]  /*d860*/  LDL.LU R95, [R1+0x2bc] ;  /* 0x0002bc00015f7983 */ /* 0x000ea20000300800 */
        /* <DEDUP_REMOVED lines=25> */
[----:B-1----:R-:W-:Y:S01]  /*da00*/  PRMT R186, R100, 0x7610, R186 ;  /* 0x0000761064ba7816 */ /* 0x002fe200000000ba */
[C---:B------:R-:W-:Y:S01]  /*da10*/  IMAD.WIDE R8, R185.reuse, 0x2, R6 ;  /* 0x00000002b9087825 */ /* 0x040fe200078e0206 */
[----:B------:R-:W2:Y:S01]  /*da20*/  LDL.LU R100, [R1+0x2b0] ;  /* 0x0002b00001647983 */ /* 0x000ea20000300800 */
[----:B------:R-:W-:Y:S01]  /*da30*/  ISETP.LT.AND P0, PT, R2, UR45, !P4 ;  /* 0x0000002d02007c0c */ /* 0x000fe2000e701270 */
[----:B------:R-:W1:Y:S01]  /*da40*/  LDCU UR26, c[0x0][0x39c] ;  /* 0x00007380ff1a77ac */ /* 0x000e620008000800 */
[----:B0-----:R-:W-:Y:S01]  /*da50*/  IMAD.WIDE R74, R185, 0x2, R4 ;  /* 0x00000002b94a7825 */ /* 0x001fe200078e0204 */
[----:B------:R-:W-:-:S02]  /*da60*/  PRMT R189, R99, 0x7610, R189 ;  /* 0x0000761063bd7816 */ /* 0x000fc400000000bd */
[----:B------:R-:W2:Y:S01]  /*da70*/  LDL.LU R99, [R1+0x2ac] ;  /* 0x0002ac0001637983 */ /* 0x000ea20000300800 */
        /* <DEDUP_REMOVED lines=41> */
[----:B------:R-:W3:Y:S01]  /*dd10*/  LDL.LU R106, [R1+0x298] ;  /* 0x00029800016a7983 */ /* 0x000ee20000300800 */
[----:B0-----:R-:W-:Y:S01]  /*dd20*/  PRMT R189, R105, 0x7610, R189 ;  /* 0x0000761069bd7816 */ /* 0x001fe200000000bd */
[----:B------:R-:W-:Y:S02]  /*dd30*/  IMAD.WIDE R8, R131, 0x2, R6 ;  /* 0x0000000283087825 */ /* 0x000fe400078e0206 */
[----:B------:R-:W4:Y:S01]  /*dd40*/  LDL.LU R105, [R1+0x294] ;  /* 0x0002940001697983 */ /* 0x000f220000300800 */
[----:B------:R-:W-:Y:S01]  /*dd50*/  ISETP.LT.AND P6, PT, R3, UR55, !P6 ;  /* 0x0000003703007c0c */ /* 0x000fe2000f7c1270 */
[----:B------:R-:W0:Y:S01]  /*dd60*/  LDCU UR36, c[0x0][0x39c] ;  /* 0x00007380ff2477ac */ /* 0x000e220008000800 */
[----:B------:R-:W-:Y:S01]  /*dd70*/  ISETP.GE.AND P4, PT, R185, UR70, PT ;  /* 0x00000046b9007c0c */ /* 0x000fe2000bf86270 */
[C---:B------:R-:W-:Y:S01]  /*dd80*/  IMAD.WIDE R74, R131.reuse, 0x2, R4 ;  /* 0x00000002834a7825 */ /* 0x040fe200078e0204 */
[----:B------:R1:W-:Y:S01]  /*dd90*/  @P2 STG.E.U16 desc[UR22][R8.64], R196 ;  /* 0x000000c408002986 */ /* 0x0003e2000c101516 */
[----:B------:R-:W-:Y:S01]  /*dda0*/  ISETP.LT.AND P0, PT, R2, UR50, !P5 ;  /* 0x0000003202007c0c */ /* 0x000fe2000ef01270 */
[----:B------:R-:W0:Y:S01]  /*ddb0*/  LDCU UR55, c[0x0][0x398] ;  /* 0x00007300ff3777ac */ /* 0x000e220008000800 */
[----:B------:R-:W-:-:S02]  /*ddc0*/  VIADD R185, R131, UR30 ;  /* 0x0000001e83b97c36 */ /* 0x000fc40008000000 */
[----:B------:R-:W-:Y:S01]  /*ddd0*/  VIADD R131, R0, 0x61 ;  /* 0x0000006100837836 */ /* 0x000fe20000000000 */
[----:B------:R0:W-:Y:S01]  /*dde0*/  @P3 STG.E.U16 desc[UR22][R74.64], R186 ;  /* 0x000000ba4a003986 */ /* 0x0001e2000c101516 */
[----:B------:R-:W2:Y:S01]  /*ddf0*/  LDCU UR70, c[0x0][0x398] ;  /* 0x00007300ff4677ac */ /* 0x000ea20008000800 */
[----:B-1----:R-:W-:Y:S01]  /*de00*/  PRMT R196, R108, 0x7610, R196 ;  /* 0x000076106cc47816 */ /* 0x002fe200000000c4 */
[----:B------:R-:W-:Y:S01]  /*de10*/  IMAD.WIDE R8, R185, 0x2, R6 ;  /* 0x00000002b9087825 */ /* 0x000fe200078e0206 */
[----:B------:R-:W4:Y:S01]  /*de20*/  LDL.LU R108, [R1+0x290] ;  /* 0x00029000016c7983 */ /* 0x000f220000300800 */
[----:B------:R-:W-:Y:S01]  /*de30*/  ISETP.GE.AND P3, PT, R131, UR62, PT ;  /* 0x0000003e83007c0c */ /* 0x000fe2000bf66270 */
[----:B------:R-:W1:Y:S01]  /*de40*/  LDCU UR50, c[0x0][0x39c] ;  /* 0x00007380ff3277ac */ /* 0x000e620008000800 */
[----:B0-----:R-:W-:Y:S01]  /*de50*/  IMAD.WIDE R74, R185, 0x2, R4 ;  /* 0x00000002b94a7825 */ /* 0x001fe200078e0204 */
[----:B------:R-:W-:Y:S01]  /*de60*/  PRMT R186, R107, 0x7610, R186 ;  /* 0x000076106bba7816 */ /* 0x000fe200000000ba */
[----:B------:R0:W-:Y:S01]  /*de70*/  @P1 STG.E.U16 desc[UR22][R8.64], R189 ;  /* 0x000000bd08001986 */ /* 0x0001e2000c101516 */
[----:B------:R-:W-:Y:S01]  /*de80*/  ISETP.LT.AND P5, PT, R3, UR61, !P5 ;  /* 0x0000003d03007c0c */ /* 0x000fe2000efa1270 */
[----:B------:R-:W-:Y:S01]  /*de90*/  VIADD R131, R185, UR30 ;  /* 0x0000001eb9837c36 */ /* 0x000fe20008000000 */
[----:B------:R-:W-:Y:S01]  /*dea0*/  ISETP.LT.AND P2, PT, R2, UR14, !P4 ;  /* 0x0000000e02007c0c */ /* 0x000fe2000e741270 */
[----:B------:R-:W4:Y:S01]  /*deb0*/  LDL.LU R107, [R1+0x28c] ;  /* 0x00028c00016b7983 */ /* 0x000f220000300800 */
[----:B------:R-:W-:Y:S01]  /*dec0*/  VIADD R185, R0, 0x62 ;  /* 0x0000006200b97836 */ /* 0x000fe20000000000 */
[----:B------:R-:W1:Y:S02]  /*ded0*/  LDCU UR62, c[0x0][0x398] ;  /* 0x00007300ff3e77ac */ /* 0x000e640008000800 */
[----:B------:R1:W-:Y:S01]  /*dee0*/  @P6 STG.E.U16 desc[UR22][R74.64], R196 ;  /* 0x000000c44a006986 */ /* 0x0003e2000c101516 */
[----:B0-----:R-:W-:Y:S01]  /*def0*/  PRMT R189, R110, 0x7610, R189 ;  /* 0x000076106ebd7816 */ /* 0x001fe200000000bd */
[----:B------:R-:W-:-:S02]  /*df00*/  IMAD.WIDE R8, R131, 0x2, R6 ;  /* 0x0000000283087825 */ /* 0x000fc400078e0206 */
[----:B------:R-:W5:Y:S01]  /*df10*/  LDL.LU R110, [R1+0x288] ;  /* 0x00028800016e7983 */ /* 0x000f620000300800 */
[----:B------:R-:W-:Y:S01]  /*df20*/  ISETP.GE.AND P6, PT, R185, UR69, PT ;  /* 0x00000045b9007c0c */ /* 0x000fe2000bfc6270 */
[----:B------:R-:W0:Y:S01]  /*df30*/  LDCU UR61, c[0x0][0x398] ;  /* 0x00007300ff3d77ac */ /* 0x000e220008000800 */
[----:B-1----:R-:W-:Y:S01]  /*df40*/  PRMT R196, R109, 0x7610, R196 ;  /* 0x000076106dc47816 */ /* 0x002fe200000000c4 */
[----:B------:R-:W-:Y:S01]  /*df50*/  VIADD R185, R131, UR30 ;  /* 0x0000001e83b97c36 */ /* 0x000fe20008000000 */
[----:B------:R-:W5:Y:S01]  /*df60*/  LDL.LU R109, [R1+0x284] ;  /* 0x00028400016d7983 */ /* 0x000f620000300800 */
[----:B------:R-:W-:Y:S01]  /*df70*/  ISETP.LT.AND P4, PT, R3, UR6, !P4 ;  /* 0x0000000603007c0c */ /* 0x000fe2000e781270 */
[----:B------:R-:W-:Y:S01]  /*df80*/  IMAD.WIDE R74, R131, 0x2, R4 ;  /* 0x00000002834a7825 */ /* 0x000fe200078e0204 */
[----:B------:R-:W-:Y:S01]  /*df90*/  ISETP.LT.AND P1, PT, R2, UR54, !P3 ;  /* 0x0000003602007c0c */ /* 0x000fe2000df21270 */
[----:B------:R1:W-:Y:S01]  /*dfa0*/  @P0 STG.E.U16 desc[UR22][R8.64], R186 ;  /* 0x000000ba08000986 */ /* 0x0003e2000c101516 */
[----:B------:R-:W0:Y:S01]  /*dfb0*/  LDCU UR14, c[0x0][0x39c] ;  /* 0x00007380ff0e77ac */ /* 0x000e220008000800 */
[----:B------:R-:W-:-:S02]  /*dfc0*/  VIADD R131, R0, 0x63 ;  /* 0x0000006300837836 */ /* 0x000fc40000000000 */
[----:B------:R-:W5:Y:S01]  /*dfd0*/  LDL.LU R112, [R1+0x280] ;  /* 0x0002800001707983 */ /* 0x000f620000300800 */
[----:B------:R-:W-:Y:S01]  /*dfe0*/  ISETP.LT.AND P3, PT, R3, UR28, !P3 ;  /* 0x0000001c03007c0c */ /* 0x000fe2000df61270 */
[----:B------:R-:W0:Y:S02]  /*dff0*/  LDCU UR6, c[0x0][0x398] ;  /* 0x00007300ff0677ac */ /* 0x000e240008000800 */
[----:B------:R-:W5:Y:S01]  /*e000*/  LDL.LU R111, [R1+0x27c] ;  /* 0x00027c00016f7983 */ /* 0x000f620000300800 */
[----:B------:R-:W0:Y:S01]  /*e010*/  LDCU UR54, c[0x0][0x39c] ;  /* 0x00007380ff3677ac */ /* 0x000e220008000800 */
[----:B-1----:R-:W-:Y:S02]  /*e020*/  IMAD.WIDE R8, R185, 0x2, R6 ;  /* 0x00000002b9087825 */ /* 0x002fe400078e0206 */
[----:B------:R1:W-:Y:S01]  /*e030*/  @P5 STG.E.U16 desc[UR22][R74.64], R189 ;  /* 0x000000bd4a005986 */ /* 0x0003e2000c101516 */
[----:B------:R-:W-:Y:S01]  /*e040*/  ISETP.GE.AND P5, PT, R131, UR44, PT ;  /* 0x0000002c83007c0c */ /* 0x000fe2000bfa6270 */
[----:B------:R-:W0:Y:S02]  /*e050*/  LDCU UR28, c[0x0][0x398] ;  /* 0x00007300ff1c77ac */ /* 0x000e240008000800 */
[----:B------:R0:W-:Y:S01]  /*e060*/  @P2 STG.E.U16 desc[UR22][R8.64], R196 ;  /* 0x000000c408002986 */ /* 0x0001e2000c101516 */
[C---:B------:R-:W-:Y:S01]  /*e070*/  VIADD R131, R185.reuse, UR30 ;  /* 0x0000001eb9837c36 */ /* 0x040fe20008000000 */
[----:B------:R-:W2:Y:S01]  /*e080*/  LDCU UR69, c[0x0][0x398] ;  /* 0x00007300ff4577ac */ /* 0x000ea20008000800 */
[----:B------:R-:W-:Y:S01]  /*e090*/  VIADD R186, R0, 0x64 ;  /* 0x0000006400ba7836 */ /* 0x000fe20000000000 */
[----:B------:R-:W-:Y:S01]  /*e0a0*/  ISETP.LT.AND P0, PT, R2, UR60, !P6 ;  /* 0x0000003c02007c0c */ /* 0x000fe2000f701270 */
[----:B------:R-:W2:Y:S01]  /*e0b0*/  LDCU UR44, c[0x0][0x398] ;  /* 0x00007300ff2c77ac */ /* 0x000ea20008000800 */
[----:B-1----:R-:W-:Y:S01]  /*e0c0*/  IMAD.WIDE R74, R185, 0x2, R4 ;  /* 0x00000002b94a7825 */ /* 0x002fe200078e0204 */
[----:B0-----:R-:W-:-:S03]  /*e0d0*/  PRMT R196, R114, 0x7610, R196 ;  /* 0x0000761072c47816 */ /* 0x001fc600000000c4 */
[----:B------:R-:W-:Y:S01]  /*e0e0*/  IMAD.WIDE R8, R131, 0x2, R6 ;  /* 0x0000000283087825 */ /* 0x000fe200078e0206 */
[----:B------:R-:W5:Y:S03]  /*e0f0*/  LDL.LU R114, [R1+0x278] ;  /* 0x0002780001727983 */ /* 0x000f660000300800 */
[----:B------:R-:W-:Y:S01]  /*e100*/  VIADD R189, R0, 0x65 ;  /* 0x0000006500bd7836 */ /* 0x000fe20000000000 */
[----:B------:R-:W5:Y:S01]  /*e110*/  LDL.LU R113, [R1+0x274] ;  /* 0x0002740001717983 */ /* 0x000f620000300800 */
[----:B------:R-:W-:Y:S01]  /*e120*/  ISETP.LT.AND P6, PT, R3, UR47, !P6 ;  /* 0x0000002f03007c0c */ /* 0x000fe2000f7c1270 */
[----:B------:R-:W-:Y:S01]  /*e130*/  VIADD R185, R131, UR30 ;  /* 0x0000001e83b97c36 */ /* 0x000fe20008000000 */
[----:B------:R-:W-:Y:S01]  /*e140*/  ISETP.LT.AND P2, PT, R2, UR38, !P5 ;  /* 0x0000002602007c0c */ /* 0x000fe2000ef41270 */
[----:B------:R0:W-:Y:S01]  /*e150*/  @P4 STG.E.U16 desc[UR22][R74.64], R197 ;  /* 0x000000c54a004986 */ /* 0x0001e2000c101516 */
[----:B------:R-:W-:Y:S01]  /*e160*/  ISETP.GE.AND P4, PT, R186, UR68, PT ;  /* 0x00000044ba007c0c */ /* 0x000fe2000bf86270 */
[----:B------:R-:W-:Y:S01]  /*e170*/  VIADD R186, R0, 0x66 ;  /* 0x0000006600ba7836 */ /* 0x000fe20000000000 */
[----:B------:R-:W-:Y:S01]  /*e180*/  ISETP.LT.AND P5, PT, R3, UR18, !P5 ;  /* 0x0000001203007c0c */ /* 0x000fe2000efa1270 */
[----:B------:R1:W-:Y:S01]  /*e190*/  @P1 STG.E.U16 desc[UR22][R8.64], R198 ;  /* 0x000000c608001986 */ /* 0x0003e2000c101516 */
[----:B------:R-:W-:Y:S01]  /*e1a0*/  ISETP.GE.AND P1, PT, R189, UR67, PT ;  /* 0x00000043bd007c0c */ /* 0x000fe2000bf26270 */
[----:B------:R-:W2:Y:S01]  /*e1b0*/  LDCU UR60, c[0x0][0x39c] ;  /* 0x00007380ff3c77ac */ /* 0x000ea20008000800 */
[----:B------:R-:W2:Y:S01]  /*e1c0*/  LDCU UR47, c[0x0][0x398] ;  /* 0x00007300ff2f77ac */ /* 0x000ea20008000800 */
[----:B0-----:R-:W-:Y:S01]  /*e1d0*/  IMAD.WIDE R74, R131, 0x2, R4 ;  /* 0x00000002834a7825 */ /* 0x001fe200078e0204 */
[----:B------:R-:W-:Y:S01]  /*e1e0*/  PRMT R189, R116, 0x7610, R189 ;  /* 0x0000761074bd7816 */ /* 0x000fe200000000bd */
[----:B------:R-:W0:Y:S01]  /*e1f0*/  LDCU UR38, c[0x0][0x39c] ;  /* 0x00007380ff2677ac */ /* 0x000e220008000800 */
[----:B------:R-:W5:Y:S01]  /*e200*/  LDL.LU R116, [R1+0x270] ;  /* 0x0002700001747983 */ /* 0x000f620000300800 */
[----:B-1----:R-:W-:Y:S01]  /*e210*/  IMAD.WIDE R8, R185, 0x2, R6 ;  /* 0x00000002b9087825 */ /* 0x002fe200078e0206 */
[----:B------:R-:W-:Y:S01]  /*e220*/  PRMT R197, R115, 0x7610, R197 ;  /* 0x0000761073c57816 */ /* 0x000fe200000000c5 */
[----:B------:R-:W1:Y:S01]  /*e230*/  LDCU UR18, c[0x0][0x398] ;  /* 0x00007300ff1277ac */ /* 0x000e620008000800 */
[----:B------:R0:W-:Y:S01]  /*e240*/  @P3 STG.E.U16 desc[UR22][R74.64], R196 ;  /* 0x000000c44a003986 */ /* 0x0001e2000c101516 */
[----:B------:R-:W-:Y:S01]  /*e250*/  ISETP.GE.AND P3, PT, R186, UR24, PT ;  /* 0x00000018ba007c0c */ /* 0x000fe2000bf66270 */
[----:B------:R-:W-:Y:S01]  /*e260*/  VIADD R186, R0, 0x67 ;  /* 0x0000006700ba7836 */ /* 0x000fe20000000000 */
[----:B------:R-:W-:Y:S01]  /*e270*/  PRMT R198, R121, 0x7610, R198 ;  /* 0x0000761079c67816 */ /* 0x000fe200000000c6 */
[C---:B------:R-:W-:Y:S01]  /*e280*/  VIADD R131, R185.reuse, UR30 ;  /* 0x0000001eb9837c36 */ /* 0x040fe20008000000 */
[----:B------:R-:W5:Y:S01]  /*e290*/  LDL.LU R115, [R1+0x26c] ;  /* 0x00026c0001737983 */ /* 0x000f620000300800 */
[----:B------:R-:W1:Y:S03]  /*e2a0*/  LDCU UR68, c[0x0][0x398] ;  /* 0x00007300ff4477ac */ /* 0x000e660008000800 */
[----:B------:R1:W-:Y:S01]  /*e2b0*/  @P0 STG.E.U16 desc[UR22][R8.64], R199 ;  /* 0x000000c708000986 */ /* 0x0003e2000c101516 */
[----:B------:R-:W2:Y:S01]  /*e2c0*/  LDCU UR67, c[0x0][0x39c] ;  /* 0x00007380ff4377ac */ /* 0x000ea20008000800 */
[----:B0-----:R-:W-:Y:S01]  /*e2d0*/  IMAD.WIDE R74, R185, 0x2, R4 ;  /* 0x00000002b94a7825 */ /* 0x001fe200078e0204 */
[----:B------:R-:W-:Y:S01]  /*e2e0*/  ISETP.GE.AND P0, PT, R186, UR66, PT ;  /* 0x00000042ba007c0c */ /* 0x000fe2000bf06270 */
[----:B------:R-:W0:Y:S01]  /*e2f0*/  LDCU UR24, c[0x0][0x398] ;  /* 0x00007300ff1877ac */ /* 0x000e220008000800 */
[----:B------:R-:W-:-:S02]  /*e300*/  PRMT R186, R118, 0x7610, R186 ;  /* 0x0000761076ba7816 */ /* 0x000fc400000000ba */
[----:B------:R0:W-:Y:S01]  /*e310*/  @P6 STG.E.U16 desc[UR22][R74.64], R189 ;  /* 0x000000bd4a006986 */ /* 0x0001e2000c101516 */
[----:B-1----:R-:W-:-:S03]  /*e320*/  IMAD.WIDE R8, R131, 0x2, R6 ;  /* 0x0000000283087825 */ /* 0x002fc600078e0206 */
[----:B------:R-:W5:Y:S01]  /*e330*/  LDL.LU R118, [R1+0x268] ;  /* 0x0002680001767983 */ /* 0x000f620000300800 */
[----:B------:R-:W-:Y:S01]  /*e340*/  PRMT R196, R120, 0x7610, R196 ;  /* 0x0000761078c47816 */ /* 0x000fe200000000c4 */
[----:B------:R-:W1:Y:S01]  /*e350*/  LDCU UR66, c[0x0][0x398] ;  /* 0x00007300ff4277ac */ /* 0x000e620008000800 */
[----:B------:R-:W-:Y:S01]  /*e360*/  VIADD R185, R0, 0x68 ;  /* 0x0000006800b97836 */ /* 0x000fe20000000000 */
[----:B------:R1:W-:Y:S01]  /*e370*/  @P2 STG.E.U16 desc[UR22][R8.64], R197 ;  /* 0x000000c508002986 */ /* 0x0003e2000c101516 */
[----:B0-----:R-:W-:-:S03]  /*e380*/  PRMT R189, R117, 0x7610, R189 ;  /* 0x0000761075bd7816 */ /* 0x001fc600000000bd */
[----:B------:R-:W5:Y:S01]  /*e390*/  LDL.LU R117, [R1+0x264] ;  /* 0x0002640001757983 */ /* 0x000f620000300800 */
[----:B------:R-:W-:Y:S01]  /*e3a0*/  ISETP.LT.AND P2, PT, R2, UR34, !P4 ;  /* 0x0000002202007c0c */ /* 0x000fe2000e741270 */
[----:B------:R-:W-:Y:S01]  /*e3b0*/  IMAD.WIDE R74, R131, 0x2, R4 ;  /* 0x00000002834a7825 */ /* 0x000fe200078e0204 */
[----:B------:R-:W-:Y:S01]  /*e3c0*/  ISETP.GE.AND P6, PT, R185, UR53, PT ;  /* 0x00000035b9007c0c */ /* 0x000fe2000bfc6270 */
[----:B------:R-:W5:Y:S01]  /*e3d0*/  LDL.LU R120, [R1+0x260] ;  /* 0x0002600001787983 */ /* 0x000f620000300800 */
[----:B------:R-:W-:Y:S01]  /*e3e0*/  ISETP.LT.AND P4, PT, R3, UR75, !P4 ;  /* 0x0000004b03007c0c */ /* 0x000fe2000e781270 */
[----:B------:R-:W-:Y:S01]  /*e3f0*/  VIADD R185, R131, UR30 ;  /* 0x0000001e83b97c36 */ /* 0x000fe20008000000 */
[----:B-1----:R-:W-:Y:S01]  /*e400*/  PRMT R197, R119, 0x7610, R197 ;  /* 0x0000761077c57816 */ /* 0x002fe200000000c5 */
[----:B------:R-:W-:Y:S01]  /*e410*/  VIADD R131, R0, 0x69 ;  /* 0x0000006900837836 */ /* 0x000fe20000000000 */
[----:B------:R0:W-:Y:S01]  /*e420*/  @P5 STG.E.U16 desc[UR22][R74.64], R186 ;  /* 0x000000ba4a005986 */ /* 0x0001e2000c101516 */
[----:B------:R-:W-:Y:S01]  /*e430*/  IMAD.WIDE R8, R185, 0x2, R6 ;  /* 0x00000002b9087825 */ /* 0x000fe200078e0206 */
[----:B------:R-:W-:Y:S01]  /*e440*/  ISETP.LT.AND P5, PT, R2, UR43, !P1 ;  /* 0x0000002b02007c0c */ /* 0x000fe2000cfa1270 */
[----:B------:R-:W1:Y:S01]  /*e450*/  LDCU UR34, c[0x0][0x39c] ;  /* 0x00007380ff2277ac */ /* 0x000e620008000800 */
[----:B------:R-:W5:Y:S01]  /*e460*/  LDL.LU R119, [R1+0x25c] ;  /* 0x00025c0001777983 */ /* 0x000f620000300800 */
[----:B------:R-:W1:Y:S03]  /*e470*/  LDCU UR53, c[0x0][0x398] ;  /* 0x00007300ff3577ac */ /* 0x000e660008000800 */
[----:B------:R1:W-:Y:S01]  /*e480*/  @P2 STG.E.U16 desc[UR22][R8.64], R189 ;  /* 0x000000bd08002986 */ /* 0x0003e2000c101516 */
[----:B------:R-:W-:Y:S01]  /*e490*/  ISETP.GE.AND P2, PT, R131, UR20, PT ;  /* 0x0000001483007c0c */ /* 0x000fe2000bf46270 */
[C---:B------:R-:W-:Y:S01]  /*e4a0*/  VIADD R131, R185.reuse, UR30 ;  /* 0x0000001eb9837c36 */ /* 0x040fe20008000000 */
[----:B------:R-:W2:Y:S01]  /*e4b0*/  LDCU UR75, c[0x0][0x39c] ;  /* 0x00007380ff4b77ac */ /* 0x000ea20008000800 */
[----:B0-----:R-:W-:Y:S01]  /*e4c0*/  IMAD.WIDE R74, R185, 0x2, R4 ;  /* 0x00000002b94a7825 */ /* 0x001fe200078e0204 */
[----:B------:R-:W-:Y:S01]  /*e4d0*/  ISETP.LT.AND P1, PT, R3, UR48, !P1 ;  /* 0x0000003003007c0c */ /* 0x000fe2000cf21270 */
[----:B------:R-:W0:Y:S02]  /*e4e0*/  LDCU UR20, c[0x0][0x39c] ;  /* 0x00007380ff1477ac */ /* 0x000e240008000800 */
[----:B------:R-:W-:Y:S01]  /*e4f0*/  VIADD R186, R0, 0x6a ;  /* 0x0000006a00ba7836 */ /* 0x000fe20000000000 */
[----:B------:R-:W0:Y:S01]  /*e500*/  LDCU UR43, c[0x0][0x398] ;  /* 0x00007300ff2b77ac */ /* 0x000e220008000800 */
[----:B-1----:R-:W-:-:S02]  /*e510*/  PRMT R189, R122, 0x7610, R189 ;  /* 0x000076107abd7816 */ /* 0x002fc400000000bd */
[----:B------:R-:W5:Y:S01]  /*e520*/  LDL.LU R122, [R1+0x258] ;  /* 0x00025800017a7983 */ /* 0x000f620000300800 */
[----:B------:R-:W-:Y:S01]  /*e530*/  IMAD.WIDE R8, R131, 0x2, R6 ;  /* 0x0000000283087825 */ /* 0x000fe200078e0206 */
[----:B------:R-:W1:Y:S02]  /*e540*/  LDCU UR48, c[0x0][0x398] ;  /* 0x00007300ff3077ac */ /* 0x000e640008000800 */
[----:B------:R-:W5:Y:S04]  /*e550*/  LDL.LU R121, [R1+0x254] ;  /* 0x0002540001797983 */ /* 0x000f680000300800 */
[----:B------:R0:W-:Y:S04]  /*e560*/  @P4 STG.E.U16 desc[UR22][R74.64], R196 ;  /* 0x000000c44a004986 */ /* 0x0001e8000c101516 */
[----:B------:R1:W-:Y:S01]  /*e570*/  @P5 STG.E.U16 desc[UR22][R8.64], R197 ;  /* 0x000000c508005986 */ /* 0x0003e2000c101516 */
[----:B0-----:R-:W-:-:S03]  /*e580*/  PRMT R196, R124, 0x7610, R196 ;  /* 0x000076107cc47816 */ /* 0x001fc600000000c4 */
[----:B------:R-:W5:Y:S01]  /*e590*/  LDL.LU R124, [R1+0x250] ;  /* 0x00025000017c7983 */ /* 0x000f620000300800 */
[----:B-1----:R-:W-:-:S03]  /*e5a0*/  PRMT R197, R123, 0x7610, R197 ;  /* 0x000076107bc57816 */ /* 0x002fc600000000c5 */
[----:B------:R-:W5:Y:S01]  /*e5b0*/  LDL.LU R123, [R1+0x24c] ;  /* 0x00024c00017b7983 */ /* 0x000f620000300800 */
[----:B------:R-:W-:Y:S01]  /*e5c0*/  ISETP.LT.AND P4, PT, R2, UR33, !P3 ;  /* 0x0000002102007c0c */ /* 0x000fe2000df81270 */
[----:B------:R-:W-:Y:S01]  /*e5d0*/  VIADD R185, R131, UR30 ;  /* 0x0000001e83b97c36 */ /* 0x000fe20008000000 */
[----:B------:R-:W-:Y:S01]  /*e5e0*/  ISETP.LT.AND P3, PT, R3, UR52, !P3 ;  /* 0x0000003403007c0c */ /* 0x000fe2000df61270 */
[----:B------:R-:W-:Y:S01]  /*e5f0*/  IMAD.WIDE R8, R131, 0x2, R4 ;  /* 0x0000000283087825 */ /* 0x000fe200078e0204 */
[----:B------:R-:W-:Y:S01]  /*e600*/  ISETP.GE.AND P5, PT, R186, UR65, PT ;  /* 0x00000041ba007c0c */ /* 0x000fe2000bfa6270 */
[----:B------:R-:W0:Y:S02]  /*e610*/  LDCU UR33, c[0x0][0x398] ;  /* 0x00007300ff2177ac */ /* 0x000e240008000800 */
[C---:B------:R-:W-:Y:S01]  /*e620*/  IMAD.WIDE R74, R185.reuse, 0x2, R6 ;  /* 0x00000002b94a7825 */ /* 0x040fe200078e0206 */
[----:B------:R1:W-:Y:S01]  /*e630*/  @P1 STG.E.U16 desc[UR22][R8.64], R189 ;  /* 0x000000bd08001986 */ /* 0x0003e2000c101516 */
[----:B------:R-:W0:Y:S04]  /*e640*/  LDCU UR65, c[0x0][0x39c] ;  /* 0x00007380ff4177ac */ /* 0x000e280008000800 */
[----:B------:R0:W-:Y:S01]  /*e650*/  @P4 STG.E.U16 desc[UR22][R74.64], R198 ;  /* 0x000000c64a004986 */ /* 0x0001e2000c101516 */
[----:B------:R-:W-:Y:S01]  /*e660*/  ISETP.LT.AND P4, PT, R2, UR77, !P0 ;  /* 0x0000004d02007c0c */ /* 0x000fe2000c781270 */
[C---:B------:R-:W-:Y:S01]  /*e670*/  VIADD R131, R185.reuse, UR30 ;  /* 0x0000001eb9837c36 */ /* 0x040fe20008000000 */
[----:B------:R-:W2:Y:S01]  /*e680*/  LDCU UR52, c[0x0][0x398] ;  /* 0x00007300ff3477ac */ /* 0x000ea20008000800 */
[----:B-1----:R-:W-:Y:S01]  /*e690*/  IMAD.WIDE R8, R185, 0x2, R4 ;  /* 0x00000002b9087825 */ /* 0x002fe200078e0204 */
[----:B------:R-:W-:-:S04]  /*e6a0*/  ISETP.LT.AND P0, PT, R3, UR76, !P0 ;  /* 0x0000004c03007c0c */ /* 0x000fc8000c701270 */
[----:B------:R1:W-:Y:S01]  /*e6b0*/  @P3 STG.E.U16 desc[UR22][R8.64], R196 ;  /* 0x000000c408003986 */ /* 0x0003e2000c101516 */
[----:B------:R-:W-:Y:S01]  /*e6c0*/  ISETP.LT.AND P3, PT, R2, UR32, !P6 ;  /* 0x0000002002007c0c */ /* 0x000fe2000f761270 */
[----:B0-----:R-:W-:Y:S01]  /*e6d0*/  IMAD.WIDE R74, R131, 0x2, R6 ;  /* 0x00000002834a7825 */ /* 0x001fe200078e0206 */
[----:B------:R-:W-:Y:S01]  /*e6e0*/  ISETP.LT.AND P6, PT, R3, UR35, !P6 ;  /* 0x0000002303007c0c */ /* 0x000fe2000f7c1270 */
[----:B------:R-:W0:Y:S02]  /*e6f0*/  LDCU UR32, c[0x0][0x398] ;  /* 0x00007300ff2077ac */ /* 0x000e240008000800 */
[----:B------:R-:W-:Y:S01]  /*e700*/  VIADD R185, R131, UR30 ;  /* 0x0000001e83b97c36 */ /* 0x000fe20008000000 */
[----:B------:R0:W-:Y:S01]  /*e710*/  @P4 STG.E.U16 desc[UR22][R74.64], R197 ;  /* 0x000000c54a004986 */ /* 0x0001e2000c101516 */
[----:B------:R-:W-:Y:S01]  /*e720*/  PRMT R189, R76, 0x7610, R189 ;  /* 0x000076104cbd7816 */ /* 0x000fe200000000bd */
[----:B------:R-:W-:Y:S01]  /*e730*/  VIADD R186, R0, 0x6b ;  /* 0x0000006b00ba7836 */ /* 0x000fe20000000000 */
[----:B------:R-:W-:Y:S01]  /*e740*/  PRMT R198, R77, 0x7610, R198 ;  /* 0x000076104dc67816 */ /* 0x000fe200000000c6 */
[----:B------:R-:W2:Y:S01]  /*e750*/  LDCU UR35, c[0x0][0x39c] ;  /* 0x00007380ff2377ac */ /* 0x000ea20008000800 */
[----:B-1----:R-:W-:Y:S01]  /*e760*/  IMAD.WIDE R8, R131, 0x2, R4 ;  /* 0x0000000283087825 */ /* 0x002fe200078e0204 */
[----:B------:R-:W-:Y:S01]  /*e770*/  PRMT R196, R78, 0x7610, R196 ;  /* 0x000076104ec47816 */ /* 0x000fe200000000c4 */
[----:B------:R-:W5:Y:S02]  /*e780*/  LDL.LU R76, [R1+0x248] ;  /* 0x00024800014c7983 */ /* 0x000f640000300800 */
[----:B0-----:R-:W-:-:S02]  /*e790*/  IMAD.WIDE R74, R185, 0x2, R6 ;  /* 0x00000002b94a7825 */ /* 0x001fc400078e0206 */
[----:B------:R0:W-:Y:S04]  /*e7a0*/  @P0 STG.E.U16 desc[UR22][R8.64], R189 ;  /* 0x000000bd08000986 */ /* 0x0001e8000c101516 */
[----:B------:R1:W-:Y:S01]  /*e7b0*/  @P3 STG.E.U16 desc[UR22][R74.64], R198 ;  /* 0x000000c64a003986 */ /* 0x0003e2000c101516 */
[----:B------:R-:W-:Y:S01]  /*e7c0*/  ISETP.LT.AND P3, PT, R2, UR51, !P2 ;  /* 0x0000003302007c0c */ /* 0x000fe2000d761270 */
[----:B------:R-:W-:Y:S01]  /*e7d0*/  VIADD R131, R185, UR30 ;  /* 0x0000001eb9837c36 */ /* 0x000fe20008000000 */
[----:B------:R-:W-:Y:S01]  /*e7e0*/  ISETP.LT.AND P2, PT, R3, UR59, !P2 ;  /* 0x0000003b03007c0c */ /* 0x000fe2000d741270 */
[----:B------:R-:W3:Y:S01]  /*e7f0*/  LDCU UR51, c[0x0][0x398] ;  /* 0x00007300ff3377ac */ /* 0x000ee20008000800 */
[----:B------:R-:W-:Y:S01]  /*e800*/  PRMT R197, R79, 0x7610, R197 ;  /* 0x000076104fc57816 */ /* 0x000fe200000000c5 */
[----:B------:R-:W5:Y:S01]  /*e810*/  LDL.LU R77, [R1+0x244] ;  /* 0x00024400014d7983 */ /* 0x000f620000300800 */
[----:B0-----:R-:W-:Y:S01]  /*e820*/  IMAD.WIDE R8, R185, 0x2, R4 ;  /* 0x00000002b9087825 */ /* 0x001fe200078e0204 */
[----:B------:R-:W-:Y:S01]  /*e830*/  PRMT R189, R80, 0x7610, R189 ;  /* 0x0000761050bd7816 */ /* 0x000fe200000000bd */
[----:B------:R-:W0:Y:S01]  /*e840*/  LDCU UR59, c[0x0][0x398] ;  /* 0x00007300ff3b77ac */ /* 0x000e220008000800 */
[----:B------:R-:W-:Y:S01]  /*e850*/  ISETP.GE.AND P1, PT, R186, UR10, PT ;  /* 0x0000000aba007c0c */ /* 0x000fe2000bf26270 */
[C---:B-1----:R-:W-:Y:S01]  /*e860*/  IMAD.WIDE R74, R131.reuse, 0x2, R6 ;  /* 0x00000002834a7825 */ /* 0x042fe200078e0206 */
[----:B------:R1:W-:Y:S01]  /*e870*/  @P6 STG.E.U16 desc[UR22][R8.64], R196 ;  /* 0x000000c408006986 */ /* 0x0003e2000c101516 */
[----:B------:R-:W-:Y:S01]  /*e880*/  ISETP.LT.AND P6, PT, R2, UR12, !P5 ;  /* 0x0000000c02007c0c */ /* 0x000fe2000efc1270 */
[----:B------:R-:W0:Y:S01]  /*e890*/  LDCU UR10, c[0x0][0x398] ;  /* 0x00007300ff0a77ac */ /* 0x000e220008000800 */
[----:B------:R-:W-:Y:S01]  /*e8a0*/  VIADD R185, R131, UR30 ;  /* 0x0000001e83b97c36 */ /* 0x000fe20008000000 */
[----:B------:R-:W-:Y:S01]  /*e8b0*/  ISETP.LT.AND P5, PT, R3, UR42, !P5 ;  /* 0x0000002a03007c0c */ /* 0x000fe2000efa1270 */
[----:B------:R0:W-:Y:S01]  /*e8c0*/  @P3 STG.E.U16 desc[UR22][R74.64], R197 ;  /* 0x000000c54a003986 */ /* 0x0001e2000c101516 */
[----:B--2---:R-:W-:Y:S01]  /*e8d0*/  PRMT R198, R81, 0x7610, R198 ;  /* 0x0000761051c67816 */ /* 0x004fe200000000c6 */
[----:B------:R-:W-:Y:S01]  /*e8e0*/  VIADD R186, R0, 0x6c ;  /* 0x0000006c00ba7836 */ /* 0x000fe20000000000 */
[----:B------:R-:W2:Y:S01]  /*e8f0*/  LDCU UR12, c[0x0][0x39c] ;  /* 0x00007380ff0c77ac */ /* 0x000ea20008000800 */
[----:B------:R-:W2:Y:S01]  /*e900*/  LDL.LU R78, [R1+0x240] ;  /* 0x00024000014e7983 */ /* 0x000ea20000300800 */
[----:B-1----:R-:W-:Y:S01]  /*e910*/  IMAD.WIDE R8, R131, 0x2, R4 ;  /* 0x0000000283087825 */ /* 0x002fe200078e0204 */
[----:B------:R-:W-:Y:S01]  /*e920*/  PRMT R196, R82, 0x7610, R196 ;  /* 0x0000761052c47816 */ /* 0x000fe200000000c4 */
[----:B------:R-:W1:Y:S02]  /*e930*/  LDCU UR42, c[0x0][0x398] ;  /* 0x00007300ff2a77ac */ /* 0x000e640008000800 */
[C---:B0-----:R-:W-:Y:S01]  /*e940*/  IMAD.WIDE R74, R185.reuse, 0x2, R6 ;  /* 0x00000002b94a7825 */ /* 0x041fe200078e0206 */
[----:B------:R0:W-:Y:S01]  /*e950*/  @P2 STG.E.U16 desc[UR22][R8.64], R189 ;  /* 0x000000bd08002986 */ /* 0x0001e2000c101516 */
[----:B------:R-:W-:Y:S01]  /*e960*/  ISETP.GE.AND P4, PT, R186, UR57, PT ;  /* 0x00000039ba007c0c */ /* 0x000fe2000bf86270 */
[----:B------:R-:W1:Y:S02]  /*e970*/  LDCU UR57, c[0x0][0x398] ;  /* 0x00007300ff3977ac */ /* 0x000e640008000800 */
[----:B------:R3:W-:Y:S01]  /*e980*/  @P6 STG.E.U16 desc[UR22][R74.64], R198 ;  /* 0x000000c64a006986 */ /* 0x0007e2000c101516 */
[----:B------:R-:W-:Y:S01]  /*e990*/  ISETP.LT.AND P6, PT, R2, UR37, !P1 ;  /* 0x0000002502007c0c */ /* 0x000fe2000cfc1270 */
[----:B------:R-:W-:Y:S01]  /*e9a0*/  VIADD R131, R185, UR30 ;  /* 0x0000001eb9837c36 */ /* 0x000fe20008000000 */
[----:B------:R-:W-:Y:S01]  /*e9b0*/  ISETP.LT.AND P1, PT, R3, UR74, !P1 ;  /* 0x0000004a03007c0c */ /* 0x000fe2000cf21270 */
[----:B------:R-:W2:Y:S01]  /*e9c0*/  LDL.LU R79, [R1+0x23c] ;  /* 0x00023c00014f7983 */ /* 0x000ea20000300800 */
[----:B0-----:R-:W-:Y:S01]  /*e9d0*/  IMAD.WIDE R8, R185, 0x2, R4 ;  /* 0x00000002b9087825 */ /* 0x001fe200078e0204 */
[----:B---3--:R-:W-:Y:S01]  /*e9e0*/  PRMT R197, R83, 0x7610, R197 ;  /* 0x0000761053c57816 */ /* 0x008fe200000000c5 */
[----:B------:R-:W0:Y:S01]  /*e9f0*/  LDCU UR37, c[0x0][0x39c] ;  /* 0x00007380ff2577ac */ /* 0x000e220008000800 */
[----:B------:R-:W-:Y:S01]  /*ea00*/  PRMT R189, R84, 0x7610, R189 ;  /* 0x0000761054bd7816 */ /* 0x000fe200000000bd */
[C---:B------:R-:W-:Y:S01]  /*ea10*/  IMAD.WIDE R74, R131.reuse, 0x2, R6 ;  /* 0x00000002834a7825 */ /* 0x040fe200078e0206 */
[----:B------:R3:W-:Y:S01]  /*ea20*/  @P5 STG.E.U16 desc[UR22][R8.64], R196 ;  /* 0x000000c408005986 */ /* 0x0007e2000c101516 */
[----:B------:R-:W-:Y:S01]  /*ea30*/  ISETP.LT.AND P5, PT, R2, UR31, !P4 ;  /* 0x0000001f02007c0c */ /* 0x000fe2000e7a1270 */
[----:B------:R-:W0:Y:S01]  /*ea40*/  LDCU UR31, c[0x0][0x398] ;  /* 0x00007300ff1f77ac */ /* 0x000e220008000800 */
[----:B------:R-:W-:Y:S01]  /*ea50*/  VIADD R185, R131, UR30 ;  /* 0x0000001e83b97c36 */ /* 0x000fe20008000000 */
[----:B------:R-:W-:Y:S01]  /*ea60*/  ISETP.LT.AND P4, PT, R3, UR9, !P4 ;  /* 0x0000000903007c0c */ /* 0x000fe2000e781270 */
[----:B------:R-:W-:Y:S01]  /*ea70*/  VIADD R186, R0, 0x6d ;  /* 0x0000006d00ba7836 */ /* 0x000fe20000000000 */
[----:B------:R1:W-:Y:S01]  /*ea80*/  @P6 STG.E.U16 desc[UR22][R74.64], R197 ;  /* 0x000000c54a006986 */ /* 0x0003e2000c101516 */
[----:B------:R-:W-:Y:S01]  /*ea90*/  PRMT R198, R85, 0x7610, R198 ;  /* 0x0000761055c67816 */ /* 0x000fe200000000c6 */
[----:B------:R-:W0:Y:S02]  /*eaa0*/  LDCU UR9, c[0x0][0x398] ;  /* 0x00007300ff0977ac */ /* 0x000e240008000800 */
[----:B------:R-:W2:Y:S01]  /*eab0*/  LDL.LU R80, [R1+0x238] ;  /* 0x0002380001507983 */ /* 0x000ea20000300800 */
[----:B---3--:R-:W-:Y:S01]  /*eac0*/  IMAD.WIDE R8, R131, 0x2, R4 ;  /* 0x0000000283087825 */ /* 0x008fe200078e0204 */
[----:B------:R-:W-:Y:S01]  /*ead0*/  ISETP.GE.AND P0, PT, R186, UR64, PT ;  /* 0x00000040ba007c0c */ /* 0x000fe2000bf06270 */
[----:B------:R-:W3:Y:S01]  /*eae0*/  LDCU UR64, c[0x0][0x398] ;  /* 0x00007300ff4077ac */ /* 0x000ee20008000800 */
[----:B------:R-:W-:Y:S01]  /*eaf0*/  PRMT R196, R86, 0x7610, R196 ;  /* 0x0000761056c47816 */ /* 0x000fe200000000c4 */
[C---:B-1----:R-:W-:Y:S01]  /*eb00*/  IMAD.WIDE R74, R185.reuse, 0x2, R6 ;  /* 0x00000002b94a7825 */ /* 0x042fe200078e0206 */
[----:B------:R1:W-:Y:S03]  /*eb10*/  @P1 STG.E.U16 desc[UR22][R8.64], R189 ;  /* 0x000000bd08001986 */ /* 0x0003e6000c101516 */
[----:B------:R-:W-:Y:S01]  /*eb20*/  VIADD R186, R0, 0x6e ;  /* 0x0000006e00ba7836 */ /* 0x000fe20000000000 */
[----:B------:R0:W-:Y:S01]  /*eb30*/  @P5 STG.E.U16 desc[UR22][R74.64], R198 ;  /* 0x000000c64a005986 */ /* 0x0001e2000c101516 */
[----:B------:R-:W-:Y:S01]  /*eb40*/  ISETP.LT.AND P5, PT, R2, UR58, !P0 ;  /* 0x0000003a02007c0c */ /* 0x000fe2000c7a1270 */
[----:B------:R-:W-:-:S02]  /*eb50*/  VIADD R131, R185, UR30 ;  /* 0x0000001eb9837c36 */ /* 0x000fc40008000000 */
[----:B------:R-:W-:Y:S01]  /*eb60*/  ISETP.GE.AND P3, PT, R186, UR40, PT ;  /* 0x00000028ba007c0c */ /* 0x000fe2000bf66270 */
[----:B------:R-:W2:Y:S01]  /*eb70*/  LDCU UR58, c[0x0][0x39c] ;  /* 0x00007380ff3a77ac */ /* 0x000ea20008000800 */
[----:B----4-:R-:W-:Y:S01]  /*eb80*/  PRMT R197, R87, 0x7610, R197 ;  /* 0x0000761057c57816 */ /* 0x010fe200000000c5 */
[----:B------:R-:W4:Y:S01]  /*eb90*/  LDL.LU R81, [R1+0x234] ;  /* 0x0002340001517983 */ /* 0x000f220000300800 */
[----:B-1----:R-:W-:Y:S01]  /*eba0*/  IMAD.WIDE R8, R185, 0x2, R4 ;  /* 0x00000002b9087825 */ /* 0x002fe200078e0204 */
[----:B------:R-:W-:Y:S01]  /*ebb0*/  ISETP.LT.AND P0, PT, R3, UR73, !P0 ;  /* 0x0000004903007c0c */ /* 0x000fe2000c701270 */
[----:B------:R-:W1:Y:S01]  /*ebc0*/  LDCU UR40, c[0x0][0x398] ;  /* 0x00007300ff2877ac */ /* 0x000e620008000800 */
[----:B------:R-:W-:Y:S01]  /*ebd0*/  PRMT R189, R88, 0x7610, R189 ;  /* 0x0000761058bd7816 */ /* 0x000fe200000000bd */
[C---:B0-----:R-:W-:Y:S01]  /*ebe0*/  IMAD.WIDE R74, R131.reuse, 0x2, R6 ;  /* 0x00000002834a7825 */ /* 0x041fe200078e0206 */
[----:B------:R0:W-:Y:S01]  /*ebf0*/  @P4 STG.E.U16 desc[UR22][R8.64], R196 ;  /* 0x000000c408004986 */ /* 0x0001e2000c101516 */
[----:B------:R-:W-:Y:S01]  /*ec00*/  ISETP.LT.AND P4, PT, R2, UR63, !P3 ;  /* 0x0000003f02007c0c */ /* 0x000fe2000df81270 */
[----:B------:R-:W1:Y:S01]  /*ec10*/  LDCU UR63, c[0x0][0x398] ;  /* 0x00007300ff3f77ac */ /* 0x000e620008000800 */
[----:B------:R-:W-:Y:S01]  /*ec20*/  VIADD R185, R131, UR30 ;  /* 0x0000001e83b97c36 */ /* 0x000fe20008000000 */
[----:B------:R-:W-:Y:S01]  /*ec30*/  ISETP.LT.AND P3, PT, R3, UR46, !P3 ;  /* 0x0000002e03007c0c */ /* 0x000fe2000df61270 */
[----:B------:R-:W-:Y:S01]  /*ec40*/  VIADD R186, R0, 0x6f ;  /* 0x0000006f00ba7836 */ /* 0x000fe20000000000 */
[----:B------:R3:W-:Y:S01]  /*ec50*/  @P5 STG.E.U16 desc[UR22][R74.64], R197 ;  /* 0x000000c54a005986 */ /* 0x0007e2000c101516 */
[----:B------:R-:W-:Y:S01]  /*ec60*/  PRMT R198, R89, 0x7610, R198 ;  /* 0x0000761059c67816 */ /* 0x000fe200000000c6 */
[----:B------:R-:W1:Y:S02]  /*ec70*/  LDCU UR46, c[0x0][0x39c] ;  /* 0x00007380ff2e77ac */ /* 0x000e640008000800 */
[----:B------:R-:W4:Y:S01]  /*ec80*/  LDL.LU R82, [R1+0x230] ;  /* 0x0002300001527983 */ /* 0x000f220000300800 */
[----:B0-----:R-:W-:Y:S01]  /*ec90*/  IMAD.WIDE R8, R131, 0x2, R4 ;  /* 0x0000000283087825 */ /* 0x001fe200078e0204 */
[----:B------:R-:W-:Y:S01]  /*eca0*/  ISETP.GE.AND P2, PT, R186, UR26, PT ;  /* 0x0000001aba007c0c */ /* 0x000fe2000bf46270 */
[----:B------:R-:W0:Y:S01]  /*ecb0*/  LDCU UR26, c[0x0][0x398] ;  /* 0x00007300ff1a77ac */ /* 0x000e220008000800 */
[----:B------:R-:W-:Y:S01]  /*ecc0*/  PRMT R196, R90, 0x7610, R196 ;  /* 0x000076105ac47816 */ /* 0x000fe200000000c4 */
[C---:B---3--:R-:W-:Y:S01]  /*ecd0*/  IMAD.WIDE R74, R185.reuse, 0x2, R6 ;  /* 0x00000002b94a7825 */ /* 0x048fe200078e0206 */
[----:B------:R3:W-:Y:S03]  /*ece0*/  @P0 STG.E.U16 desc[UR22][R8.64], R189 ;  /* 0x000000bd08000986 */ /* 0x0007e6000c101516 */
[----:B------:R-:W-:Y:S01]  /*ecf0*/  VIADD R186, R0, 0x70 ;  /* 0x0000007000ba7836 */ /* 0x000fe20000000000 */
[----:B------:R0:W-:Y:S01]  /*ed00*/  @P4 STG.E.U16 desc[UR22][R74.64], R198 ;  /* 0x000000c64a004986 */ /* 0x0001e2000c101516 */
[----:B------:R-:W-:Y:S01]  /*ed10*/  ISETP.LT.AND P4, PT, R2, UR49, !P2 ;  /* 0x0000003102007c0c */ /* 0x000fe2000d781270 */
[----:B------:R-:W-:-:S02]  /*ed20*/  VIADD R131, R185, UR30 ;  /* 0x0000001eb9837c36 */ /* 0x000fc40008000000 */
[----:B------:R-:W-:Y:S01]  /*ed30*/  ISETP.GE.AND P6, PT, R186, UR45, PT ;  /* 0x0000002dba007c0c */ /* 0x000fe2000bfc6270 */
[----:B------:R-:W1:Y:S01]  /*ed40*/  LDCU UR49, c[0x0][0x398] ;  /* 0x00007300ff3177ac */ /* 0x000e620008000800 */
[----:B-----5:R-:W-:Y:S01]  /*ed50*/  PRMT R197, R91, 0x7610, R197 ;  /* 0x000076105bc57816 */ /* 0x020fe200000000c5 */
[----:B------:R-:W5:Y:S01]  /*ed60*/  LDL.LU R83, [R1+0x22c] ;  /* 0x00022c0001537983 */ /* 0x000f620000300800 */
[----:B---3--:R-:W-:Y:S01]  /*ed70*/  IMAD.WIDE R8, R185, 0x2, R4 ;  /* 0x00000002b9087825 */ /* 0x008fe200078e0204 */
[----:B------:R-:W-:Y:S01]  /*ed80*/  ISETP.LT.AND P2, PT, R3, UR72, !P2 ;  /* 0x0000004803007c0c */ /* 0x000fe2000d741270 */
[----:B------:R-:W3:Y:S01]  /*ed90*/  LDCU UR45, c[0x0][0x39c] ;  /* 0x00007380ff2d77ac */ /* 0x000ee20008000800 */
        /* <DEDUP_REMOVED lines=24> */
[----:B------:R-:W-:Y:S01]  /*ef20*/  PRMT R197, R95, 0x7610, R197 ;  /* 0x000076105fc57816 */ /* 0x000fe200000000c5 */
[----:B------:R-:W4:Y:S01]  /*ef30*/  LDL.LU R85, [R1+0x224] ;  /* 0x0002240001557983 */ /* 0x000f220000300800 */
        /* <DEDUP_REMOVED lines=14> */
[----:B------:R-:W5:Y:S01]  /*f020*/  LDL.LU R86, [R1+0x220] ;  /* 0x0002200001567983 */ /* 0x000f620000300800 */
        /* <DEDUP_REMOVED lines=67> */
[----:B------:R-:W-:Y:S01]  /*f460*/  VIADD R131, R185, UR30 ;  /* 0x0000001eb9837c36 */ /* 0x000fe20008000000 */
[----:B------:R-:W-:Y:S01]  /*f470*/  ISETP.LT.AND P1, PT, R3, UR68, !P1 ;  /* 0x0000004403007c0c */ /* 0x000fe2000cf21270 */
[----:B------:R-:W1:Y:S01]  /*f480*/  LDCU UR18, c[0x0][0x398] ;  /* 0x00007300ff1277ac */ /* 0x000e620008000800 */
[----:B------:R-:W-:Y:S01]  /*f490*/  ISETP.GE.AND P6, PT, R186, UR67, PT ;  /* 0x00000043ba007c0c */ /* 0x000fe2000bfc6270 */
[----:B------:R-:W5:Y:S01]  /*f4a0*/  LDL.LU R91, [R1+0x20c] ;  /* 0x00020c00015b7983 */ /* 0x000f620000300800 */
[----:B---3--:R-:W-:Y:S01]  /*f4b0*/  IMAD.WIDE R8, R185, 0x2, R4 ;  /* 0x00000002b9087825 */ /* 0x008fe200078e0204 */
[----:B------:R-:W-:Y:S01]  /*f4c0*/  PRMT R197, R107, 0x7610, R197 ;  /* 0x000076106bc57816 */ /* 0x000fe200000000c5 */
[----:B------:R-:W3:Y:S01]  /*f4d0*/  LDCU UR67, c[0x0][0x39c] ;  /* 0x00007380ff4377ac */ /* 0x000ee20008000800 */
[----:B------:R-:W-:Y:S01]  /*f4e0*/  PRMT R189, R108, 0x7610, R189 ;  /* 0x000076106cbd7816 */ /* 0x000fe200000000bd */
        /* <DEDUP_REMOVED lines=9> */
[----:B------:R-:W-:Y:S01]  /*f580*/  VIADD R186, R0, 0x7a ;  /* 0x0000007a00ba7836 */ /* 0x000fe20000000000 */
[----:B------:R-:W-:Y:S01]  /*f590*/  PRMT R198, R109, 0x7610, R198 ;  /* 0x000076106dc67816 */ /* 0x000fe200000000c6 */
[----:B------:R-:W0:Y:S01]  /*f5a0*/  LDCU UR34, c[0x0][0x398] ;  /* 0x00007300ff2277ac */ /* 0x000e220008000800 */
[----:B------:R-:W5:Y:S01]  /*f5b0*/  LDL.LU R92, [R1+0x208] ;  /* 0x00020800015c7983 */ /* 0x000f620000300800 */
[----:B-1----:R-:W-:Y:S01]  /*f5c0*/  IMAD.WIDE R8, R131, 0x2, R4 ;  /* 0x0000000283087825 */ /* 0x002fe200078e0204 */
[----:B------:R-:W-:Y:S01]  /*f5d0*/  PRMT R196, R110, 0x7610, R196 ;  /* 0x000076106ec47816 */ /* 0x000fe200000000c4 */
[----:B------:R-:W1:Y:S01]  /*f5e0*/  LDCU UR66, c[0x0][0x398] ;  /* 0x00007300ff4277ac */ /* 0x000e620008000800 */
[----:B------:R-:W-:Y:S01]  /*f5f0*/  ISETP.GE.AND P5, PT, R186, UR20, PT ;  /* 0x00000014ba007c0c */ /* 0x000fe2000bfa6270 */
[----:B------:R-:W5:Y:S01]  /*f600*/  LDL.LU R93, [R1+0x204] ;  /* 0x00020400015d7983 */ /* 0x000f620000300800 */
[----:B---3--:R-:W-:-:S03]  /*f610*/  IMAD.WIDE R74, R185, 0x2, R6 ;  /* 0x00000002b94a7825 */ /* 0x008fc600078e0206 */
[----:B------:R3:W-:Y:S01]  /*f620*/  @P1 STG.E.U16 desc[UR22][R8.64], R189 ;  /* 0x000000bd08001986 */ /* 0x0007e2000c101516 */
[----:B------:R-:W-:Y:S01]  /*f630*/  ISETP.LT.AND P1, PT, R2, UR53, !P0 ;  /* 0x0000003502007c0c */ /* 0x000fe2000c721270 */
[----:B------:R-:W0:Y:S01]  /*f640*/  LDCU UR20, c[0x0][0x398] ;  /* 0x00007300ff1477ac */ /* 0x000e220008000800 */
[----:B------:R-:W-:Y:S01]  /*f650*/  VIADD R131, R185, UR30 ;  /* 0x0000001eb9837c36 */ /* 0x000fe20008000000 */
[----:B------:R1:W-:Y:S01]  /*f660*/  @P3 STG.E.U16 desc[UR22][R74.64], R198 ;  /* 0x000000c64a003986 */ /* 0x0003e2000c101516 */
[----:B------:R-:W-:Y:S02]  /*f670*/  ISETP.LT.AND P0, PT, R3, UR43, !P0 ;  /* 0x0000002b03007c0c */ /* 0x000fe4000c701270 */
[----:B------:R-:W-:Y:S01]  /*f680*/  PRMT R197, R111, 0x7610, R197 ;  /* 0x000076106fc57816 */ /* 0x000fe200000000c5 */
[----:B------:R-:W-:Y:S01]  /*f690*/  VIADD R186, R0, 0x7b ;  /* 0x0000007b00ba7836 */ /* 0x000fe20000000000 */
[----:B------:R-:W0:Y:S01]  /*f6a0*/  LDCU UR53, c[0x0][0x39c] ;  /* 0x00007380ff3577ac */ /* 0x000e220008000800 */
[----:B------:R-:W5:Y:S01]  /*f6b0*/  LDL.LU R94, [R1+0x200] ;  /* 0x00020000015e7983 */ /* 0x000f620000300800 */
[----:B---3--:R-:W-:-:S04]  /*f6c0*/  IMAD.WIDE R8, R185, 0x2, R4 ;  /* 0x00000002b9087825 */ /* 0x008fc800078e0204 */
[C---:B-1----:R-:W-:Y:S01]  /*f6d0*/  IMAD.WIDE R74, R131.reuse, 0x2, R6 ;  /* 0x00000002834a7825 */ /* 0x042fe200078e0206 */
[----:B------:R1:W-:Y:S01]  /*f6e0*/  @P6 STG.E.U16 desc[UR22][R8.64], R196 ;  /* 0x000000c408006986 */ /* 0x0003e2000c101516 */
[----:B------:R-:W-:Y:S01]  /*f6f0*/  ISETP.LT.AND P6, PT, R2, UR48, !P5 ;  /* 0x0000003002007c0c */ /* 0x000fe2000efc1270 */
[----:B------:R-:W3:Y:S01]  /*f700*/  LDCU UR43, c[0x0][0x398] ;  /* 0x00007300ff2b77ac */ /* 0x000ee20008000800 */
[----:B------:R-:W-:Y:S01]  /*f710*/  VIADD R185, R131, UR30 ;  /* 0x0000001e83b97c36 */ /* 0x000fe20008000000 */
[----:B------:R-:W-:Y:S01]  /*f720*/  ISETP.LT.AND P5, PT, R3, UR33, !P5 ;  /* 0x0000002103007c0c */ /* 0x000fe2000efa1270 */
[----:B------:R0:W-:Y:S01]  /*f730*/  @P1 STG.E.U16 desc[UR22][R74.64], R197 ;  /* 0x000000c54a001986 */ /* 0x0001e2000c101516 */
[----:B------:R-:W-:Y:S01]  /*f740*/  PRMT R189, R112, 0x7610, R189 ;  /* 0x0000761070bd7816 */ /* 0x000fe200000000bd */
[----:B------:R-:W2:Y:S01]  /*f750*/  LDCU UR33, c[0x0][0x39c] ;  /* 0x00007380ff2177ac */ /* 0x000ea20008000800 */
[----:B------:R-:W-:Y:S01]  /*f760*/  PRMT R198, R113, 0x7610, R198 ;  /* 0x0000761071c67816 */ /* 0x000fe200000000c6 */
[----:B------:R-:W3:Y:S01]  /*f770*/  LDL.LU R95, [R1+0x1fc] ;  /* 0x0001fc00015f7983 */ /* 0x000ee20000300800 */
[----:B------:R-:W-:Y:S01]  /*f780*/  ISETP.GE.AND P2, PT, R186, UR65, PT ;  /* 0x00000041ba007c0c */ /* 0x000fe2000bf46270 */
[----:B-1----:R-:W-:Y:S01]  /*f790*/  IMAD.WIDE R8, R131, 0x2, R4 ;  /* 0x0000000283087825 */ /* 0x002fe200078e0204 */
[----:B------:R-:W-:Y:S01]  /*f7a0*/  PRMT R196, R114, 0x7610, R196 ;  /* 0x0000761072c47816 */ /* 0x000fe200000000c4 */
[----:B------:R-:W1:Y:S01]  /*f7b0*/  LDCU UR65, c[0x0][0x39c] ;  /* 0x00007380ff4177ac */ /* 0x000e620008000800 */
[----:B------:R-:W3:Y:S01]  /*f7c0*/  LDL.LU R96, [R1+0x1f8] ;  /* 0x0001f80001607983 */ /* 0x000ee20000300800 */
[----:B0-----:R-:W-:Y:S01]  /*f7d0*/  IMAD.WIDE R74, R185, 0x2, R6 ;  /* 0x00000002b94a7825 */ /* 0x001fe200078e0206 */
[----:B------:R-:W0:Y:S02]  /*f7e0*/  LDCU UR48, c[0x0][0x398] ;  /* 0x00007300ff3077ac */ /* 0x000e240008000800 */
[----:B------:R1:W-:Y:S01]  /*f7f0*/  @P0 STG.E.U16 desc[UR22][R8.64], R189 ;  /* 0x000000bd08000986 */ /* 0x0003e2000c101516 */
[----:B------:R-:W-:-:S03]  /*f800*/  VIADD R186, R0, 0x7c ;  /* 0x0000007c00ba7836 */ /* 0x000fc60000000000 */
[----:B------:R0:W-:Y:S01]  /*f810*/  @P6 STG.E.U16 desc[UR22][R74.64], R198 ;  /* 0x000000c64a006986 */ /* 0x0001e2000c101516 */
[----:B------:R-:W-:Y:S01]  /*f820*/  ISETP.LT.AND P6, PT, R2, UR52, !P2 ;  /* 0x0000003402007c0c */ /* 0x000fe2000d7c1270 */
[----:B------:R-:W-:Y:S01]  /*f830*/  VIADD R131, R185, UR30 ;  /* 0x0000001eb9837c36 */ /* 0x000fe20008000000 */
[----:B------:R-:W-:Y:S01]  /*f840*/  ISETP.GE.AND P4, PT, R186, UR75, PT ;  /* 0x0000004bba007c0c */ /* 0x000fe2000bf86270 */
[----:B------:R-:W2:Y:S01]  /*f850*/  LDCU UR52, c[0x0][0x39c] ;  /* 0x00007380ff3477ac */ /* 0x000ea20008000800 */
[----:B------:R-:W-:Y:S01]  /*f860*/  PRMT R197, R115, 0x7610, R197 ;  /* 0x0000761073c57816 */ /* 0x000fe200000000c5 */
[----:B------:R-:W3:Y:S01]  /*f870*/  LDL.LU R97, [R1+0x1f4] ;  /* 0x0001f40001617983 */ /* 0x000ee20000300800 */
        /* <DEDUP_REMOVED lines=13> */
[----:B------:R-:W1:Y:S01]  /*f950*/  LDCU UR57, c[0x0][0x398] ;  /* 0x00007300ff3977ac */ /* 0x000e620008000800 */
[----:B------:R-:W-:Y:S01]  /*f960*/  F2FP.BF16.F32.PACK_AB R12, R12, R76 ;  /* 0x0000004c0c0c723e */ /* 0x000fe200000010ff */
[----:B------:R-:W3:Y:S01]  /*f970*/  LDL.LU R98, [R1+0x1f0] ;  /* 0x0001f00001627983 */ /* 0x000ee20000300800 */
[----:B0-----:R-:W-:Y:S01]  /*f980*/  IMAD.WIDE R8, R131, 0x2, R4 ;  /* 0x0000000283087825 */ /* 0x001fe200078e0204 */
[----:B------:R-:W-:Y:S01]  /*f990*/  ISETP.GE.AND P3, PT, R186, UR35, PT ;  /* 0x00000023ba007c0c */ /* 0x000fe2000bf66270 */
[----:B------:R-:W0:Y:S01]  /*f9a0*/  LDCU UR35, c[0x0][0x398] ;  /* 0x00007300ff2377ac */ /* 0x000e220008000800 */
[----:B------:R-:W-:Y:S01]  /*f9b0*/  PRMT R196, R118, 0x7610, R196 ;  /* 0x0000761076c47816 */ /* 0x000fe200000000c4 */
[C---:B--2---:R-:W-:Y:S01]  /*f9c0*/  IMAD.WIDE R74, R185.reuse, 0x2, R6 ;  /* 0x00000002b94a7825 */ /* 0x044fe200078e0206 */
        /* <DEDUP_REMOVED lines=8> */
[----:B------:R-:W3:Y:S01]  /*fa50*/  LDL.LU R99, [R1+0x1ec] ;  /* 0x0001ec0001637983 */ /* 0x000ee20000300800 */
[----:B--2---:R-:W-:Y:S01]  /*fa60*/  IMAD.WIDE R8, R185, 0x2, R4 ;  /* 0x00000002b9087825 */ /* 0x004fe200078e0204 */
[----:B------:R-:W-:Y:S01]  /*fa70*/  PRMT R197, R119, 0x7610, R197 ;  /* 0x0000761077c57816 */ /* 0x000fe200000000c5 */
[----:B------:R-:W2:Y:S01]  /*fa80*/  LDCU UR12, c[0x0][0x398] ;  /* 0x00007300ff0c77ac */ /* 0x000ea20008000800 */
        /* <DEDUP_REMOVED lines=13> */
[----:B------:R-:W-:Y:S01]  /*fb60*/  F2FP.BF16.F32.PACK_AB R77, R13, R77 ;  /* 0x0000004d0d4d723e */ /* 0x000fe200000010ff */
[----:B-1----:R-:W-:Y:S01]  /*fb70*/  IMAD.WIDE R8, R131, 0x2, R4 ;  /* 0x0000000283087825 */ /* 0x002fe200078e0204 */
[----:B------:R-:W-:Y:S01]  /*fb80*/  PRMT R196, R122, 0x7610, R196 ;  /* 0x000076107ac47816 */ /* 0x000fe200000000c4 */
[----:B------:R-:W1:Y:S01]  /*fb90*/  LDCU UR42, c[0x0][0x398] ;  /* 0x00007300ff2a77ac */ /* 0x000e620008000800 */
[----:B------:R-:W-:Y:S01]  /*fba0*/  F2FP.BF16.F32.PACK_AB R14, R14, R78 ;  /* 0x0000004e0e0e723e */ /* 0x000fe200000010ff */
[----:B------:R-:W3:Y:S01]  /*fbb0*/  LDL.LU R100, [R1+0x1e8] ;  /* 0x0001e80001647983 */ /* 0x000ee20000300800 */
[----:B--2---:R-:W-:-:S03]  /*fbc0*/  IMAD.WIDE R74, R185, 0x2, R6 ;  /* 0x00000002b94a7825 */ /* 0x004fc600078e0206 */
[----:B------:R2:W-:Y:S01]  /*fbd0*/  @P3 STG.E.U16 desc[UR22][R8.64], R189 ;  /* 0x000000bd08003986 */ /* 0x0005e2000c101516 */
[----:B------:R-:W-:Y:S01]  /*fbe0*/  ISETP.LT.AND P3, PT, R2, UR26, !P0 ;  /* 0x0000001a02007c0c */ /* 0x000fe2000c761270 */
[----:B------:R-:W0:Y:S01]  /*fbf0*/  LDCU UR26, c[0x0][0x398] ;  /* 0x00007300ff1a77ac */ /* 0x000e220008000800 */
[----:B------:R-:W-:Y:S01]  /*fc00*/  ISETP.GE.AND P6, PT, R186, UR45, PT ;  /* 0x0000002dba007c0c */ /* 0x000fe2000bfc6270 */
[----:B------:R-:W-:Y:S01]  /*fc10*/  VIADD R186, R0, 0x81 ;  /* 0x0000008100ba7836 */ /* 0x000fe20000000000 */
[----:B------:R1:W-:Y:S01]  /*fc20*/  @P4 STG.E.U16 desc[UR22][R74.64], R198 ;  /* 0x000000c64a004986 */ /* 0x0003e2000c101516 */
[----:B------:R-:W-:Y:S01]  /*fc30*/  VIADD R131, R185, UR30 ;  /* 0x0000001eb9837c36 */ /* 0x000fe20008000000 */
[----:B------:R-:W-:Y:S01]  /*fc40*/  ISETP.LT.AND P0, PT, R3, UR31, !P0 ;  /* 0x0000001f03007c0c */ /* 0x000fe2000c701270 */
[----:B------:R-:W0:Y:S01]  /*fc50*/  LDCU UR45, c[0x0][0x398] ;  /* 0x00007300ff2d77ac */ /* 0x000e220008000800 */
[----:B------:R-:W-:Y:S01]  /*fc60*/  PRMT R197, R123, 0x7610, R197 ;  /* 0x000076107bc57816 */ /* 0x000fe200000000c5 */
[----:B------:R-:W3:Y:S01]  /*fc70*/  LDL.LU R101, [R1+0x1e4] ;  /* 0x0001e40001657983 */ /* 0x000ee20000300800 */
[----:B--2---:R-:W-:Y:S01]  /*fc80*/  IMAD.WIDE R8, R185, 0x2, R4 ;  /* 0x00000002b9087825 */ /* 0x004fe200078e0204 */
[----:B------:R-:W-:Y:S01]  /*fc90*/  ISETP.GE.AND P2, PT, R186, UR58, PT ;  /* 0x0000003aba007c0c */ /* 0x000fe2000bf46270 */
[----:B------:R-:W2:Y:S01]  /*fca0*/  LDCU UR31, c[0x0][0x398] ;  /* 0x00007300ff1f77ac */ /* 0x000ea20008000800 */
[----:B------:R-:W-:Y:S01]  /*fcb0*/  PRMT R189, R124, 0x7610, R189 ;  /* 0x000076107cbd7816 */ /* 0x000fe200000000bd */
[----:B------:R-:W2:Y:S01]  /*fcc0*/  LDL.LU R102, [R1+0x1e0] ;  /* 0x0001e00001667983 */ /* 0x000ea20000300800 */
[----:B-1----:R-:W-:Y:S01]  /*fcd0*/  IMAD.WIDE R74, R131, 0x2, R6 ;  /* 0x00000002834a7825 */ /* 0x002fe200078e0206 */
[----:B------:R-:W1:Y:S02]  /*fce0*/  LDCU UR58, c[0x0][0x398] ;  /* 0x00007300ff3a77ac */ /* 0x000e640008000800 */
[----:B------:R0:W-:Y:S01]  /*fcf0*/  @P1 STG.E.U16 desc[UR22][R8.64], R196 ;  /* 0x000000c408001986 */ /* 0x0001e2000c101516 */
[----:B------:R-:W-:Y:S01]  /*fd00*/  ISETP.LT.AND P1, PT, R2, UR9, !P6 ;  /* 0x0000000902007c0c */ /* 0x000fe2000f721270 */
[----:B------:R-:W-:-:S02]  /*fd10*/  VIADD R186, R0, 0x82 ;  /* 0x0000008200ba7836 */ /* 0x000fc40000000000 */
[----:B------:R-:W-:Y:S01]  /*fd20*/  VIADD R185, R131, UR30 ;  /* 0x0000001e83b97c36 */ /* 0x000fe20008000000 */
[----:B------:R-:W-:Y:S01]  /*fd30*/  ISETP.LT.AND P6, PT, R3, UR16, !P6 ;  /* 0x0000001003007c0c */ /* 0x000fe2000f7c1270 */
[----:B------:R1:W-:Y:S01]  /*fd40*/  @P3 STG.E.U16 desc[UR22][R74.64], R197 ;  /* 0x000000c54a003986 */ /* 0x0003e2000c101516 */
[----:B------:R-:W-:Y:S01]  /*fd50*/  ISETP.GE.AND P5, PT, R186, UR46, PT ;  /* 0x0000002eba007c0c */ /* 0x000fe2000bfa6270 */
[----:B------:R-:W-:Y:S01]  /*fd60*/  VIADD R186, R0, 0x83 ;  /* 0x0000008300ba7836 */ /* 0x000fe20000000000 */
[----:B------:R-:W3:Y:S01]  /*fd70*/  LDCU UR46, c[0x0][0x39c] ;  /* 0x00007380ff2e77ac */ /* 0x000ee20008000800 */
[----:B------:R-:W-:Y:S01]  /*fd80*/  F2FP.BF16.F32.PACK_AB R79, R15, R79 ;  /* 0x0000004f0f4f723e */ /* 0x000fe200000010ff */
[----:B------:R-:W2:Y:S01]  /*fd90*/  LDL.LU R103, [R1+0x1dc] ;  /* 0x0001dc0001677983 */ /* 0x000ea20000300800 */
[----:B0-----:R-:W-:Y:S01]  /*fda0*/  IMAD.WIDE R8, R131, 0x2, R4 ;  /* 0x0000000283087825 */ /* 0x001fe200078e0204 */
[----:B------:R-:W-:Y:S01]  /*fdb0*/  PRMT R196, R132, 0x7632, R196 ;  /* 0x0000763284c47816 */ /* 0x000fe200000000c4 */
[----:B------:R-:W0:Y:S02]  /*fdc0*/  LDCU UR9, c[0x0][0x398] ;  /* 0x00007300ff0977ac */ /* 0x000e240008000800 */
[----:B-1----:R-:W-:Y:S01]  /*fdd0*/  IMAD.WIDE R74, R185, 0x2, R6 ;  /* 0x00000002b94a7825 */ /* 0x002fe200078e0206 */
[----:B------:R1:W-:Y:S01]  /*fde0*/  @P0 STG.E.U16 desc[UR22][R8.64], R189 ;  /* 0x000000bd08000986 */ /* 0x0003e2000c101516 */
[----:B------:R-:W-:Y:S01]  /*fdf0*/  ISETP.GE.AND P4, PT, R186, UR39, PT ;  /* 0x00000027ba007c0c */ /* 0x000fe2000bf86270 */
[----:B------:R-:W0:Y:S02]  /*fe00*/  LDCU UR39, c[0x0][0x39c] ;  /* 0x00007380ff2777ac */ /* 0x000e240008000800 */
[----:B------:R4:W-:Y:S01]  /*fe10*/  @P1 STG.E.U16 desc[UR22][R74.64], R132 ;  /* 0x000000844a001986 */ /* 0x0009e2000c101516 */
[----:B------:R-:W-:Y:S01]  /*fe20*/  ISETP.LT.AND P1, PT, R2, UR59, !P2 ;  /* 0x0000003b02007c0c */ /* 0x000fe2000d721270 */
[----:B------:R-:W-:Y:S01]  /*fe30*/  VIADD R186, R0, 0x84 ;  /* 0x0000008400ba7836 */ /* 0x000fe20000000000 */
[----:B------:R-:W-:Y:S01]  /*fe40*/  ISETP.LT.AND P2, PT, R3, UR36, !P2 ;  /* 0x0000002403007c0c */ /* 0x000fe2000d741270 */
[C---:B------:R-:W-:Y:S01]  /*fe50*/  VIADD R131, R185.reuse, UR30 ;  /* 0x0000001eb9837c36 */ /* 0x040fe20008000000 */
[----:B------:R-:W0:Y:S01]  /*fe60*/  LDCU UR16, c[0x0][0x39c] ;  /* 0x00007380ff1077ac */ /* 0x000e220008000800 */
[----:B------:R-:W-:Y:S01]  /*fe70*/  F2FP.BF16.F32.PACK_AB R16, R16, R80 ;  /* 0x000000501010723e */ /* 0x000fe200000010ff */
[----:B------:R-:W2:Y:S01]  /*fe80*/  LDL.LU R104, [R1+0x1d8] ;  /* 0x0001d80001687983 */ /* 0x000ea20000300800 */
[----:B-1----:R-:W-:Y:S01]  /*fe90*/  IMAD.WIDE R8, R185, 0x2, R4 ;  /* 0x00000002b9087825 */ /* 0x002fe200078e0204 */
[----:B------:R-:W-:Y:S01]  /*fea0*/  ISETP.GE.AND P3, PT, R186, UR4, PT ;  /* 0x00000004ba007c0c */ /* 0x000fe2000bf66270 */
[----:B------:R-:W1:Y:S01]  /*feb0*/  LDCU UR4, c[0x0][0x398] ;  /* 0x00007300ff0477ac */ /* 0x000e620008000800 */
[----:B------:R-:W-:Y:S01]  /*fec0*/  PRMT R189, R134, 0x7632, R189 ;  /* 0x0000763286bd7816 */ /* 0x000fe200000000bd */
[----:B----4-:R-:W-:Y:S01]  /*fed0*/  IMAD.WIDE R74, R131, 0x2, R6 ;  /* 0x00000002834a7825 */ /* 0x010fe200078e0206 */
[----:B------:R4:W-:Y:S01]  /*fee0*/  @P6 STG.E.U16 desc[UR22][R8.64], R196 ;  /* 0x000000c408006986 */ /* 0x0009e2000c101516 */
[----:B------:R-:W-:Y:S01]  /*fef0*/  ISETP.LT.AND P6, PT, R2, UR49, !P5 ;  /* 0x0000003102007c0c */ /* 0x000fe2000efc1270 */
[----:B------:R-:W0:Y:S01]  /*ff00*/  LDCU UR36, c[0x0][0x39c] ;  /* 0x00007380ff2477ac */ /* 0x000e220008000800 */
[----:B------:R-:W-:Y:S01]  /*ff10*/  VIADD R186, R0, 0x85 ;  /* 0x0000008500ba7836 */ /* 0x000fe20000000000 */
[----:B------:R-:W-:Y:S01]  /*ff20*/  F2FP.BF16.F32.PACK_AB R81, R17, R81 ;  /* 0x000000511151723e */ /* 0x000fe200000010ff */
[----:B------:R-:W-:Y:S01]  /*ff30*/  VIADD R185, R131, UR30 ;  /* 0x0000001e83b97c36 */ /* 0x000fe20008000000 */
[----:B------:R-:W-:Y:S01]  /*ff40*/  ISETP.LT.AND P5, PT, R3, UR50, !P5 ;  /* 0x0000003203007c0c */ /* 0x000fe2000efa1270 */
[----:B------:R1:W-:Y:S01]  /*ff50*/  @P1 STG.E.U16 desc[UR22][R74.64], R133 ;  /* 0x000000854a001986 */ /* 0x0003e2000c101516 */
[----:B------:R-:W-:Y:S01]  /*ff60*/  ISETP.GE.AND P0, PT, R186, UR60, PT ;  /* 0x0000003cba007c0c */ /* 0x000fe2000bf06270 */
[----:B------:R-:W-:Y:S01]  /*ff70*/  VIADD R132, R0, 0x86 ;  /* 0x0000008600847836 */ /* 0x000fe20000000000 */
[----:B------:R-:W-:Y:S01]  /*ff80*/  PRMT R186, R133, 0x7632, R186 ;  /* 0x0000763285ba7816 */ /* 0x000fe200000000ba */
[----:B------:R-:W0:Y:S01]  /*ff90*/  LDCU UR49, c[0x0][0x398] ;  /* 0x00007300ff3177ac */ /* 0x000e220008000800 */
[----:B----4-:R-:W-:Y:S01]  /*ffa0*/  IMAD.WIDE R8, R131, 0x2, R4 ;  /* 0x0000000283087825 */ /* 0x010fe200078e0204 */
[----:B------:R-:W-:Y:S01]  /*ffb0*/  F2FP.BF16.F32.PACK_AB R18, R18, R82 ;  /* 0x000000521212723e */ /* 0x000fe200000010ff */
[----:B------:R-:W4:Y:S01]  /*ffc0*/  LDL.LU R105, [R1+0x1d4] ;  /* 0x0001d40001697983 */ /* 0x000f220000300800 */
[----:B------:R-:W0:Y:S01]  /*ffd0*/  LDCU UR50, c[0x0][0x39c] ;  /* 0x00007380ff3277ac */ /* 0x000e220008000800 */
[----:B-1----:R-:W-:-:S02]  /*ffe0*/  IMAD.WIDE R74, R185, 0x2, R6 ;  /* 0x00000002b94a7825 */ /* 0x002fc400078e0206 */
[----:B------:R1:W-:Y:S01]  /*fff0*/  @P2 STG.E.U16 desc[UR22][R8.64], R186 ;  /* 0x000000ba08002986 */ /* 0x0003e2000c101516 */
[----:B------:R-:W0:Y:S03]  /*10000*/  LDCU UR59, c[0x0][0x39c] ;  /* 0x00007380ff3b77ac */ /* 0x000e260008000800 */
[----:B------:R5:W-:Y:S01]  /*10010*/  @P6 STG.E.U16 desc[UR22][R74.64], R134 ;  /* 0x000000864a006986 */ /* 0x000be2000c101516 */
[----:B------:R-:W-:Y:S01]  /*10020*/  ISETP.LT.AND P6, PT, R2, UR14, !P4 ;  /* 0x0000000e02007c0c */ /* 0x000fe2000e7c1270 */
[----:B------:R-:W-:Y:S01]  /*10030*/  VIADD R131, R185, UR30 ;  /* 0x0000001eb9837c36 */ /* 0x000fe20008000000 */
[----:B------:R-:W-:Y:S01]  /*10040*/  ISETP.LT.AND P4, PT, R3, UR41, !P4 ;  /* 0x0000002903007c0c */ /* 0x000fe2000e781270 */
[----:B------:R-:W0:Y:S01]  /*10050*/  LDCU UR14, c[0x0][0x398] ;  /* 0x00007300ff0e77ac */ /* 0x000e220008000800 */
[----:B------:R-:W-:Y:S01]  /*10060*/  ISETP.GE.AND P1, PT, R132, UR38, PT ;  /* 0x0000002684007c0c */ /* 0x000fe2000bf26270 */
[----:B------:R-:W4:Y:S01]  /*10070*/  LDL.LU R106, [R1+0x1d0] ;  /* 0x0001d000016a7983 */ /* 0x000f220000300800 */
[----:B-1----:R-:W-:Y:S01]  /*10080*/  IMAD.WIDE R8, R185, 0x2, R4 ;  /* 0x00000002b9087825 */ /* 0x002fe200078e0204 */
[----:B------:R-:W1:Y:S01]  /*10090*/  LDCU UR38, c[0x0][0x398] ;  /* 0x00007300ff2677ac */ /* 0x000e620008000800 */
[----:B-----5:R-:W-:Y:S01]  /*100a0*/  F2FP.BF16.F32.PACK_AB R19, R19, R83 ;  /* 0x000000531313723e */ /* 0x020fe200000010ff */
[----:B------:R-:W5:Y:S01]  /*100b0*/  LDL.LU R107, [R1+0x1cc] ;  /* 0x0001cc00016b7983 */ /* 0x000f620000300800 */
[----:B------:R-:W-:Y:S01]  /*100c0*/  IMAD.WIDE R74, R131, 0x2, R6 ;  /* 0x00000002834a7825 */ /* 0x000fe200078e0206 */
[----:B------:R-:W-:Y:S01]  /*100d0*/  PRMT R134, R135, 0x7632, R134 ;  /* 0x0000763287867816 */ /* 0x000fe20000000086 */
[----:B------:R-:W0:Y:S01]  /*100e0*/  LDCU UR41, c[0x0][0x398] ;  /* 0x00007300ff2977ac */ /* 0x000e220008000800 */
[----:B------:R1:W-:Y:S01]  /*100f0*/  @P5 STG.E.U16 desc[UR22][R8.64], R189 ;  /* 0x000000bd08005986 */ /* 0x0003e2000c101516 */
[----:B------:R-:W-:Y:S01]  /*10100*/  ISETP.LT.AND P5, PT, R2, UR54, !P3 ;  /* 0x0000003602007c0c */ /* 0x000fe2000dfa1270 */
[----:B------:R-:W-:Y:S01]  /*10110*/  VIADD R133, R131, UR30 ;  /* 0x0000001e83857c36 */ /* 0x000fe20008000000 */
[----:B------:R-:W-:Y:S01]  /*10120*/  ISETP.LT.AND P3, PT, R3, UR55, !P3 ;  /* 0x0000003703007c0c */ /* 0x000fe2000df61270 */
[----:B------:R0:W-:Y:S01]  /*10130*/  @P6 STG.E.U16 desc[UR22][R74.64], R135 ;  /* 0x000000874a006986 */ /* 0x0001e2000c101516 */
[----:B------:R-:W-:Y:S01]  /*10140*/  VIADD R132, R0, 0x87 ;  /* 0x0000008700847836 */ /* 0x000fe20000000000 */
[----:B------:R-:W2:Y:S01]  /*10150*/  LDCU UR54, c[0x0][0x398] ;  /* 0x00007300ff3677ac */ /* 0x000ea20008000800 */
[----:B------:R-:W-:Y:S01]  /*10160*/  F2FP.BF16.F32.PACK_AB R20, R20, R84 ;  /* 0x000000541414723e */ /* 0x000fe200000010ff */
[----:B------:R-:W4:Y:S01]  /*10170*/  LDL.LU R108, [R1+0x1c8] ;  /* 0x0001c800016c7983 */ /* 0x000f220000300800 */
[----:B------:R-:W2:Y:S01]  /*10180*/  LDCU UR55, c[0x0][0x398] ;  /* 0x00007300ff3777ac */ /* 0x000ea20008000800 */
[----:B-1----:R-:W-:-:S04]  /*10190*/  IMAD.WIDE R8, R131, 0x2, R4 ;  /* 0x0000000283087825 */ /* 0x002fc800078e0204 */
[----:B0-----:R-:W-:Y:S01]  /*101a0*/  IMAD.WIDE R74, R133, 0x2, R6 ;  /* 0x00000002854a7825 */ /* 0x001fe200078e0206 */
[----:B------:R0:W-:Y:S01]  /*101b0*/  @P4 STG.E.U16 desc[UR22][R8.64], R134 ;  /* 0x0000008608004986 */ /* 0x0001e2000c101516 */
[----:B------:R-:W-:-:S03]  /*101c0*/  PRMT R135, R136, 0x7632, R135 ;  /* 0x0000763288877816 */ /* 0x000fc60000000087 */
[----:B------:R1:W-:Y:S01]  /*101d0*/  @P5 STG.E.U16 desc[UR22][R74.64], R136 ;  /* 0x000000884a005986 */ /* 0x0003e2000c101516 */
[----:B------:R-:W-:Y:S01]  /*101e0*/  ISETP.LT.AND P5, PT, R2, UR56, !P0 ;  /* 0x0000003802007c0c */ /* 0x000fe2000c7a1270 */
[----:B------:R-:W-:Y:S01]  /*101f0*/  VIADD R131, R133, UR30 ;  /* 0x0000001e85837c36 */ /* 0x000fe20008000000 */
[----:B------:R-:W-:Y:S01]  /*10200*/  ISETP.LT.AND P0, PT, R3, UR61, !P0 ;  /* 0x0000003d03007c0c */ /* 0x000fe2000c701270 */
[----:B------:R-:W2:Y:S01]  /*10210*/  LDCU UR56, c[0x0][0x39c] ;  /* 0x00007380ff3877ac */ /* 0x000ea20008000800 */
[----:B------:R-:W-:Y:S01]  /*10220*/  ISETP.GE.AND P2, PT, R132, UR62, PT ;  /* 0x0000003e84007c0c */ /* 0x000fe2000bf46270 */
[----:B------:R-:W4:Y:S01]  /*10230*/  LDL.LU R109, [R1+0x1c4] ;  /* 0x0001c400016d7983 */ /* 0x000f220000300800 */
[----:B0-----:R-:W-:Y:S01]  /*10240*/  IMAD.WIDE R8, R133, 0x2, R4 ;  /* 0x0000000285087825 */ /* 0x001fe200078e0204 */
[----:B------:R-:W-:Y:S02]  /*10250*/  PRMT R134, R137, 0x7632, R134 ;  /* 0x0000763289867816 */ /* 0x000fe40000000086 */
[----:B------:R-:W4:Y:S04]  /*10260*/  LDL.LU R110, [R1+0x1c0] ;  /* 0x0001c000016e7983 */ /* 0x000f280000300800 */
[----:B------:R0:W-:Y:S01]  /*10270*/  @P3 STG.E.U16 desc[UR22][R8.64], R135 ;  /* 0x0000008708003986 */ /* 0x0001e2000c101516 */
[----:B------:R-:W-:Y:S01]  /*10280*/  ISETP.LT.AND P3, PT, R2, UR6, !P1 ;  /* 0x0000000602007c0c */ /* 0x000fe2000cf61270 */
[----:B-1----:R-:W-:Y:S01]  /*10290*/  IMAD.WIDE R74, R131, 0x2, R6 ;  /* 0x00000002834a7825 */ /* 0x002fe200078e0206 */
[----:B------:R-:W-:Y:S01]  /*102a0*/  ISETP.LT.AND P1, PT, R3, UR63, !P1 ;  /* 0x0000003f03007c0c */ /* 0x000fe2000cf21270 */
[----:B------:R-:W1:Y:S01]  /*102b0*/  LDCU UR6, c[0x0][0x398] ;  /* 0x00007300ff0677ac */ /* 0x000e620008000800 */
[----:B------:R-:W-:Y:S01]  /*102c0*/  PRMT R136, R141, 0x7632, R136 ;  /* 0x000076328d887816 */ /* 0x000fe20000000088 */
[----:B------:R-:W-:Y:S01]  /*102d0*/  VIADD R133, R131, UR30 ;  /* 0x0000001e83857c36 */ /* 0x000fe20008000000 */
[----:B------:R1:W-:Y:S01]  /*102e0*/  @P5 STG.E.U16 desc[UR22][R74.64], R137 ;  /* 0x000000894a005986 */ /* 0x0003e2000c101516 */
[----:B------:R-:W-:Y:S01]  /*102f0*/  VIADD R132, R0, 0x88 ;  /* 0x0000008800847836 */ /* 0x000fe20000000000 */
[----:B------:R-:W-:-:S02]  /*10300*/  F2FP.BF16.F32.PACK_AB R21, R21, R85 ;  /* 0x000000551515723e */ /* 0x000fc400000010ff */
[----:B------:R-:W-:Y:S01]  /*10310*/  F2FP.BF16.F32.PACK_AB R22, R22, R86 ;  /* 0x000000561616723e */ /* 0x000fe200000010ff */
[----:B0-----:R-:W-:Y:S01]  /*10320*/  IMAD.WIDE R8, R131, 0x2, R4 ;  /* 0x0000000283087825 */ /* 0x001fe200078e0204 */
[----:B------:R-:W-:Y:S01]  /*10330*/  ISETP.GE.AND P6, PT, R132, UR47, PT ;  /* 0x0000002f84007c0c */ /* 0x000fe2000bfc6270 */
[----:B------:R-:W0:Y:S01]  /*10340*/  LDCU UR47, c[0x0][0x39c] ;  /* 0x00007380ff2f77ac */ /* 0x000e220008000800 */
[----:B------:R-:W-:Y:S01]  /*10350*/  F2FP.BF16.F32.PACK_AB R23, R23, R87 ;  /* 0x000000571717723e */ /* 0x000fe200000010ff */
[----:B------:R-:W4:Y:S01]  /*10360*/  LDL.LU R111, [R1+0x1bc] ;  /* 0x0001bc00016f7983 */ /* 0x000f220000300800 */
[----:B-1----:R-:W-:-:S03]  /*10370*/  IMAD.WIDE R74, R133, 0x2, R6 ;  /* 0x00000002854a7825 */ /* 0x002fc600078e0206 */
[----:B------:R1:W-:Y:S01]  /*10380*/  @P0 STG.E.U16 desc[UR22][R8.64], R134 ;  /* 0x0000008608000986 */ /* 0x0003e2000c101516 */
[----:B------:R-:W-:Y:S01]  /*10390*/  PRMT R135, R138, 0x7632, R135 ;  /* 0x000076328a877816 */ /* 0x000fe20000000087 */
[----:B------:R-:W-:Y:S02]  /*103a0*/  VIADD R132, R0, 0x89 ;  /* 0x0000008900847836 */ /* 0x000fe40000000000 */
[----:B------:R0:W-:Y:S01]  /*103b0*/  @P3 STG.E.U16 desc[UR22][R74.64], R138 ;  /* 0x0000008a4a003986 */ /* 0x0001e2000c101516 */
[----:B------:R-:W-:Y:S01]  /*103c0*/  ISETP.LT.AND P3, PT, R2, UR28, !P2 ;  /* 0x0000001c02007c0c */ /* 0x000fe2000d761270 */
[----:B------:R-:W-:Y:S01]  /*103d0*/  VIADD R131, R133, UR30 ;  /* 0x0000001e85837c36 */ /* 0x000fe20008000000 */
[----:B------:R-:W-:Y:S01]  /*103e0*/  ISETP.LT.AND P2, PT, R3, UR34, !P2 ;  /* 0x0000002203007c0c */ /* 0x000fe2000d741270 */
[----:B------:R-:W2:Y:S01]  /*103f0*/  LDCU UR28, c[0x0][0x398] ;  /* 0x00007300ff1c77ac */ /* 0x000ea20008000800 */
[----:B------:R-:W-:Y:S01]  /*10400*/  PRMT R137, R127, 0x7610, R137 ;  /* 0x000076107f897816 */ /* 0x000fe20000000089 */
[----:B------:R-:W4:Y:S01]  /*10410*/  LDL.LU R112, [R1+0x1b8] ;  /* 0x0001b80001707983 */ /* 0x000f220000300800 */
[----:B-1----:R-:W-:Y:S01]  /*10420*/  IMAD.WIDE R8, R133, 0x2, R4 ;  /* 0x0000000285087825 */ /* 0x002fe200078e0204 */
[----:B------:R-:W-:Y:S01]  /*10430*/  ISETP.GE.AND P4, PT, R132, UR65, PT ;  /* 0x0000004184007c0c */ /* 0x000fe2000bf86270 */
[----:B------:R-:W1:Y:S01]  /*10440*/  LDCU UR34, c[0x0][0x398] ;  /* 0x00007300ff2277ac */ /* 0x000e620008000800 */
        /* <DEDUP_REMOVED lines=10> */
[----:B------:R-:W-:Y:S01]  /*104f0*/  VIADD R132, R0, 0x8b ;  /* 0x0000008b00847836 */ /* 0x000fe20000000000 */
[----:B------:R-:W2:Y:S01]  /*10500*/  LDCU UR44, c[0x0][0x39c] ;  /* 0x00007380ff2c77ac */ /* 0x000ea20008000800 */
[----:B------:R-:W-:Y:S01]  /*10510*/  F2FP.BF16.F32.PACK_AB R24, R24, R88 ;  /* 0x000000581818723e */ /* 0x000fe200000010ff */
[----:B------:R-:W4:Y:S01]  /*10520*/  LDL.LU R113, [R1+0x1b4] ;  /* 0x0001b40001717983 */ /* 0x000f220000300800 */
[----:B-1----:R-:W-:Y:S01]  /*10530*/  IMAD.WIDE R8, R131, 0x2, R4 ;  /* 0x0000000283087825 */ /* 0x002fe200078e0204 */
[----:B------:R-:W-:-:S02]  /*10540*/  PRMT R135, R140, 0x7632, R135 ;  /* 0x000076328c877816 */ /* 0x000fc40000000087 */
[----:B------:R-:W-:Y:S01]  /*10550*/  ISETP.GE.AND P0, PT, R132, UR53, PT ;  /* 0x0000003584007c0c */ /* 0x000fe2000bf06270 */
[----:B------:R-:W4:Y:S01]  /*10560*/  LDL.LU R114, [R1+0x1b0] ;  /* 0x0001b00001727983 */ /* 0x000f220000300800 */
[----:B0-----:R-:W-:-:S03]  /*10570*/  IMAD.WIDE R74, R133, 0x2, R6 ;  /* 0x00000002854a7825 */ /* 0x001fc600078e0206 */
[----:B------:R0:W-:Y:S01]  /*10580*/  @P2 STG.E.U16 desc[UR22][R8.64], R134 ;  /* 0x0000008608002986 */ /* 0x0001e2000c101516 */
[----:B------:R-:W-:Y:S01]  /*10590*/  ISETP.LT.AND P2, PT, R2, UR18, !P4 ;  /* 0x0000001202007c0c */ /* 0x000fe2000e741270 */
[----:B------:R-:W1:Y:S01]  /*105a0*/  LDCU UR53, c[0x0][0x398] ;  /* 0x00007300ff3577ac */ /* 0x000e620008000800 */
[----:B------:R-:W-:Y:S01]  /*105b0*/  VIADD R132, R0, 0x8c ;  /* 0x0000008c00847836 */ /* 0x000fe20000000000 */
[----:B------:R0:W-:Y:S01]  /*105c0*/  @P1 STG.E.U16 desc[UR22][R74.64], R140 ;  /* 0x0000008c4a001986 */ /* 0x0001e2000c101516 */
[----:B------:R-:W-:Y:S01]  /*105d0*/  VIADD R131, R133, UR30 ;  /* 0x0000001e85837c36 */ /* 0x000fe20008000000 */
[----:B------:R-:W-:Y:S01]  /*105e0*/  ISETP.LT.AND P4, PT, R3, UR24, !P4 ;  /* 0x0000001803007c0c */ /* 0x000fe2000e781270 */
[----:B------:R-:W1:Y:S01]  /*105f0*/  LDCU UR18, c[0x0][0x39c] ;  /* 0x00007380ff1277ac */ /* 0x000e620008000800 */
[----:B------:R-:W-:Y:S01]  /*10600*/  F2FP.BF16.F32.PACK_AB R25, R25, R89 ;  /* 0x000000591919723e */ /* 0x000fe200000010ff */
[----:B------:R-:W4:Y:S01]  /*10610*/  LDL.LU R115, [R1+0x1ac] ;  /* 0x0001ac0001737983 */ /* 0x000f220000300800 */
[----:B0-----:R-:W-:Y:S01]  /*10620*/  IMAD.WIDE R8, R133, 0x2, R4 ;  /* 0x0000000285087825 */ /* 0x001fe200078e0204 */
[----:B------:R-:W-:Y:S01]  /*10630*/  ISETP.GE.AND P3, PT, R132, UR33, PT ;  /* 0x0000002184007c0c */ /* 0x000fe2000bf66270 */
[----:B------:R-:W0:Y:S01]  /*10640*/  LDCU UR33, c[0x0][0x398] ;  /* 0x00007300ff2177ac */ /* 0x000e220008000800 */
[----:B------:R-:W-:Y:S01]  /*10650*/  F2FP.BF16.F32.PACK_AB R26, R26, R90 ;  /* 0x0000005a1a1a723e */ /* 0x000fe200000010ff */
[----:B------:R-:W-:Y:S01]  /*10660*/  IMAD.WIDE R74, R131, 0x2, R6 ;  /* 0x00000002834a7825 */ /* 0x000fe200078e0206 */
[----:B------:R1:W-:Y:S01]  /*10670*/  @P6 STG.E.U16 desc[UR22][R8.64], R135 ;  /* 0x0000008708006986 */ /* 0x0003e2000c101516 */
[----:B------:R-:W-:Y:S01]  /*10680*/  ISETP.LT.AND P6, PT, R2, UR66, !P5 ;  /* 0x0000004202007c0c */ /* 0x000fe2000efc1270 */
[----:B------:R-:W0:Y:S01]  /*10690*/  LDCU UR24, c[0x0][0x398] ;  /* 0x00007300ff1877ac */ /* 0x000e220008000800 */
[C---:B------:R-:W-:Y:S01]  /*106a0*/  VIADD R132, R0.reuse, 0x8d ;  /* 0x0000008d00847836 */ /* 0x040fe20000000000 */
[----:B------:R-:W-:Y:S01]  /*106b0*/  F2FP.BF16.F32.PACK_AB R27, R27, R91 ;  /* 0x0000005b1b1b723e */ /* 0x000fe200000010ff */
[----:B------:R-:W-:Y:S01]  /*106c0*/  VIADD R133, R131, UR30 ;  /* 0x0000001e83857c36 */ /* 0x000fe20008000000 */
[----:B------:R0:W-:Y:S01]  /*106d0*/  @P2 STG.E.U16 desc[UR22][R74.64], R141 ;  /* 0x0000008d4a002986 */ /* 0x0001e2000c101516 */
[----:B------:R-:W-:Y:S01]  /*106e0*/  ISETP.LT.AND P5, PT, R3, UR35, !P5 ;  /* 0x0000002303007c0c */ /* 0x000fe2000efa1270 */
[----:B------:R-:W-:Y:S01]  /*106f0*/  VIADD R134, R0, 0x8f ;  /* 0x0000008f00867836 */ /* 0x000fe20000000000 */
[----:B------:R-:W-:Y:S01]  /*10700*/  ISETP.GE.AND P1, PT, R132, UR10, PT ;  /* 0x0000000a84007c0c */ /* 0x000fe2000bf26270 */
[----:B------:R-:W-:Y:S01]  /*10710*/  VIADD R132, R0, 0x8e ;  /* 0x0000008e00847836 */ /* 0x000fe20000000000 */
[----:B------:R-:W2:Y:S01]  /*10720*/  LDCU UR10, c[0x0][0x398] ;  /* 0x00007300ff0a77ac */ /* 0x000ea20008000800 */
[----:B-1----:R-:W-:Y:S01]  /*10730*/  IMAD.WIDE R8, R131, 0x2, R4 ;  /* 0x0000000283087825 */ /* 0x002fe200078e0204 */
[----:B------:R-:W-:Y:S01]  /*10740*/  F2FP.BF16.F32.PACK_AB R28, R28, R92 ;  /* 0x0000005c1c1c723e */ /* 0x000fe200000010ff */
[----:B------:R-:W4:Y:S02]  /*10750*/  LDL.LU R116, [R1+0x1a8] ;  /* 0x0001a80001747983 */ /* 0x000f240000300800 */
[----:B0-----:R-:W-:-:S02]  /*10760*/  IMAD.WIDE R74, R133, 0x2, R6 ;  /* 0x00000002854a7825 */ /* 0x001fc400078e0206 */
[----:B------:R0:W-:Y:S01]  /*10770*/  @P4 STG.E.U16 desc[UR22][R8.64], R136 ;  /* 0x0000008808004986 */ /* 0x0001e2000c101516 */
[----:B------:R-:W-:Y:S01]  /*10780*/  ISETP.GE.AND P2, PT, R132, UR52, PT ;  /* 0x0000003484007c0c */ /* 0x000fe2000bf46270 */
[----:B------:R-:W1:Y:S01]  /*10790*/  LDCU UR35, c[0x0][0x398] ;  /* 0x00007300ff2377ac */ /* 0x000e620008000800 */
[C---:B------:R-:W-:Y:S01]  /*107a0*/  VIADD R131, R133.reuse, UR30 ;  /* 0x0000001e85837c36 */ /* 0x040fe20008000000 */
[----:B------:R3:W-:Y:S02]  /*107b0*/  @P6 STG.E.U16 desc[UR22][R74.64], R142 ;  /* 0x0000008e4a006986 */ /* 0x0007e4000c101516 */
[----:B---3--:R-:W-:Y:S01]  /*107c0*/  ISETP.LT.AND P6, PT, R2, UR43, !P0 ;  /* 0x0000002b02007c0c */ /* 0x008fe2000c7c1270 */
[----:B------:R-:W-:Y:S01]  /*107d0*/  IMAD.WIDE R132, R133, 0x2, R4 ;  /* 0x0000000285847825 */ /* 0x000fe200078e0204 */
[----:B------:R-:W-:Y:S01]  /*107e0*/  ISETP.LT.AND P0, PT, R3, UR12, !P0 ;  /* 0x0000000c03007c0c */ /* 0x000fe2000c701270 */
[----:B------:R-:W3:Y:S01]  /*107f0*/  LDCU UR43, c[0x0][0x398] ;  /* 0x00007300ff2b77ac */ /* 0x000ee20008000800 */
[----:B------:R-:W-:Y:S01]  /*10800*/  F2FP.BF16.F32.PACK_AB R29, R29, R93 ;  /* 0x0000005d1d1d723e */ /* 0x000fe200000010ff */
[----:B------:R-:W3:Y:S01]  /*10810*/  LDL.LU R117, [R1+0x1a4] ;  /* 0x0001a40001757983 */ /* 0x000ee20000300800 */
[----:B0-----:R-:W-:Y:S01]  /*10820*/  IMAD.WIDE R8, R131, 0x2, R6 ;  /* 0x0000000283087825 */ /* 0x001fe200078e0206 */
[----:B------:R-:W-:Y:S01]  /*10830*/  ISETP.GE.AND P4, PT, R134, UR46, PT ;  /* 0x0000002e86007c0c */ /* 0x000fe2000bf86270 */
[----:B------:R-:W0:Y:S01]  /*10840*/  LDCU UR46, c[0x0][0x39c] ;  /* 0x00007380ff2e77ac */ /* 0x000e220008000800 */
[----:B------:R-:W-:-:S02]  /*10850*/  PRMT R136, R125, 0x7610, R136 ;  /* 0x000076107d887816 */ /* 0x000fc40000000088 */
[----:B------:R-:W-:Y:S01]  /*10860*/  PRMT R75, R142, 0x7632, R75 ;  /* 0x000076328e4b7816 */ /* 0x000fe2000000004b */
[----:B------:R-:W-:Y:S01]  /*10870*/  VIADD R135, R131, UR30 ;  /* 0x0000001e83877c36 */ /* 0x000fe20008000000 */
[----:B------:R-:W0:Y:S01]  /*10880*/  LDCU UR12, c[0x0][0x398] ;  /* 0x00007300ff0c77ac */ /* 0x000e220008000800 */
[----:B------:R-:W-:Y:S01]  /*10890*/  F2FP.BF16.F32.PACK_AB R30, R30, R94 ;  /* 0x0000005e1e1e723e */ /* 0x000fe200000010ff */
[----:B------:R-:W3:Y:S01]  /*108a0*/  LDL.LU R118, [R1+0x1a0] ;  /* 0x0001a00001767983 */ /* 0x000ee20000300800 */
[----:B------:R-:W0:Y:S03]  /*108b0*/  LDCU UR52, c[0x0][0x39c] ;  /* 0x00007380ff3477ac */ /* 0x000e260008000800 */
[----:B------:R1:W-:Y:S01]  /*108c0*/  @P5 STG.E.U16 desc[UR22][R132.64], R75 ;  /* 0x0000004b84005986 */ /* 0x0003e2000c101516 */
[----:B------:R-:W-:Y:S01]  /*108d0*/  ISETP.LT.AND P5, PT, R2, UR37, !P3 ;  /* 0x0000002502007c0c */ /* 0x000fe2000dfa1270 */
[----:B------:R-:W-:Y:S01]  /*108e0*/  VIADD R134, R0, 0x90 ;  /* 0x0000009000867836 */ /* 0x000fe20000000000 */
[----:B------:R-:W-:Y:S01]  /*108f0*/  ISETP.LT.AND P3, PT, R3, UR48, !P3 ;  /* 0x0000003003007c0c */ /* 0x000fe2000df61270 */
[----:B------:R0:W-:Y:S01]  /*10900*/  @P6 STG.E.U16 desc[UR22][R8.64], R143 ;  /* 0x0000008f08006986 */ /* 0x0001e2000c101516 */
[----:B------:R-:W2:Y:S01]  /*10910*/  LDCU UR37, c[0x0][0x398] ;  /* 0x00007300ff2577ac */ /* 0x000ea20008000800 */
[----:B------:R-:W-:-:S02]  /*10920*/  F2FP.BF16.F32.PACK_AB R31, R31, R95 ;  /* 0x0000005f1f1f723e */ /* 0x000fc400000010ff */
[----:B------:R-:W-:Y:S01]  /*10930*/  F2FP.BF16.F32.PACK_AB R32, R32, R96 ;  /* 0x000000602020723e */ /* 0x000fe200000010ff */
[----:B------:R-:W2:Y:S01]  /*10940*/  LDCU UR48, c[0x0][0x39c] ;  /* 0x00007380ff3077ac */ /* 0x000ea20008000800 */
[----:B------:R-:W4:Y:S01]  /*10950*/  LDL.LU R119, [R1+0x19c] ;  /* 0x00019c0001777983 */ /* 0x000f220000300800 */
[----:B-1----:R-:W-:Y:S01]  /*10960*/  IMAD.WIDE R74, R131, 0x2, R4 ;  /* 0x00000002834a7825 */ /* 0x002fe200078e0204 */
[----:B0-----:R-:W-:-:S03]  /*10970*/  PRMT R9, R143, 0x7632, R9 ;  /* 0x000076328f097816 */ /* 0x001fc60000000009 */
[----:B------:R-:W-:Y:S01]  /*10980*/  IMAD.WIDE R132, R135, 0x2, R6 ;  /* 0x0000000287847825 */ /* 0x000fe200078e0206 */
[----:B------:R-:W-:Y:S01]  /*10990*/  ISETP.GE.AND P6, PT, R134, UR39, PT ;  /* 0x0000002786007c0c */ /* 0x000fe2000bfc6270 */
[----:B------:R-:W0:Y:S01]  /*109a0*/  LDCU UR39, c[0x0][0x39c] ;  /* 0x00007380ff2777ac */ /* 0x000e220008000800 */
[----:B------:R-:W-:Y:S01]  /*109b0*/  F2FP.BF16.F32.PACK_AB R33, R33, R97 ;  /* 0x000000612121723e */ /* 0x000fe200000010ff */
[----:B------:R1:W-:Y:S04]  /*109c0*/  @P0 STG.E.U16 desc[UR22][R74.64], R9 ;  /* 0x000000094a000986 */ /* 0x0003e8000c101516 */
[----:B------:R0:W-:Y:S01]  /*109d0*/  @P5 STG.E.U16 desc[UR22][R132.64], R144 ;  /* 0x0000009084005986 */ /* 0x0001e2000c101516 */
[----:B------:R-:W-:Y:S01]  /*109e0*/  ISETP.LT.AND P5, PT, R2, UR32, !P1 ;  /* 0x0000002002007c0c */ /* 0x000fe2000cfa1270 */
[----:B------:R-:W-:Y:S01]  /*109f0*/  VIADD R131, R135, UR30 ;  /* 0x0000001e87837c36 */ /* 0x000fe20008000000 */
[----:B------:R-:W-:Y:S01]  /*10a00*/  ISETP.LT.AND P1, PT, R3, UR45, !P1 ;  /* 0x0000002d03007c0c */ /* 0x000fe2000cf21270 */
[----:B------:R-:W-:Y:S01]  /*10a10*/  VIADD R134, R0, 0x91 ;  /* 0x0000009100867836 */ /* 0x000fe20000000000 */
[----:B------:R-:W2:Y:S01]  /*10a20*/  LDCU UR32, c[0x0][0x398] ;  /* 0x00007300ff2077ac */ /* 0x000ea20008000800 */
[----:B------:R-:W4:Y:S01]  /*10a30*/  LDL.LU R120, [R1+0x198] ;  /* 0x0001980001787983 */ /* 0x000f220000300800 */
[----:B-1----:R-:W-:Y:S01]  /*10a40*/  IMAD.WIDE R8, R135, 0x2, R4 ;  /* 0x0000000287087825 */ /* 0x002fe200078e0204 */
[----:B0-----:R-:W-:-:S03]  /*10a50*/  PRMT R133, R144, 0x7632, R133 ;  /* 0x0000763290857816 */ /* 0x001fc60000000085 */
[C---:B------:R-:W-:Y:S01]  /*10a60*/  IMAD.WIDE R74, R131.reuse, 0x2, R6 ;  /* 0x00000002834a7825 */ /* 0x040fe200078e0206 */
[----:B------:R-:W-:Y:S01]  /*10a70*/  ISETP.GE.AND P0, PT, R134, UR16, PT ;  /* 0x0000001086007c0c */ /* 0x000fe2000bf06270 */
[----:B------:R-:W0:Y:S01]  /*10a80*/  LDCU UR45, c[0x0][0x39c] ;  /* 0x00007380ff2d77ac */ /* 0x000e220008000800 */
[----:B------:R-:W-:Y:S01]  /*10a90*/  F2FP.BF16.F32.PACK_AB R34, R34, R98 ;  /* 0x000000622222723e */ /* 0x000fe200000010ff */
[----:B------:R1:W-:Y:S01]  /*10aa0*/  @P3 STG.E.U16 desc[UR22][R8.64], R133 ;  /* 0x0000008508003986 */ /* 0x0003e2000c101516 */
[----:B------:R-:W-:Y:S01]  /*10ab0*/  ISETP.LT.AND P3, PT, R2, UR51, !P2 ;  /* 0x0000003302007c0c */ /* 0x000fe2000d761270 */
[----:B------:R-:W-:Y:S01]  /*10ac0*/  VIADD R135, R131, UR30 ;  /* 0x0000001e83877c36 */ /* 0x000fe20008000000 */
[----:B------:R-:W-:Y:S01]  /*10ad0*/  ISETP.LT.AND P2, PT, R3, UR40, !P2 ;  /* 0x0000002803007c0c */ /* 0x000fe2000d741270 */
[----:B------:R0:W-:Y:S01]  /*10ae0*/  @P5 STG.E.U16 desc[UR22][R74.64], R145 ;  /* 0x000000914a005986 */ /* 0x0001e2000c101516 */
[----:B------:R-:W-:Y:S01]  /*10af0*/  VIADD R134, R0, 0x92 ;  /* 0x0000009200867836 */ /* 0x000fe20000000000 */
[----:B------:R-:W2:Y:S02]  /*10b00*/  LDCU UR16, c[0x0][0x398] ;  /* 0x00007300ff1077ac */ /* 0x000ea40008000800 */
[----:B------:R-:W4:Y:S01]  /*10b10*/  LDL.LU R121, [R1+0x194] ;  /* 0x0001940001797983 */ /* 0x000f220000300800 */
[----:B------:R-:W2:Y:S01]  /*10b20*/  LDCU UR40, c[0x0][0x398] ;  /* 0x00007300ff2877ac */ /* 0x000ea20008000800 */
[----:B-1----:R-:W-:Y:S01]  /*10b30*/  IMAD.WIDE R132, R131, 0x2, R4 ;  /* 0x0000000283847825 */ /* 0x002fe200078e0204 */
[----:B------:R-:W1:Y:S01]  /*10b40*/  LDCU UR51, c[0x0][0x39c] ;  /* 0x00007380ff3377ac */ /* 0x000e620008000800 */
[----:B0-----:R-:W-:-:S02]  /*10b50*/  PRMT R75, R145, 0x7632, R75 ;  /* 0x00007632914b7816 */ /* 0x001fc4000000004b */
        /* <DEDUP_REMOVED lines=24> */
[----:B------:R-:W3:Y:S02]  /*10ce0*/  LDCU UR9, c[0x0][0x398] ;  /* 0x00007300ff0977ac */ /* 0x000ee40008000800 */
[----:B------:R-:W4:Y:S01]  /*10cf0*/  LDL.LU R123, [R1+0x18c] ;  /* 0x00018c00017b7983 */ /* 0x000f220000300800 */
[----:B------:R-:W3:Y:S01]  /*10d00*/  LDCU UR4, c[0x0][0x398] ;  /* 0x00007300ff0477ac */ /* 0x000ee20008000800 */
[----:B-1----:R-:W-:Y:S01]  /*10d10*/  IMAD.WIDE R8, R131, 0x2, R4 ;  /* 0x0000000283087825 */ /* 0x002fe200078e0204 */
[----:B------:R-:W1:Y:S01]  /*10d20*/  LDCU UR50, c[0x0][0x39c] ;  /* 0x00007380ff3277ac */ /* 0x000e620008000800 */
[----:B0-----:R-:W-:-:S02]  /*10d30*/  PRMT R133, R147, 0x7632, R133 ;  /* 0x0000763293857816 */ /* 0x001fc40000000085 */
[----:B------:R-:W-:Y:S01]  /*10d40*/  IMAD.WIDE R74, R135, 0x2, R6 ;  /* 0x00000002874a7825 */ /* 0x000fe200078e0206 */
[----:B------:R-:W-:Y:S01]  /*10d50*/  ISETP.GE.AND P3, PT, R134, UR47, PT ;  /* 0x0000002f86007c0c */ /* 0x000fe2000bf66270 */
[----:B------:R-:W0:Y:S01]  /*10d60*/  LDCU UR47, c[0x0][0x39c] ;  /* 0x00007380ff2f77ac */ /* 0x000e220008000800 */
[----:B------:R-:W-:Y:S01]  /*10d70*/  F2FP.BF16.F32.PACK_AB R37, R37, R101 ;  /* 0x000000652525723e */ /* 0x000fe200000010ff */
[----:B------:R1:W-:Y:S01]  /*10d80*/  @P4 STG.E.U16 desc[UR22][R8.64], R133 ;  /* 0x0000008508004986 */ /* 0x0003e2000c101516 */
[----:B--2---:R-:W-:Y:S01]  /*10d90*/  ISETP.LT.AND P4, PT, R2, UR31, !P0 ;  /* 0x0000001f02007c0c */ /* 0x004fe2000c781270 */
[----:B------:R-:W-:Y:S02]  /*10da0*/  VIADD R131, R135, UR30 ;  /* 0x0000001e87837c36 */ /* 0x000fe40008000000 */
[----:B------:R2:W-:Y:S01]  /*10db0*/  @P2 STG.E.U16 desc[UR22][R74.64], R148 ;  /* 0x000000944a002986 */ /* 0x0005e2000c101516 */
[----:B------:R-:W-:Y:S01]  /*10dc0*/  ISETP.LT.AND P0, PT, R3, UR57, !P0 ;  /* 0x0000003903007c0c */ /* 0x000fe2000c701270 */
[----:B------:R-:W-:Y:S01]  /*10dd0*/  VIADD R134, R0, 0x95 ;  /* 0x0000009500867836 */ /* 0x000fe20000000000 */
[----:B------:R-:W0:Y:S01]  /*10de0*/  LDCU UR31, c[0x0][0x398] ;  /* 0x00007300ff1f77ac */ /* 0x000e220008000800 */
[----:B------:R-:W4:Y:S01]  /*10df0*/  LDL.LU R124, [R1+0x188] ;  /* 0x00018800017c7983 */ /* 0x000f220000300800 */
[----:B-1----:R-:W-:Y:S01]  /*10e00*/  IMAD.WIDE R132, R135, 0x2, R4 ;  /* 0x0000000287847825 */ /* 0x002fe200078e0204 */
[----:B--2---:R-:W-:-:S03]  /*10e10*/  PRMT R75, R148, 0x7632, R75 ;  /* 0x00007632944b7816 */ /* 0x004fc6000000004b */
[C---:B------:R-:W-:Y:S01]  /*10e20*/  IMAD.WIDE R8, R131.reuse, 0x2, R6 ;  /* 0x0000000283087825 */ /* 0x040fe200078e0206 */
[----:B------:R-:W-:Y:S01]  /*10e30*/  ISETP.GE.AND P2, PT, R134, UR56, PT ;  /* 0x0000003886007c0c */ /* 0x000fe2000bf46270 */
[----:B------:R-:W2:Y:S04]  /*10e40*/  LDL.LU R125, [R1+0x184] ;  /* 0x00018400017d7983 */ /* 0x000ea80000300800 */
[----:B------:R1:W-:Y:S01]  /*10e50*/  @P6 STG.E.U16 desc[UR22][R132.64], R75 ;  /* 0x0000004b84006986 */ /* 0x0003e2000c101516 */
[----:B------:R-:W-:Y:S01]  /*10e60*/  ISETP.LT.AND P6, PT, R2, UR38, !P5 ;  /* 0x0000002602007c0c */ /* 0x000fe2000efc1270 */
[----:B------:R-:W-:Y:S01]  /*10e70*/  VIADD R135, R131, UR30 ;  /* 0x0000001e83877c36 */ /* 0x000fe20008000000 */
[----:B------:R-:W-:Y:S01]  /*10e80*/  ISETP.LT.AND P5, PT, R3, UR49, !P5 ;  /* 0x0000003103007c0c */ /* 0x000fe2000efa1270 */
[----:B------:R0:W-:Y:S01]  /*10e90*/  @P4 STG.E.U16 desc[UR22][R8.64], R149 ;  /* 0x0000009508004986 */ /* 0x0001e2000c101516 */
[----:B------:R-:W-:Y:S01]  /*10ea0*/  VIADD R134, R0, 0x96 ;  /* 0x0000009600867836 */ /* 0x000fe20000000000 */
[----:B------:R-:W3:Y:S01]  /*10eb0*/  LDCU UR49, c[0x0][0x39c] ;  /* 0x00007380ff3177ac */ /* 0x000ee20008000800 */
[----:B------:R-:W3:Y:S01]  /*10ec0*/  LDCU UR38, c[0x0][0x398] ;  /* 0x00007300ff2677ac */ /* 0x000ee20008000800 */
[----:B-1----:R-:W-:Y:S01]  /*10ed0*/  IMAD.WIDE R74, R131, 0x2, R4 ;  /* 0x00000002834a7825 */ /* 0x002fe200078e0204 */
[----:B0-----:R-:W-:-:S03]  /*10ee0*/  PRMT R9, R149, 0x7632, R9 ;  /* 0x0000763295097816 */ /* 0x001fc60000000009 */
[C---:B------:R-:W-:Y:S02]  /*10ef0*/  IMAD.WIDE R132, R135.reuse, 0x2, R6 ;  /* 0x0000000287847825 */ /* 0x040fe400078e0206 */
[----:B------:R0:W-:Y:S04]  /*10f00*/  @P0 STG.E.U16 desc[UR22][R74.64], R9 ;  /* 0x000000094a000986 */ /* 0x0001e8000c101516 */
[----:B------:R1:W-:Y:S01]  /*10f10*/  @P6 STG.E.U16 desc[UR22][R132.64], R150 ;  /* 0x0000009684006986 */ /* 0x0003e2000c101516 */
[----:B------:R-:W-:Y:S01]  /*10f20*/  ISETP.LT.AND P6, PT, R2, UR14, !P1 ;  /* 0x0000000e02007c0c */ /* 0x000fe2000cfc1270 */
[----:B------:R-:W-:Y:S01]  /*10f30*/  VIADD R131, R135, UR30 ;  /* 0x0000001e87837c36 */ /* 0x000fe20008000000 */
[----:B------:R-:W-:Y:S01]  /*10f40*/  ISETP.LT.AND P1, PT, R3, UR41, !P1 ;  /* 0x0000002903007c0c */ /* 0x000fe2000cf21270 */
[----:B------:R-:W2:Y:S01]  /*10f50*/  LDCU UR14, c[0x0][0x398] ;  /* 0x00007300ff0e77ac */ /* 0x000ea20008000800 */
[----:B0-----:R-:W-:Y:S01]  /*10f60*/  IMAD.WIDE R8, R135, 0x2, R4 ;  /* 0x0000000287087825 */ /* 0x001fe200078e0204 */
[----:B------:R-:W-:Y:S01]  /*10f70*/  ISETP.GE.AND P4, PT, R134, UR59, PT ;  /* 0x0000003b86007c0c */ /* 0x000fe2000bf86270 */
[----:B------:R-:W0:Y:S01]  /*10f80*/  LDCU UR41, c[0x0][0x398] ;  /* 0x00007300ff2977ac */ /* 0x000e220008000800 */
[----:B-1----:R-:W-:Y:S01]  /*10f90*/  PRMT R133, R150, 0x7632, R133 ;  /* 0x0000763296857816 */ /* 0x002fe20000000085 */
[----:B------:R-:W-:-:S04]  /*10fa0*/  IMAD.WIDE R74, R131, 0x2, R6 ;  /* 0x00000002834a7825 */ /* 0x000fc800078e0206 */
[----:B------:R1:W-:Y:S01]  /*10fb0*/  @P5 STG.E.U16 desc[UR22][R8.64], R133 ;  /* 0x0000008508005986 */ /* 0x0003e2000c101516 */
[----:B------:R-:W-:Y:S01]  /*10fc0*/  ISETP.LT.AND P5, PT, R2, UR54, !P3 ;  /* 0x0000003602007c0c */ /* 0x000fe2000dfa1270 */
[----:B------:R-:W-:Y:S01]  /*10fd0*/  VIADD R135, R131, UR30 ;  /* 0x0000001e83877c36 */ /* 0x000fe20008000000 */
[----:B------:R-:W-:Y:S01]  /*10fe0*/  ISETP.LT.AND P3, PT, R3, UR55, !P3 ;  /* 0x0000003703007c0c */ /* 0x000fe2000df61270 */
[----:B------:R0:W-:Y:S01]  /*10ff0*/  @P6 STG.E.U16 desc[UR22][R74.64], R151 ;  /* 0x000000974a006986 */ /* 0x0001e2000c101516 */
        /* <DEDUP_REMOVED lines=8> */
[----:B------:R-:W-:Y:S01]  /*11080*/  VIADD R134, R0, 0x97 ;  /* 0x0000009700867836 */ /* 0x000fe20000000000 */
[----:B------:R-:W2:Y:S01]  /*11090*/  LDCU UR6, c[0x0][0x398] ;  /* 0x00007300ff0677ac */ /* 0x000ea20008000800 */
[----:B0-----:R-:W-:Y:S01]  /*110a0*/  IMAD.WIDE R74, R135, 0x2, R4 ;  /* 0x00000002874a7825 */ /* 0x001fe200078e0204 */
[----:B-1----:R-:W-:-:S03]  /*110b0*/  PRMT R9, R152, 0x7632, R9 ;  /* 0x0000763298097816 */ /* 0x002fc60000000009 */
[C---:B------:R-:W-:Y:S02]  /*110c0*/  IMAD.WIDE R132, R131.reuse, 0x2, R6 ;  /* 0x0000000283847825 */ /* 0x040fe400078e0206 */
[----:B------:R0:W-:Y:S01]  /*110d0*/  @P3 STG.E.U16 desc[UR22][R74.64], R9 ;  /* 0x000000094a003986 */ /* 0x0001e2000c101516 */
[----:B------:R-:W-:Y:S01]  /*110e0*/  ISETP.LT.AND P3, PT, R2, UR28, !P4 ;  /* 0x0000001c02007c0c */ /* 0x000fe2000e761270 */
[----:B------:R-:W-:Y:S01]  /*110f0*/  VIADD R135, R131, UR30 ;  /* 0x0000001e83877c36 */ /* 0x000fe20008000000 */
[----:B------:R-:W-:Y:S01]  /*11100*/  ISETP.LT.AND P4, PT, R3, UR53, !P4 ;  /* 0x0000003503007c0c */ /* 0x000fe2000e781270 */
[----:B------:R1:W-:Y:S01]  /*11110*/  @P5 STG.E.U16 desc[UR22][R132.64], R153 ;  /* 0x0000009984005986 */ /* 0x0003e2000c101516 */
[----:B------:R-:W-:Y:S01]  /*11120*/  ISETP.GE.AND P0, PT, R134, UR20, PT ;  /* 0x0000001486007c0c */ /* 0x000fe2000bf06270 */
[----:B------:R-:W-:Y:S01]  /*11130*/  VIADD R134, R0, 0x98 ;  /* 0x0000009800867836 */ /* 0x000fe20000000000 */
[----:B------:R-:W2:Y:S01]  /*11140*/  LDCU UR20, c[0x0][0x398] ;  /* 0x00007300ff1477ac */ /* 0x000ea20008000800 */
[----:B------:R-:W2:Y:S01]  /*11150*/  LDCU UR28, c[0x0][0x398] ;  /* 0x00007300ff1c77ac */ /* 0x000ea20008000800 */
[----:B0-----:R-:W-:Y:S01]  /*11160*/  IMAD.WIDE R8, R131, 0x2, R4 ;  /* 0x0000000283087825 */ /* 0x001fe200078e0204 */
[----:B------:R-:W0:Y:S01]  /*11170*/  LDCU UR53, c[0x0][0x39c] ;  /* 0x00007380ff3577ac */ /* 0x000e220008000800 */
[----:B-1----:R-:W-:-:S02]  /*11180*/  PRMT R133, R153, 0x7632, R133 ;  /* 0x0000763299857816 */ /* 0x002fc40000000085 */
[----:B------:R-:W-:-:S03]  /*11190*/  IMAD.WIDE R74, R135, 0x2, R6 ;  /* 0x00000002874a7825 */ /* 0x000fc600078e0206 */
[----:B------:R1:W-:Y:S04]  /*111a0*/  @P2 STG.E.U16 desc[UR22][R8.64], R133 ;  /* 0x0000008508002986 */ /* 0x0003e8000c101516 */
[----:B------:R0:W-:Y:S01]  /*111b0*/  @P3 STG.E.U16 desc[UR22][R74.64], R154 ;  /* 0x0000009a4a003986 */ /* 0x0001e2000c101516 */
[----:B------:R-:W-:Y:S01]  /*111c0*/  ISETP.LT.AND P3, PT, R2, UR33, !P0 ;  /* 0x0000002102007c0c */ /* 0x000fe2000c761270 */
[C---:B------:R-:W-:Y:S01]  /*111d0*/  VIADD R131, R135.reuse, UR30 ;  /* 0x0000001e87837c36 */ /* 0x040fe20008000000 */
[----:B------:R-:W-:Y:S01]  /*111e0*/  ISETP.GE.AND P6, PT, R134, UR18, PT ;  /* 0x0000001286007c0c */ /* 0x000fe2000bfc6270 */
[----:B------:R-:W2:Y:S01]  /*111f0*/  LDCU UR33, c[0x0][0x398] ;  /* 0x00007300ff2177ac */ /* 0x000ea20008000800 */
[----:B-1----:R-:W-:Y:S01]  /*11200*/  IMAD.WIDE R132, R135, 0x2, R4 ;  /* 0x0000000287847825 */ /* 0x002fe200078e0204 */
[----:B0-----:R-:W-:-:S02]  /*11210*/  PRMT R75, R154, 0x7632, R75 ;  /* 0x000076329a4b7816 */ /* 0x001fc4000000004b */
[----:B------:R-:W-:Y:S01]  /*11220*/  ISETP.LT.AND P0, PT, R3, UR34, !P0 ;  /* 0x0000002203007c0c */ /* 0x000fe2000c701270 */
[C---:B------:R-:W-:Y:S01]  /*11230*/  IMAD.WIDE R8, R131.reuse, 0x2, R6 ;  /* 0x0000000283087825 */ /* 0x040fe200078e0206 */
[----:B------:R-:W0:Y:S01]  /*11240*/  LDCU UR18, c[0x0][0x398] ;  /* 0x00007300ff1277ac */ /* 0x000e220008000800 */
[----:B------:R1:W-:Y:S01]  /*11250*/  @P4 STG.E.U16 desc[UR22][R132.64], R75 ;  /* 0x0000004b84004986 */ /* 0x0003e2000c101516 */
[----:B------:R-:W-:Y:S01]  /*11260*/  ISETP.LT.AND P4, PT, R2, UR10, !P6 ;  /* 0x0000000a02007c0c */ /* 0x000fe2000f781270 */
[----:B------:R-:W-:Y:S02]  /*11270*/  VIADD R135, R131, UR30 ;  /* 0x0000001e83877c36 */ /* 0x000fe40008000000 */
[----:B------:R-:W-:Y:S01]  /*11280*/  VIADD R134, R0, 0x99 ;  /* 0x0000009900867836 */ /* 0x000fe20000000000 */
[----:B------:R0:W-:Y:S01]  /*11290*/  @P3 STG.E.U16 desc[UR22][R8.64], R155 ;  /* 0x0000009b08003986 */ /* 0x0001e2000c101516 */
[----:B------:R-:W-:Y:S01]  /*112a0*/  ISETP.LT.AND P6, PT, R3, UR24, !P6 ;  /* 0x0000001803007c0c */ /* 0x000fe2000f7c1270 */
[----:B------:R-:W2:Y:S02]  /*112b0*/  LDCU UR10, c[0x0][0x398] ;  /* 0x00007300ff0a77ac */ /* 0x000ea40008000800 */
[----:B------:R-:W-:Y:S01]  /*112c0*/  ISETP.GE.AND P1, PT, R134, UR44, PT ;  /* 0x0000002c86007c0c */ /* 0x000fe2000bf26270 */
[----:B------:R-:W2:Y:S01]  /*112d0*/  LDCU UR34, c[0x0][0x398] ;  /* 0x00007300ff2277ac */ /* 0x000ea20008000800 */
[----:B-1----:R-:W-:Y:S01]  /*112e0*/  IMAD.WIDE R74, R131, 0x2, R4 ;  /* 0x00000002834a7825 */ /* 0x002fe200078e0204 */
[----:B------:R-:W1:Y:S03]  /*112f0*/  LDCU UR44, c[0x0][0x398] ;  /* 0x00007300ff2c77ac */ /* 0x000e660008000800 */
[----:B------:R-:W-:Y:S01]  /*11300*/  IMAD.WIDE R132, R135, 0x2, R6 ;  /* 0x0000000287847825 */ /* 0x000fe200078e0206 */
[----:B0-----:R-:W-:Y:S01]  /*11310*/  PRMT R9, R155, 0x7632, R9 ;  /* 0x000076329b097816 */ /* 0x001fe20000000009 */
[----:B------:R-:W0:Y:S02]  /*11320*/  LDCU UR24, c[0x0][0x398] ;  /* 0x00007300ff1877ac */ /* 0x000e240008000800 */
[----:B------:R-:W-:-:S02]  /*11330*/  VIADD R134, R0, 0x9a ;  /* 0x0000009a00867836 */ /* 0x000fc40000000000 */
        /* <DEDUP_REMOVED lines=8> */
[----:B---3--:R-:W-:Y:S01]  /*113c0*/  ISETP.LT.AND P1, PT, R3, UR43, !P1 ;  /* 0x0000002b03007c0c */ /* 0x008fe2000cf21270 */
        /* <DEDUP_REMOVED lines=8> */
[----:B------:R-:W0:Y:S02]  /*11450*/  LDCU UR43, c[0x0][0x39c] ;  /* 0x00007380ff2b77ac */ /* 0x000e240008000800 */
[----:B------:R-:W-:Y:S01]  /*11460*/  ISETP.GE.AND P2, PT, R134, UR39, PT ;  /* 0x0000002786007c0c */ /* 0x000fe2000bf46270 */
[----:B------:R-:W0:Y:S01]  /*11470*/  LDCU UR12, c[0x0][0x398] ;  /* 0x00007300ff0c77ac */ /* 0x000e220008000800 */
[----:B-1----:R-:W-:Y:S01]  /*11480*/  IMAD.WIDE R132, R131, 0x2, R4 ;  /* 0x0000000283847825 */ /* 0x002fe200078e0204 */
[----:B------:R-:W1:Y:S03]  /*11490*/  LDCU UR39, c[0x0][0x398] ;  /* 0x00007300ff2777ac */ /* 0x000e660008000800 */
[----:B------:R-:W-:Y:S01]  /*114a0*/  IMAD.WIDE R8, R135, 0x2, R6 ;  /* 0x0000000287087825 */ /* 0x000fe200078e0206 */
[----:B---3--:R-:W-:Y:S01]  /*114b0*/  PRMT R75, R157, 0x7632, R75 ;  /* 0x000076329d4b7816 */ /* 0x008fe2000000004b */
[----:B------:R-:W3:Y:S02]  /*114c0*/  LDCU UR37, c[0x0][0x39c] ;  /* 0x00007380ff2577ac */ /* 0x000ee40008000800 */
[----:B------:R-:W-:-:S02]  /*114d0*/  VIADD R134, R0, 0x9c ;  /* 0x0000009c00867836 */ /* 0x000fc40000000000 */
[----:B------:R0:W-:Y:S04]  /*114e0*/  @P1 STG.E.U16 desc[UR22][R132.64], R75 ;  /* 0x0000004b84001986 */ /* 0x0001e8000c101516 */
[----:B------:R1:W-:Y:S01]  /*114f0*/  @P6 STG.E.U16 desc[UR22][R8.64], R158 ;  /* 0x0000009e08006986 */ /* 0x0003e2000c101516 */
[----:B------:R-:W-:Y:S01]  /*11500*/  ISETP.LT.AND P6, PT, R2, UR32, !P2 ;  /* 0x0000002002007c0c */ /* 0x000fe2000d7c1270 */
[C---:B------:R-:W-:Y:S01]  /*11510*/  VIADD R131, R135.reuse, UR30 ;  /* 0x0000001e87837c36 */ /* 0x040fe20008000000 */
[----:B------:R-:W-:Y:S01]  /*11520*/  ISETP.GE.AND P3, PT, R134, UR45, PT ;  /* 0x0000002d86007c0c */ /* 0x000fe2000bf66270 */
[----:B------:R-:W2:Y:S01]  /*11530*/  LDCU UR32, c[0x0][0x398] ;  /* 0x00007300ff2077ac */ /* 0x000ea20008000800 */
[----:B0-----:R-:W-:Y:S01]  /*11540*/  IMAD.WIDE R74, R135, 0x2, R4 ;  /* 0x00000002874a7825 */ /* 0x001fe200078e0204 */
[----:B-1----:R-:W-:-:S02]  /*11550*/  PRMT R9, R158, 0x7632, R9 ;  /* 0x000076329e097816 */ /* 0x002fc40000000009 */
        /* <DEDUP_REMOVED lines=41> */
[----:B0-----:R-:W-:-:S03]  /*117f0*/  PRMT R9, R161, 0x7632, R9 ;  /* 0x00007632a1097816 */ /* 0x001fc60000000009 */
[----:B------:R-:W-:Y:S02]  /*11800*/  VIADD R134, R0, 0xa0 ;  /* 0x000000a000867836 */ /* 0x000fe40000000000 */
[----:B------:R0:W-:Y:S04]  /*11810*/  @P0 STG.E.U16 desc[UR22][R74.64], R9 ;  /* 0x000000094a000986 */ /* 0x0001e8000c101516 */
[----:B------:R1:W-:Y:S01]  /*11820*/  @P3 STG.E.U16 desc[UR22][R132.64], R162 ;  /* 0x000000a284003986 */ /* 0x0003e2000c101516 */
[----:B------:R-:W-:Y:S01]  /*11830*/  ISETP.LT.AND P3, PT, R2, UR31, !P1 ;  /* 0x0000001f02007c0c */ /* 0x000fe2000cf61270 */
[C---:B------:R-:W-:Y:S01]  /*11840*/  VIADD R131, R135.reuse, UR30 ;  /* 0x0000001e87837c36 */ /* 0x040fe20008000000 */
[----:B------:R-:W-:Y:S01]  /*11850*/  ISETP.GE.AND P6, PT, R134, UR49, PT ;  /* 0x0000003186007c0c */ /* 0x000fe2000bfc6270 */
[----:B------:R-:W3:Y:S01]  /*11860*/  LDCU UR31, c[0x0][0x398] ;  /* 0x00007300ff1f77ac */ /* 0x000ee20008000800 */
[----:B0-----:R-:W-:Y:S01]  /*11870*/  IMAD.WIDE R8, R135, 0x2, R4 ;  /* 0x0000000287087825 */ /* 0x001fe200078e0204 */
[----:B-1----:R-:W-:-:S02]  /*11880*/  PRMT R133, R162, 0x7632, R133 ;  /* 0x00007632a2857816 */ /* 0x002fc40000000085 */
[----:B------:R-:W-:Y:S01]  /*11890*/  ISETP.LT.AND P1, PT, R3, UR38, !P1 ;  /* 0x0000002603007c0c */ /* 0x000fe2000cf21270 */
[C---:B------:R-:W-:Y:S01]  /*118a0*/  IMAD.WIDE R74, R131.reuse, 0x2, R6 ;  /* 0x00000002834a7825 */ /* 0x040fe200078e0206 */
[----:B------:R-:W0:Y:S01]  /*118b0*/  LDCU UR49, c[0x0][0x398] ;  /* 0x00007300ff3177ac */ /* 0x000e220008000800 */
[----:B------:R1:W-:Y:S01]  /*118c0*/  @P4 STG.E.U16 desc[UR22][R8.64], R133 ;  /* 0x0000008508004986 */ /* 0x0003e2000c101516 */
[----:B--2---:R-:W-:Y:S01]  /*118d0*/  ISETP.LT.AND P4, PT, R2, UR14, !P6 ;  /* 0x0000000e02007c0c */ /* 0x004fe2000f781270 */
        /* <DEDUP_REMOVED lines=10> */
[----:B--2---:R-:W-:-:S03]  /*11980*/  PRMT R75, R163, 0x7632, R75 ;  /* 0x00007632a34b7816 */ /* 0x004fc6000000004b */
[----:B------:R-:W-:Y:S02]  /*11990*/  VIADD R134, R0, 0xa2 ;  /* 0x000000a200867836 */ /* 0x000fe40000000000 */
[----:B------:R2:W-:Y:S04]  /*119a0*/  @P1 STG.E.U16 desc[UR22][R132.64], R75 ;  /* 0x0000004b84001986 */ /* 0x0005e8000c101516 */
[----:B------:R0:W-:Y:S01]  /*119b0*/  @P4 STG.E.U16 desc[UR22][R8.64], R164 ;  /* 0x000000a408004986 */ /* 0x0001e2000c101516 */
[----:B------:R-:W-:Y:S01]  /*119c0*/  ISETP.LT.AND P4, PT, R2, UR18, !P2 ;  /* 0x0000001202007c0c */ /* 0x000fe2000d781270 */
[C---:B------:R-:W-:Y:S01]  /*119d0*/  VIADD R131, R135.reuse, UR30 ;  /* 0x0000001e87837c36 */ /* 0x040fe20008000000 */
[----:B------:R-:W-:Y:S01]  /*119e0*/  ISETP.GE.AND P5, PT, R134, UR52, PT ;  /* 0x0000003486007c0c */ /* 0x000fe2000bfa6270 */
[----:B------:R-:W1:Y:S01]  /*119f0*/  LDCU UR18, c[0x0][0x39c] ;  /* 0x00007380ff1277ac */ /* 0x000e620008000800 */
[----:B--2---:R-:W-:Y:S01]  /*11a00*/  IMAD.WIDE R74, R135, 0x2, R4 ;  /* 0x00000002874a7825 */ /* 0x004fe200078e0204 */
        /* <DEDUP_REMOVED lines=10> */
[----:B------:R-:W1:Y:S02]  /*11ab0*/  LDCU UR6, c[0x0][0x39c] ;  /* 0x00007380ff0677ac */ /* 0x000e640008000800 */
[----:B------:R-:W-:Y:S01]  /*11ac0*/  ISETP.GE.AND P0, PT, R134, UR46, PT ;  /* 0x0000002e86007c0c */ /* 0x000fe2000bf06270 */
[----:B--2---:R-:W-:Y:S01]  /*11ad0*/  IMAD.WIDE R8, R131, 0x2, R4 ;  /* 0x0000000283087825 */ /* 0x004fe200078e0204 */
[----:B------:R-:W2:Y:S03]  /*11ae0*/  LDCU UR46, c[0x0][0x398] ;  /* 0x00007300ff2e77ac */ /* 0x000ea60008000800 */
        /* <DEDUP_REMOVED lines=9> */
[----:B-1----:R-:W-:Y:S01]  /*11b80*/  IMAD.WIDE R132, R135, 0x2, R4 ;  /* 0x0000000287847825 */ /* 0x002fe200078e0204 */
[----:B0-----:R-:W-:Y:S02]  /*11b90*/  PRMT R75, R166, 0x7632, R75 ;  /* 0x00007632a64b7816 */ /* 0x001fe4000000004b */
[----:B------:R-:W-:Y:S01]  /*11ba0*/  ISETP.LT.AND P0, PT, R3, UR33, !P0 ;  /* 0x0000002103007c0c */ /* 0x000fe2000c701270 */
[C---:B------:R-:W-:Y:S01]  /*11bb0*/  IMAD.WIDE R8, R131.reuse, 0x2, R6 ;  /* 0x0000000283087825 */ /* 0x040fe200078e0206 */
[----:B------:R-:W0:Y:S01]  /*11bc0*/  LDCU UR33, c[0x0][0x398] ;  /* 0x00007300ff2177ac */ /* 0x000e220008000800 */
[----:B------:R1:W-:Y:S01]  /*11bd0*/  @P5 STG.E.U16 desc[UR22][R132.64], R75 ;  /* 0x0000004b84005986 */ /* 0x0003e2000c101516 */
[----:B------:R-:W-:Y:S01]  /*11be0*/  ISETP.LT.AND P5, PT, R2, UR10, !P3 ;  /* 0x0000000a02007c0c */ /* 0x000fe2000dfa1270 */
[----:B------:R-:W-:-:S02]  /*11bf0*/  VIADD R135, R131, UR30 ;  /* 0x0000001e83877c36 */ /* 0x000fc40008000000 */
[----:B------:R-:W-:Y:S01]  /*11c00*/  VIADD R134, R0, 0xa5 ;  /* 0x000000a500867836 */ /* 0x000fe20000000000 */
[----:B------:R0:W-:Y:S01]  /*11c10*/  @P6 STG.E.U16 desc[UR22][R8.64], R167 ;  /* 0x000000a708006986 */ /* 0x0001e2000c101516 */
[----:B------:R-:W-:Y:S01]  /*11c20*/  ISETP.LT.AND P3, PT, R3, UR34, !P3 ;  /* 0x0000002203007c0c */ /* 0x000fe2000df61270 */
[----:B------:R-:W2:Y:S02]  /*11c30*/  LDCU UR10, c[0x0][0x39c] ;  /* 0x00007380ff0a77ac */ /* 0x000ea40008000800 */
[----:B------:R-:W-:Y:S01]  /*11c40*/  ISETP.GE.AND P1, PT, R134, UR45, PT ;  /* 0x0000002d86007c0c */ /* 0x000fe2000bf26270 */
        /* <DEDUP_REMOVED lines=24> */
[----:B---3--:R-:W-:Y:S01]  /*11dd0*/  ISETP.GE.AND P2, PT, R134, UR37, PT ;  /* 0x0000002586007c0c */ /* 0x008fe2000bf46270 */
        /* <DEDUP_REMOVED lines=11> */
[----:B------:R-:W1:Y:S01]  /*11e90*/  LDCU UR32, c[0x0][0x398] ;  /* 0x00007300ff2077ac */ /* 0x000e620008000800 */
[----:B---3--:R-:W-:Y:S01]  /*11ea0*/  IMAD.WIDE R74, R135, 0x2, R4 ;  /* 0x00000002874a7825 */ /* 0x008fe200078e0204 */
        /* <DEDUP_REMOVED lines=12> */
[----:B---3--:R-:W-:Y:S01]  /*11f70*/  IMAD.WIDE R8, R131, 0x2, R4 ;  /* 0x0000000283087825 */ /* 0x008fe200078e0204 */
[----:B------:R-:W3:Y:S03]  /*11f80*/  LDCU UR40, c[0x0][0x398] ;  /* 0x00007300ff2877ac */ /* 0x000ee60008000800 */
        /* <DEDUP_REMOVED lines=32> */
[----:B------:R-:W3:Y:S01]  /*12190*/  LDCU UR38, c[0x0][0x398] ;  /* 0x00007300ff2677ac */ /* 0x000ee20008000800 */
[----:B-1----:R-:W-:Y:S01]  /*121a0*/  IMAD.WIDE R8, R135, 0x2, R4 ;  /* 0x0000000287087825 */ /* 0x002fe200078e0204 */
[----:B0-----:R-:W-:-:S02]  /*121b0*/  PRMT R133, R174, 0x7632, R133 ;  /* 0x00007632ae857816 */ /* 0x001fc40000000085 */
[----:B--2---:R-:W-:Y:S01]  /*121c0*/  ISETP.LT.AND P1, PT, R3, UR46, !P1 ;  /* 0x0000002e03007c0c */ /* 0x004fe2000cf21270 */
        /* <DEDUP_REMOVED lines=34> */
[----:B------:R-:W1:Y:S01]  /*123f0*/  LDCU UR37, c[0x0][0x398] ;  /* 0x00007300ff2577ac */ /* 0x000e620008000800 */
        /* <DEDUP_REMOVED lines=47> */
[----:B---3--:R-:W-:Y:S01]  /*126f0*/  ISETP.LT.AND P5, PT, R3, UR40, !P5 ;  /* 0x0000002803007c0c */ /* 0x008fe2000efa1270 */
[----:B------:R-:W3:Y:S02]  /*12700*/  LDCU UR14, c[0x0][0x398] ;  /* 0x00007300ff0e77ac */ /* 0x000ee40008000800 */
        /* <DEDUP_REMOVED lines=24> */
[----:B------:R-:W3:Y:S02]  /*12890*/  LDCU UR18, c[0x0][0x398] ;  /* 0x00007300ff1277ac */ /* 0x000ee40008000800 */
[----:B--2---:R-:W-:Y:S01]  /*128a0*/  ISETP.GE.AND P0, PT, R134, UR10, PT ;  /* 0x0000000a86007c0c */ /* 0x004fe2000bf06270 */
        /* <DEDUP_REMOVED lines=68> */
[----:B---3--:R-:W-:Y:S01]  /*12cf0*/  ISETP.LT.AND P6, PT, R2, UR14, !P5 ;  /* 0x0000000e02007c0c */ /* 0x008fe2000efc1270 */
        /* <DEDUP_REMOVED lines=35> */
[----:B--2---:R-:W-:Y:S01]  /*12f30*/  PRMT R9, R194, 0x7632, R9 ;  /* 0x00007632c2097816 */ /* 0x004fe20000000009 */
[----:B------:R-:W2:Y:S02]  /*12f40*/  LDCU UR12, c[0x0][0x398] ;  /* 0x00007300ff0c77ac */ /* 0x000ea40008000800 */
        /* <DEDUP_REMOVED lines=23> */
[----:B0-----:R-:W-:-:S02]  /*130c0*/  PRMT R75, R126, 0x7610, R75 ;  /* 0x000076107e4b7816 */ /* 0x001fc4000000004b */
[----:B------:R-:W-:Y:S01]  /*130d0*/  PRMT R136, R129, 0x7610, R136 ;  /* 0x0000761081887816 */ /* 0x000fe20000000088 */
[----:B------:R-:W-:Y:S01]  /*130e0*/  VIADD R134, R0, 0xc0 ;  /* 0x000000c000867836 */ /* 0x000fe20000000000 */
[----:B------:R-:W-:Y:S01]  /*130f0*/  F2FP.BF16.F32.PACK_AB R38, R38, R102 ;  /* 0x000000662626723e */ /* 0x000fe200000010ff */
[----:B------:R0:W-:Y:S04]  /*13100*/  @P1 STG.E.U16 desc[UR22][R132.64], R75 ;  /* 0x0000004b84001986 */ /* 0x0001e8000c101516 */
[----:B------:R1:W-:Y:S01]  /*13110*/  @P3 STG.E.U16 desc[UR22][R8.64], R137 ;  /* 0x0000008908003986 */ /* 0x0003e2000c101516 */
[----:B------:R-:W-:Y:S01]  /*13120*/  ISETP.LT.AND P3, PT, R2, UR24, !P2 ;  /* 0x0000001802007c0c */ /* 0x000fe2000d761270 */
[----:B------:R-:W-:Y:S01]  /*13130*/  VIADD R131, R135, UR30 ;  /* 0x0000001e87837c36 */ /* 0x000fe20008000000 */
[----:B------:R-:W-:Y:S01]  /*13140*/  ISETP.GE.AND P6, PT, R134, UR6, PT ;  /* 0x0000000686007c0c */ /* 0x000fe2000bfc6270 */
[----:B------:R-:W2:Y:S01]  /*13150*/  LDCU UR24, c[0x0][0x398] ;  /* 0x00007300ff1877ac */ /* 0x000ea20008000800 */
[----:B------:R-:W-:Y:S01]  /*13160*/  F2FP.BF16.F32.PACK_AB R39, R39, R103 ;  /* 0x000000672727723e */ /* 0x000fe200000010ff */
[----:B------:R-:W5:Y:S01]  /*13170*/  LDL.LU R126, [R1+0x180] ;  /* 0x00018000017e7983 */ /* 0x000f620000300800 */
        /* <DEDUP_REMOVED lines=13> */
[----:B------:R-:W5:Y:S01]  /*13250*/  LDL.LU R127, [R1+0x17c] ;  /* 0x00017c00017f7983 */ /* 0x000f620000300800 */
[----:B-1----:R-:W-:Y:S01]  /*13260*/  IMAD.WIDE R8, R131, 0x2, R4 ;  /* 0x0000000283087825 */ /* 0x002fe200078e0204 */
[----:B------:R-:W1:Y:S01]  /*13270*/  LDCU UR9, c[0x0][0x39c] ;  /* 0x00007380ff0977ac */ /* 0x000e620008000800 */
[----:B------:R-:W-:Y:S01]  /*13280*/  F2FP.BF16.F32.PACK_AB R40, R40, R104 ;  /* 0x000000682828723e */ /* 0x000fe200000010ff */
[----:B------:R-:W5:Y:S01]  /*13290*/  LDL.LU R128, [R1+0x178] ;  /* 0x0001780001807983 */ /* 0x000f620000300800 */
[----:B------:R-:W-:Y:S01]  /*132a0*/  IMAD.WIDE R74, R135, 0x2, R6 ;  /* 0x00000002874a7825 */ /* 0x000fe200078e0206 */
[----:B0-----:R-:W-:Y:S01]  /*132b0*/  PRMT R133, R130, 0x7610, R133 ;  /* 0x0000761082857816 */ /* 0x001fe20000000085 */
[----:B------:R-:W0:Y:S01]  /*132c0*/  LDCU UR14, c[0x0][0x398] ;  /* 0x00007300ff0e77ac */ /* 0x000e220008000800 */
[----:B----4-:R-:W-:Y:S01]  /*132d0*/  F2FP.BF16.F32.PACK_AB R41, R41, R105 ;  /* 0x000000692929723e */ /* 0x010fe200000010ff */
[----:B------:R-:W-:Y:S01]  /*132e0*/  VIADD R134, R0, 0xc2 ;  /* 0x000000c200867836 */ /* 0x000fe20000000000 */
[----:B------:R-:W4:Y:S04]  /*132f0*/  LDL.LU R129, [R1+0x174] ;  /* 0x0001740001817983 */ /* 0x000f280000300800 */
[----:B------:R0:W-:Y:S04]  /*13300*/  @P2 STG.E.U16 desc[UR22][R8.64], R133 ;  /* 0x0000008508002986 */ /* 0x0001e8000c101516 */
[----:B------:R1:W-:Y:S01]  /*13310*/  @P4 STG.E.U16 desc[UR22][R74.64], R68 ;  /* 0x000000444a004986 */ /* 0x0003e2000c101516 */
[----:B------:R-:W-:Y:S01]  /*13320*/  ISETP.LT.AND P4, PT, R2, UR10, !P0 ;  /* 0x0000000a02007c0c */ /* 0x000fe2000c781270 */
[C---:B------:R-:W-:Y:S01]  /*13330*/  VIADD R131, R135.reuse, UR30 ;  /* 0x0000001e87837c36 */ /* 0x040fe20008000000 */
[----:B------:R-:W-:Y:S01]  /*13340*/  ISETP.GE.AND P5, PT, R134, UR4, PT ;  /* 0x0000000486007c0c */ /* 0x000fe2000bfa6270 */
[----:B------:R-:W2:Y:S01]  /*13350*/  LDCU UR10, c[0x0][0x398] ;  /* 0x00007300ff0a77ac */ /* 0x000ea20008000800 */
[----:B------:R-:W4:Y:S01]  /*13360*/  LDL.LU R130, [R1+0x170] ;  /* 0x0001700001827983 */ /* 0x000f220000300800 */
[----:B0-----:R-:W-:Y:S01]  /*13370*/  IMAD.WIDE R132, R135, 0x2, R4 ;  /* 0x0000000287847825 */ /* 0x001fe200078e0204 */
[----:B-1----:R-:W-:-:S03]  /*13380*/  PRMT R75, R68, 0x7632, R75 ;  /* 0x00007632444b7816 */ /* 0x002fc6000000004b */
[--C-:B------:R-:W-:Y:S01]  /*13390*/  IMAD.WIDE R8, R131, 0x2, R6.reuse ;  /* 0x0000000283087825 */ /* 0x100fe200078e0206 */
[----:B---3--:R-:W-:Y:S01]  /*133a0*/  ISETP.LT.AND P0, PT, R3, UR16, !P0 ;  /* 0x0000001003007c0c */ /* 0x008fe2000c701270 */
[----:B------:R-:W0:Y:S01]  /*133b0*/  LDCU UR4, c[0x0][0x39c] ;  /* 0x00007380ff0477ac */ /* 0x000e220008000800 */
[----:B------:R1:W-:Y:S01]  /*133c0*/  @P6 STG.E.U16 desc[UR22][R132.64], R75 ;  /* 0x0000004b84006986 */ /* 0x0003e2000c101516 */
[----:B------:R-:W-:Y:S01]  /*133d0*/  ISETP.LT.AND P6, PT, R2, UR18, !P5 ;  /* 0x0000001202007c0c */ /* 0x000fe2000efc1270 */
[----:B------:R-:W-:Y:S01]  /*133e0*/  VIADD R134, R0, 0xc3 ;  /* 0x000000c300867836 */ /* 0x000fe20000000000 */
[----:B------:R-:W3:Y:S01]  /*133f0*/  LDCU UR16, c[0x0][0x398] ;  /* 0x00007300ff1077ac */ /* 0x000ee20008000800 */
[----:B------:R-:W-:Y:S01]  /*13400*/  VIADD R135, R131, UR30 ;  /* 0x0000001e83877c36 */ /* 0x000fe20008000000 */
[----:B------:R0:W-:Y:S01]  /*13410*/  @P4 STG.E.U16 desc[UR22][R8.64], R69 ;  /* 0x0000004508004986 */ /* 0x0001e2000c101516 */
[----:B------:R-:W-:Y:S01]  /*13420*/  ISETP.LT.AND P5, PT, R3, UR26, !P5 ;  /* 0x0000001a03007c0c */ /* 0x000fe2000efa1270 */
[----:B------:R-:W2:Y:S01]  /*13430*/  LDCU UR18, c[0x0][0x398] ;  /* 0x00007300ff1277ac */ /* 0x000ea20008000800 */
[----:B------:R-:W-:Y:S01]  /*13440*/  ISETP.GE.AND P1, PT, R134, UR6, PT ;  /* 0x0000000686007c0c */ /* 0x000fe2000bf26270 */
[----:B------:R-:W-:Y:S01]  /*13450*/  VIADD R134, R0, 0xc4 ;  /* 0x000000c400867836 */ /* 0x000fe20000000000 */
[----:B------:R-:W2:Y:S01]  /*13460*/  LDCU UR6, c[0x0][0x39c] ;  /* 0x00007380ff0677ac */ /* 0x000ea20008000800 */
[----:B-1----:R-:W-:Y:S01]  /*13470*/  IMAD.WIDE R74, R135, 0x2, R6 ;  /* 0x00000002874a7825 */ /* 0x002fe200078e0206 */
[----:B0-----:R-:W-:-:S03]  /*13480*/  PRMT R9, R69, 0x7632, R9 ;  /* 0x0000763245097816 */ /* 0x001fc60000000009 */
[----:B------:R-:W-:Y:S01]  /*13490*/  IMAD.WIDE R68, R131, 0x2, R4 ;  /* 0x0000000283447825 */ /* 0x000fe200078e0204 */
[----:B------:R-:W-:Y:S01]  /*134a0*/  ISETP.GE.AND P3, PT, R134, UR9, PT ;  /* 0x0000000986007c0c */ /* 0x000fe2000bf66270 */
[----:B------:R-:W0:Y:S03]  /*134b0*/  LDCU UR9, c[0x0][0x398] ;  /* 0x00007300ff0977ac */ /* 0x000e260008000800 */
[----:B------:R1:W-:Y:S01]  /*134c0*/  @P0 STG.E.U16 desc[UR22][R68.64], R9 ;  /* 0x0000000944000986 */ /* 0x0003e2000c101516 */
[----:B------:R-:W-:Y:S01]  /*134d0*/  VIADD R134, R0, 0xc5 ;  /* 0x000000c500867836 */ /* 0x000fe20000000000 */
[----:B------:R-:W-:Y:S01]  /*134e0*/  PRMT R133, R70, 0x7632, R133 ;  /* 0x0000763246857816 */ /* 0x000fe20000000085 */
[----:B------:R-:W-:Y:S01]  /*134f0*/  VIADD R132, R0, 0xc7 ;  /* 0x000000c700847836 */ /* 0x000fe20000000000 */
[----:B------:R0:W-:Y:S01]  /*13500*/  @P6 STG.E.U16 desc[UR22][R74.64], R70 ;  /* 0x000000464a006986 */ /* 0x0001e2000c101516 */
[----:B--2---:R-:W-:Y:S01]  /*13510*/  ISETP.LT.AND P6, PT, R2, UR12, !P1 ;  /* 0x0000000c02007c0c */ /* 0x004fe2000cfc1270 */
[C---:B------:R-:W-:Y:S01]  /*13520*/  VIADD R131, R135.reuse, UR30 ;  /* 0x0000001e87837c36 */ /* 0x040fe20008000000 */
[----:B------:R-:W-:Y:S01]  /*13530*/  ISETP.GE.AND P2, PT, R134, UR4, PT ;  /* 0x0000000486007c0c */ /* 0x000fe2000bf46270 */
[----:B------:R-:W2:Y:S01]  /*13540*/  LDCU UR26, c[0x0][0x398] ;  /* 0x00007300ff1a77ac */ /* 0x000ea20008000800 */
[----:B-1----:R-:W-:Y:S01]  /*13550*/  IMAD.WIDE R8, R135, 0x2, R4 ;  /* 0x0000000287087825 */ /* 0x002fe200078e0204 */
[----:B------:R-:W-:Y:S01]  /*13560*/  ISETP.LT.AND P1, PT, R3, UR20, !P1 ;  /* 0x0000001403007c0c */ /* 0x000fe2000cf21270 */
[----:B------:R-:W1:Y:S02]  /*13570*/  LDCU UR4, c[0x0][0x39c] ;  /* 0x00007380ff0477ac */ /* 0x000e640008000800 */
[----:B------:R-:W-:Y:S01]  /*13580*/  VIADD R134, R0, 0xc6 ;  /* 0x000000c600867836 */ /* 0x000fe20000000000 */
[----:B------:R2:W-:Y:S01]  /*13590*/  @P5 STG.E.U16 desc[UR22][R8.64], R133 ;  /* 0x0000008508005986 */ /* 0x0005e2000c101516 */
[C-C-:B------:R-:W-:Y:S01]  /*135a0*/  IMAD.WIDE R68, R131.reuse, 0x2, R6.reuse ;  /* 0x0000000283447825 */ /* 0x140fe200078e0206 */
[----:B------:R-:W-:Y:S01]  /*135b0*/  ISETP.LT.AND P5, PT, R2, UR28, !P3 ;  /* 0x0000001c02007c0c */ /* 0x000fe2000dfa1270 */
[----:B------:R-:W3:Y:S01]  /*135c0*/  LDCU UR12, c[0x0][0x398] ;  /* 0x00007300ff0c77ac */ /* 0x000ee20008000800 */
[----:B------:R-:W-:Y:S01]  /*135d0*/  ISETP.GE.AND P4, PT, R134, UR6, PT ;  /* 0x0000000686007c0c */ /* 0x000fe2000bf86270 */
[----:B0-----:R-:W-:Y:S01]  /*135e0*/  VIADD R75, R131, UR30 ;  /* 0x0000001e834b7c36 */ /* 0x001fe20008000000 */
[----:B------:R0:W-:Y:S01]  /*135f0*/  @P6 STG.E.U16 desc[UR22][R68.64], R71 ;  /* 0x0000004744006986 */ /* 0x0001e2000c101516 */
[----:B------:R-:W3:Y:S01]  /*13600*/  LDCU UR6, c[0x0][0x39c] ;  /* 0x00007380ff0677ac */ /* 0x000ee20008000800 */
[----:B------:R-:W-:Y:S01]  /*13610*/  ISETP.LT.AND P3, PT, R3, UR31, !P3 ;  /* 0x0000001f03007c0c */ /* 0x000fe2000df61270 */
[----:B------:R-:W-:Y:S01]  /*13620*/  VIADD R74, R0, 0xc8 ;  /* 0x000000c8004a7836 */ /* 0x000fe20000000000 */
[----:B------:R-:W3:Y:S01]  /*13630*/  LDCU UR20, c[0x0][0x398] ;  /* 0x00007300ff1477ac */ /* 0x000ee20008000800 */
[----:B--2---:R-:W-:Y:S01]  /*13640*/  IMAD.WIDE R8, R75, 0x2, R6 ;  /* 0x000000024b087825 */ /* 0x004fe200078e0206 */
[----:B-1----:R-:W-:Y:S01]  /*13650*/  ISETP.GE.AND P0, PT, R132, UR4, PT ;  /* 0x0000000484007c0c */ /* 0x002fe2000bf06270 */
[----:B------:R-:W1:Y:S01]  /*13660*/  LDCU UR4, c[0x0][0x39c] ;  /* 0x00007380ff0477ac */ /* 0x000e620008000800 */
[----:B0-----:R-:W-:Y:S01]  /*13670*/  PRMT R69, R71, 0x7632, R69 ;  /* 0x0000763247457816 */ /* 0x001fe20000000045 */
[--C-:B------:R-:W-:Y:S01]  /*13680*/  IMAD.WIDE R70, R131, 0x2, R4.reuse ;  /* 0x0000000283467825 */ /* 0x100fe200078e0204 */
[----:B------:R-:W-:Y:S01]  /*13690*/  F2FP.BF16.F32.PACK_AB R42, R42, R106 ;  /* 0x0000006a2a2a723e */ /* 0x000fe200000010ff */
[----:B------:R-:W0:Y:S03]  /*136a0*/  LDCU UR28, c[0x0][0x398] ;  /* 0x00007300ff1c77ac */ /* 0x000e260008000800 */
[----:B------:R2:W-:Y:S04]  /*136b0*/  @P1 STG.E.U16 desc[UR22][R70.64], R69 ;  /* 0x0000004546001986 */ /* 0x0005e8000c101516 */
[----:B------:R0:W-:Y:S01]  /*136c0*/  @P5 STG.E.U16 desc[UR22][R8.64], R72 ;  /* 0x0000004808005986 */ /* 0x0001e2000c101516 */
[----:B------:R-:W-:Y:S01]  /*136d0*/  ISETP.LT.AND P5, PT, R2, UR24, !P2 ;  /* 0x0000001802007c0c */ /* 0x000fe2000d7a1270 */
[----:B------:R-:W-:Y:S01]  /*136e0*/  VIADD R131, R75, UR30 ;  /* 0x0000001e4b837c36 */ /* 0x000fe20008000000 */
[----:B------:R-:W-:Y:S01]  /*136f0*/  ISETP.LT.AND P2, PT, R3, UR32, !P2 ;  /* 0x0000002003007c0c */ /* 0x000fe2000d741270 */
[----:B------:R-:W1:Y:S01]  /*13700*/  LDCU UR24, c[0x0][0x398] ;  /* 0x00007300ff1877ac */ /* 0x000e620008000800 */
[----:B--2---:R-:W-:Y:S01]  /*13710*/  IMAD.WIDE R68, R75, 0x2, R4 ;  /* 0x000000024b447825 */ /* 0x004fe200078e0204 */
[----:B0-----:R-:W-:-:S03]  /*13720*/  PRMT R9, R72, 0x7632, R9 ;  /* 0x0000763248097816 */ /* 0x001fc60000000009 */
[C---:B------:R-:W-:Y:S01]  /*13730*/  IMAD.WIDE R70, R131.reuse, 0x2, R6 ;  /* 0x0000000283467825 */ /* 0x040fe200078e0206 */
[----:B---3--:R-:W-:Y:S01]  /*13740*/  ISETP.GE.AND P6, PT, R74, UR6, PT ;  /* 0x000000064a007c0c */ /* 0x008fe2000bfc6270 */
[----:B------:R-:W0:Y:S01]  /*13750*/  LDCU UR6, c[0x0][0x39c] ;  /* 0x00007380ff0677ac */ /* 0x000e220008000800 */
[----:B------:R2:W-:Y:S01]  /*13760*/  @P3 STG.E.U16 desc[UR22][R68.64], R9 ;  /* 0x0000000944003986 */ /* 0x0005e2000c101516 */
[----:B------:R-:W-:Y:S01]  /*13770*/  ISETP.LT.AND P3, PT, R2, UR9, !P4 ;  /* 0x0000000902007c0c */ /* 0x000fe2000e761270 */
[----:B------:R-:W-:Y:S01]  /*13780*/  VIADD R75, R131, UR30 ;  /* 0x0000001e834b7c36 */ /* 0x000fe20008000000 */
[----:B------:R-:W-:Y:S01]  /*13790*/  ISETP.LT.AND P4, PT, R3, UR10, !P4 ;  /* 0x0000000a03007c0c */ /* 0x000fe2000e781270 */
[----:B------:R3:W-:Y:S01]  /*137a0*/  @P5 STG.E.U16 desc[UR22][R70.64], R73 ;  /* 0x0000004946005986 */ /* 0x0007e2000c101516 */
[C---:B------:R-:W-:Y:S01]  /*137b0*/  VIADD R72, R0.reuse, 0xca ;  /* 0x000000ca00487836 */ /* 0x040fe20000000000 */
[----:B------:R-:W0:Y:S01]  /*137c0*/  LDCU UR9, c[0x0][0x398] ;  /* 0x00007300ff0977ac */ /* 0x000e220008000800 */
[----:B------:R-:W-:Y:S01]  /*137d0*/  VIADD R74, R0, 0xc9 ;  /* 0x000000c9004a7836 */ /* 0x000fe20000000000 */
[----:B------:R-:W0:Y:S01]  /*137e0*/  LDCU UR10, c[0x0][0x398] ;  /* 0x00007300ff0a77ac */ /* 0x000e220008000800 */
[----:B--2---:R-:W-:Y:S01]  /*137f0*/  IMAD.WIDE R8, R131, 0x2, R4 ;  /* 0x0000000283087825 */ /* 0x004fe200078e0204 */
[----:B---3--:R-:W-:-:S03]  /*13800*/  PRMT R71, R73, 0x7632, R71 ;  /* 0x0000763249477816 */ /* 0x008fc60000000047 */
[C---:B------:R-:W-:Y:S02]  /*13810*/  IMAD.WIDE R68, R75.reuse, 0x2, R6 ;  /* 0x000000024b447825 */ /* 0x040fe400078e0206 */
[----:B------:R2:W-:Y:S04]  /*13820*/  @P2 STG.E.U16 desc[UR22][R8.64], R71 ;  /* 0x0000004708002986 */ /* 0x0005e8000c101516 */
[----:B------:R3:W-:Y:S01]  /*13830*/  @P3 STG.E.U16 desc[UR22][R68.64], R10 ;  /* 0x0000000a44003986 */ /* 0x0007e2000c101516 */
[----:B------:R-:W-:Y:S01]  /*13840*/  ISETP.LT.AND P3, PT, R2, UR14, !P0 ;  /* 0x0000000e02007c0c */ /* 0x000fe2000c761270 */
[----:B------:R-:W-:Y:S01]  /*13850*/  VIADD R131, R75, UR30 ;  /* 0x0000001e4b837c36 */ /* 0x000fe20008000000 */
[----:B------:R-:W-:Y:S01]  /*13860*/  ISETP.LT.AND P0, PT, R3, UR16, !P0 ;  /* 0x0000001003007c0c */ /* 0x000fe2000c701270 */
[----:B------:R-:W1:Y:S01]  /*13870*/  LDCU UR14, c[0x0][0x398] ;  /* 0x00007300ff0e77ac */ /* 0x000e620008000800 */
[----:B--2---:R-:W-:Y:S01]  /*13880*/  PRMT R9, R10, 0x7632, R9 ;  /* 0x000076320a097816 */ /* 0x004fe20000000009 */
[----:B------:R-:W-:Y:S01]  /*13890*/  IMAD.WIDE R70, R75, 0x2, R4 ;  /* 0x000000024b467825 */ /* 0x000fe200078e0204 */
[----:B0-----:R-:W-:Y:S01]  /*138a0*/  ISETP.GE.AND P5, PT, R72, UR6, PT ;  /* 0x0000000648007c0c */ /* 0x001fe2000bfa6270 */
[----:B------:R-:W0:Y:S03]  /*138b0*/  LDCU UR6, c[0x0][0x39c] ;  /* 0x00007380ff0677ac */ /* 0x000e260008000800 */
[----:B------:R2:W-:Y:S01]  /*138c0*/  @P4 STG.E.U16 desc[UR22][R70.64], R9 ;  /* 0x0000000946004986 */ /* 0x0005e2000c101516 */
[----:B------:R-:W-:Y:S01]  /*138d0*/  ISETP.LT.AND P4, PT, R2, UR12, !P6 ;  /* 0x0000000c02007c0c */ /* 0x000fe2000f781270 */
[----:B------:R-:W-:Y:S01]  /*138e0*/  IMAD.WIDE R72, R131, 0x2, R6 ;  /* 0x0000000283487825 */ /* 0x000fe200078e0206 */
[----:B------:R-:W-:Y:S01]  /*138f0*/  ISETP.LT.AND P6, PT, R3, UR18, !P6 ;  /* 0x0000001203007c0c */ /* 0x000fe2000f7c1270 */
[----:B------:R-:W0:Y:S02]  /*13900*/  LDCU UR12, c[0x0][0x398] ;  /* 0x00007300ff0c77ac */ /* 0x000e240008000800 */
[C---:B---3--:R-:W-:Y:S01]  /*13910*/  VIADD R69, R131.reuse, UR30 ;  /* 0x0000001e83457c36 */ /* 0x048fe20008000000 */
[----:B------:R3:W-:Y:S01]  /*13920*/  @P3 STG.E.U16 desc[UR22][R72.64], R11 ;  /* 0x0000000b48003986 */ /* 0x0007e2000c101516 */
[----:B-1----:R-:W-:Y:S01]  /*13930*/  ISETP.GE.AND P1, PT, R74, UR4, PT ;  /* 0x000000044a007c0c */ /* 0x002fe2000bf26270 */
[----:B------:R-:W1:Y:S01]  /*13940*/  LDCU UR4, c[0x0][0x39c] ;  /* 0x00007380ff0477ac */ /* 0x000e620008000800 */
[----:B--2---:R-:W-:Y:S01]  /*13950*/  IMAD.WIDE R8, R131, 0x2, R4 ;  /* 0x0000000283087825 */ /* 0x004fe200078e0204 */
[----:B------:R-:W-:Y:S01]  /*13960*/  PRMT R70, R12, 0x7610, R70 ;  /* 0x000076100c467816 */ /* 0x000fe20000000046 */
[----:B------:R-:W2:Y:S02]  /*13970*/  LDCU UR16, c[0x0][0x398] ;  /* 0x00007300ff1077ac */ /* 0x000ea40008000800 */
[----:B------:R-:W-:Y:S01]  /*13980*/  VIADD R68, R0, 0xcc ;  /* 0x000000cc00447836 */ /* 0x000fe20000000000 */
[----:B------:R-:W1:Y:S01]  /*13990*/  LDCU UR18, c[0x0][0x398] ;  /* 0x00007300ff1277ac */ /* 0x000e620008000800 */
[----:B---3--:R-:W-:Y:S01]  /*139a0*/  PRMT R73, R11, 0x7632, R73 ;  /* 0x000076320b497816 */ /* 0x008fe20000000049 */
[----:B------:R-:W-:-:S04]  /*139b0*/  IMAD.WIDE R10, R69, 0x2, R6 ;  /* 0x00000002450a7825 */ /* 0x000fc800078e0206 */
[----:B------:R-:W-:Y:S04]  /*139c0*/  @P0 STG.E.U16 desc[UR22][R8.64], R73 ;  /* 0x0000004908000986 */ /* 0x000fe8000c101516 */
[----:B------:R3:W-:Y:S01]  /*139d0*/  @P4 STG.E.U16 desc[UR22][R10.64], R70 ;  /* 0x000000460a004986 */ /* 0x0007e2000c101516 */
[----:B------:R-:W-:Y:S01]  /*139e0*/  ISETP.LT.AND P4, PT, R2, UR20, !P1 ;  /* 0x0000001402007c0c */ /* 0x000fe2000cf81270 */
[----:B------:R-:W-:Y:S01]  /*139f0*/  VIADD R71, R69, UR30 ;  /* 0x0000001e45477c36 */ /* 0x000fe20008000000 */
[----:B------:R-:W-:Y:S01]  /*13a00*/  ISETP.LT.AND P1, PT, R3, UR24, !P1 ;  /* 0x0000001803007c0c */ /* 0x000fe2000cf21270 */
[----:B------:R-:W-:Y:S01]  /*13a10*/  VIADD R74, R0, 0xcb ;  /* 0x000000cb004a7836 */ /* 0x000fe20000000000 */
[----:B0-----:R-:W-:Y:S01]  /*13a20*/  ISETP.GE.AND P3, PT, R68, UR6, PT ;  /* 0x0000000644007c0c */ /* 0x001fe2000bf66270 */
[----:B------:R-:W0:Y:S01]  /*13a30*/  LDCU UR20, c[0x0][0x398] ;  /* 0x00007300ff1477ac */ /* 0x000e220008000800 */
[----:B---3--:R-:W-:Y:S01]  /*13a40*/  PRMT R11, R12, 0x7632, R11 ;  /* 0x000076320c0b7816 */ /* 0x008fe2000000000b */
[----:B------:R-:W-:-:S04]  /*13a50*/  IMAD.WIDE R12, R69, 0x2, R4 ;  /* 0x00000002450c7825 */ /* 0x000fc800078e0204 */
[C---:B------:R-:W-:Y:S01]  /*13a60*/  IMAD.WIDE R8, R71.reuse, 0x2, R6 ;  /* 0x0000000247087825 */ /* 0x040fe200078e0206 */
[----:B------:R3:W-:Y:S01]  /*13a70*/  @P6 STG.E.U16 desc[UR22][R12.64], R11 ;  /* 0x0000000b0c006986 */ /* 0x0007e2000c101516 */
[----:B------:R-:W-:Y:S01]  /*13a80*/  ISETP.LT.AND P6, PT, R2, UR26, !P5 ;  /* 0x0000001a02007c0c */ /* 0x000fe2000efc1270 */
[----:B------:R-:W0:Y:S01]  /*13a90*/  LDCU UR6, c[0x0][0x39c] ;  /* 0x00007380ff0677ac */ /* 0x000e220008000800 */
[C---:B------:R-:W-:Y:S01]  /*13aa0*/  VIADD R69, R71.reuse, UR30 ;  /* 0x0000001e47457c36 */ /* 0x040fe20008000000 */
[----:B------:R2:W-:Y:S01]  /*13ab0*/  @P4 STG.E.U16 desc[UR22][R8.64], R77 ;  /* 0x0000004d08004986 */ /* 0x0005e2000c101516 */
[----:B-1----:R-:W-:Y:S01]  /*13ac0*/  ISETP.GE.AND P2, PT, R74, UR4, PT ;  /* 0x000000044a007c0c */ /* 0x002fe2000bf46270 */
[----:B------:R-:W1:Y:S01]  /*13ad0*/  LDCU UR4, c[0x0][0x39c] ;  /* 0x00007380ff0477ac */ /* 0x000e620008000800 */
[----:B------:R-:W0:Y:S01]  /*13ae0*/  LDCU UR24, c[0x0][0x398] ;  /* 0x00007300ff1877ac */ /* 0x000e220008000800 */
[----:B---3--:R-:W-:Y:S01]  /*13af0*/  IMAD.WIDE R10, R71, 0x2, R4 ;  /* 0x00000002470a7825 */ /* 0x008fe200078e0204 */
[----:B------:R-:W3:Y:S01]  /*13b00*/  LDCU UR26, c[0x0][0x398] ;  /* 0x00007300ff1a77ac */ /* 0x000ee20008000800 */
[----:B--2---:R-:W-:-:S02]  /*13b10*/  PRMT R9, R77, 0x7632, R9 ;  /* 0x000076324d097816 */ /* 0x004fc40000000009 */
[----:B------:R-:W-:Y:S01]  /*13b20*/  IMAD.WIDE R12, R69, 0x2, R6 ;  /* 0x00000002450c7825 */ /* 0x000fe200078e0206 */
[----:B------:R-:W-:Y:S01]  /*13b30*/  ISETP.LT.AND P5, PT, R3, UR9, !P5 ;  /* 0x0000000903007c0c */ /* 0x000fe2000efa1270 */
[----:B------:R-:W2:Y:S01]  /*13b40*/  LDCU UR9, c[0x0][0x398] ;  /* 0x00007300ff0977ac */ /* 0x000ea20008000800 */
[----:B------:R0:W-:Y:S04]  /*13b50*/  @P1 STG.E.U16 desc[UR22][R10.64], R9 ;  /* 0x000000090a001986 */ /* 0x0001e8000c101516 */
[----:B------:R1:W-:Y:S01]  /*13b60*/  @P6 STG.E.U16 desc[UR22][R12.64], R14 ;  /* 0x0000000e0c006986 */ /* 0x0003e2000c101516 */
[----:B------:R-:W-:Y:S01]  /*13b70*/  ISETP.LT.AND P6, PT, R2, UR10, !P2 ;  /* 0x0000000a02007c0c */ /* 0x000fe2000d7c1270 */
[C---:B------:R-:W-:Y:S02]  /*13b80*/  VIADD R15, R69.reuse, UR30 ;  /* 0x0000001e450f7c36 */ /* 0x040fe40008000000 */
[----:B0-----:R-:W-:Y:S01]  /*13b90*/  IMAD.WIDE R8, R69, 0x2, R4 ;  /* 0x0000000245087825 */ /* 0x001fe200078e0204 */
[----:B------:R-:W0:Y:S01]  /*13ba0*/  LDCU UR10, c[0x0][0x398] ;  /* 0x00007300ff0a77ac */ /* 0x000e220008000800 */
[----:B-1----:R-:W-:-:S02]  /*13bb0*/  PRMT R13, R14, 0x7632, R13 ;  /* 0x000076320e0d7816 */ /* 0x002fc4000000000d */
[----:B------:R-:W-:Y:S01]  /*13bc0*/  IMAD.WIDE R10, R15, 0x2, R6 ;  /* 0x000000020f0a7825 */ /* 0x000fe200078e0206 */
[----:B------:R-:W-:Y:S01]  /*13bd0*/  ISETP.LT.AND P2, PT, R3, UR14, !P2 ;  /* 0x0000000e03007c0c */ /* 0x000fe2000d741270 */
[----:B------:R-:W1:Y:S01]  /*13be0*/  LDCU UR14, c[0x0][0x398] ;  /* 0x00007300ff0e77ac */ /* 0x000e620008000800 */
[----:B------:R0:W-:Y:S04]  /*13bf0*/  @P5 STG.E.U16 desc[UR22][R8.64], R13 ;  /* 0x0000000d08005986 */ /* 0x0001e8000c101516 */
[----:B------:R2:W-:Y:S01]  /*13c00*/  @P6 STG.E.U16 desc[UR22][R10.64], R79 ;  /* 0x0000004f0a006986 */ /* 0x0005e2000c101516 */
[----:B------:R-:W-:Y:S01]  /*13c10*/  ISETP.LT.AND P6, PT, R2, UR12, !P3 ;  /* 0x0000000c02007c0c */ /* 0x000fe2000dfc1270 */
[C---:B------:R-:W-:Y:S02]  /*13c20*/  VIADD R69, R15.reuse, UR30 ;  /* 0x0000001e0f457c36 */ /* 0x040fe40008000000 */
[----:B------:R-:W-:Y:S01]  /*13c30*/  VIADD R68, R0, 0xcd ;  /* 0x000000cd00447836 */ /* 0x000fe20000000000 */
[----:B------:R-:W1:Y:S01]  /*13c40*/  LDCU UR12, c[0x0][0x398] ;  /* 0x00007300ff0c77ac */ /* 0x000e620008000800 */
[----:B0-----:R-:W-:-:S03]  /*13c50*/  IMAD.WIDE R12, R15, 0x2, R4 ;  /* 0x000000020f0c7825 */ /* 0x001fc600078e0204 */
[----:B------:R-:W-:Y:S01]  /*13c60*/  ISETP.GE.AND P0, PT, R68, UR4, PT ;  /* 0x0000000444007c0c */ /* 0x000fe2000bf06270 */
[----:B------:R-:W0:Y:S01]  /*13c70*/  LDCU UR4, c[0x0][0x39c] ;  /* 0x00007380ff0477ac */ /* 0x000e220008000800 */
[----:B--2---:R-:W-:Y:S01]  /*13c80*/  PRMT R11, R79, 0x7632, R11 ;  /* 0x000076324f0b7816 */ /* 0x004fe2000000000b */
[----:B------:R-:W-:Y:S01]  /*13c90*/  IMAD.WIDE R8, R69, 0x2, R6 ;  /* 0x0000000245087825 */ /* 0x000fe200078e0206 */
[----:B------:R-:W-:Y:S01]  /*13ca0*/  ISETP.LT.AND P3, PT, R3, UR16, !P3 ;  /* 0x0000001003007c0c */ /* 0x000fe2000df61270 */
[----:B------:R-:W2:Y:S02]  /*13cb0*/  LDCU UR16, c[0x0][0x398] ;  /* 0x00007300ff1077ac */ /* 0x000ea40008000800 */
[----:B------:R0:W-:Y:S04]  /*13cc0*/  @P2 STG.E.U16 desc[UR22][R12.64], R11 ;  /* 0x0000000b0c002986 */ /* 0x0001e8000c101516 */
[----:B------:R1:W-:Y:S01]  /*13cd0*/  @P6 STG.E.U16 desc[UR22][R8.64], R16 ;  /* 0x0000001008006986 */ /* 0x0003e2000c101516 */
[----:B------:R-:W-:Y:S01]  /*13ce0*/  ISETP.LT.AND P6, PT, R2, UR18, !P0 ;  /* 0x0000001202007c0c */ /* 0x000fe2000c7c1270 */
[----:B------:R-:W-:-:S02]  /*13cf0*/  VIADD R15, R69, UR30 ;  /* 0x0000001e450f7c36 */ /* 0x000fc40008000000 */
[----:B------:R-:W-:Y:S01]  /*13d00*/  VIADD R68, R0, 0xce ;  /* 0x000000ce00447836 */ /* 0x000fe20000000000 */
[----:B------:R-:W2:Y:S01]  /*13d10*/  LDCU UR18, c[0x0][0x398] ;  /* 0x00007300ff1277ac */ /* 0x000ea20008000800 */
[----:B0-----:R-:W-:-:S03]  /*13d20*/  IMAD.WIDE R10, R69, 0x2, R4 ;  /* 0x00000002450a7825 */ /* 0x001fc600078e0204 */
[----:B------:R-:W-:Y:S01]  /*13d30*/  ISETP.GE.AND P4, PT, R68, UR6, PT ;  /* 0x0000000644007c0c */ /* 0x000fe2000bf86270 */
[----:B------:R-:W0:Y:S01]  /*13d40*/  LDCU UR6, c[0x0][0x39c] ;  /* 0x00007380ff0677ac */ /* 0x000e220008000800 */
[----:B-1----:R-:W-:Y:S01]  /*13d50*/  PRMT R9, R16, 0x7632, R9 ;  /* 0x0000763210097816 */ /* 0x002fe20000000009 */
[----:B------:R-:W-:Y:S01]  /*13d60*/  IMAD.WIDE R12, R15, 0x2, R6 ;  /* 0x000000020f0c7825 */ /* 0x000fe200078e0206 */
[----:B------:R-:W-:Y:S01]  /*13d70*/  ISETP.LT.AND P0, PT, R3, UR20, !P0 ;  /* 0x0000001403007c0c */ /* 0x000fe2000c701270 */
[----:B------:R-:W1:Y:S02]  /*13d80*/  LDCU UR20, c[0x0][0x398] ;  /* 0x00007300ff1477ac */ /* 0x000e640008000800 */
        /* <DEDUP_REMOVED lines=11> */
[----:B---3--:R-:W-:Y:S01]  /*13e40*/  ISETP.LT.AND P4, PT, R3, UR26, !P4 ;  /* 0x0000001a03007c0c */ /* 0x008fe2000e781270 */
[----:B------:R-:W1:Y:S02]  /*13e50*/  LDCU UR26, c[0x0][0x398] ;  /* 0x00007300ff1a77ac */ /* 0x000e640008000800 */
[----:B------:R3:W-:Y:S04]  /*13e60*/  @P0 STG.E.U16 desc[UR22][R8.64], R13 ;  /* 0x0000000d08000986 */ /* 0x0007e8000c101516 */
[----:B------:R0:W-:Y:S01]  /*13e70*/  @P6 STG.E.U16 desc[UR22][R10.64], R18 ;  /* 0x000000120a006986 */ /* 0x0001e2000c101516 */
[----:B------:R-:W-:Y:S01]  /*13e80*/  ISETP.LT.AND P6, PT, R2, UR9, !P1 ;  /* 0x0000000902007c0c */ /* 0x000fe2000cfc1270 */
[----:B------:R-:W-:-:S02]  /*13e90*/  VIADD R15, R17, UR30 ;  /* 0x0000001e110f7c36 */ /* 0x000fc40008000000 */
[----:B------:R-:W-:Y:S01]  /*13ea0*/  VIADD R14, R0, 0xd0 ;  /* 0x000000d0000e7836 */ /* 0x000fe20000000000 */
[----:B------:R-:W1:Y:S01]  /*13eb0*/  LDCU UR9, c[0x0][0x398] ;  /* 0x00007300ff0977ac */ /* 0x000e620008000800 */
[----:B---3--:R-:W-:-:S03]  /*13ec0*/  IMAD.WIDE R12, R17, 0x2, R4 ;  /* 0x00000002110c7825 */ /* 0x008fc600078e0204 */
[----:B------:R-:W-:Y:S01]  /*13ed0*/  ISETP.GE.AND P5, PT, R14, UR6, PT ;  /* 0x000000060e007c0c */ /* 0x000fe2000bfa6270 */
[----:B------:R-:W3:Y:S01]  /*13ee0*/  LDCU UR6, c[0x0][0x39c] ;  /* 0x00007380ff0677ac */ /* 0x000ee20008000800 */
[----:B0-----:R-:W-:Y:S01]  /*13ef0*/  PRMT R11, R18, 0x7632, R11 ;  /* 0x00007632120b7816 */ /* 0x001fe2000000000b */
[----:B------:R-:W-:Y:S01]  /*13f00*/  IMAD.WIDE R8, R15, 0x2, R6 ;  /* 0x000000020f087825 */ /* 0x000fe200078e0206 */
[----:B------:R-:W-:Y:S01]  /*13f10*/  ISETP.LT.AND P1, PT, R3, UR10, !P1 ;  /* 0x0000000a03007c0c */ /* 0x000fe2000cf21270 */
[----:B------:R-:W0:Y:S02]  /*13f20*/  LDCU UR10, c[0x0][0x398] ;  /* 0x00007300ff0a77ac */ /* 0x000e240008000800 */
[----:B------:R1:W-:Y:S04]  /*13f30*/  @P4 STG.E.U16 desc[UR22][R12.64], R11 ;  /* 0x0000000b0c004986 */ /* 0x0003e8000c101516 */
[----:B------:R0:W-:Y:S01]  /*13f40*/  @P6 STG.E.U16 desc[UR22][R8.64], R19 ;  /* 0x0000001308006986 */ /* 0x0001e2000c101516 */
[----:B------:R-:W-:Y:S01]  /*13f50*/  ISETP.LT.AND P6, PT, R2, UR12, !P5 ;  /* 0x0000000c02007c0c */ /* 0x000fe2000efc1270 */
[----:B------:R-:W-:-:S02]  /*13f60*/  VIADD R17, R15, UR30 ;  /* 0x0000001e0f117c36 */ /* 0x000fc40008000000 */
[----:B------:R-:W-:Y:S01]  /*13f70*/  VIADD R14, R0, 0xd1 ;  /* 0x000000d1000e7836 */ /* 0x000fe20000000000 */
[----:B------:R-:W3:Y:S01]  /*13f80*/  LDCU UR12, c[0x0][0x398] ;  /* 0x00007300ff0c77ac */ /* 0x000ee20008000800 */
[----:B-1----:R-:W-:-:S03]  /*13f90*/  IMAD.WIDE R10, R15, 0x2, R4 ;  /* 0x000000020f0a7825 */ /* 0x002fc600078e0204 */
[----:B------:R-:W-:Y:S01]  /*13fa0*/  ISETP.GE.AND P2, PT, R14, UR4, PT ;  /* 0x000000040e007c0c */ /* 0x000fe2000bf46270 */
[----:B------:R-:W1:Y:S01]  /*13fb0*/  LDCU UR4, c[0x0][0x39c] ;  /* 0x00007380ff0477ac */ /* 0x000e620008000800 */
[----:B0-----:R-:W-:Y:S01]  /*13fc0*/  PRMT R9, R19, 0x7632, R9 ;  /* 0x0000763213097816 */ /* 0x001fe20000000009 */
[----:B------:R-:W-:Y:S01]  /*13fd0*/  IMAD.WIDE R12, R17, 0x2, R6 ;  /* 0x00000002110c7825 */ /* 0x000fe200078e0206 */
[----:B------:R-:W-:Y:S01]  /*13fe0*/  ISETP.LT.AND P5, PT, R3, UR14, !P5 ;  /* 0x0000000e03007c0c */ /* 0x000fe2000efa1270 */
[----:B------:R-:W0:Y:S02]  /*13ff0*/  LDCU UR14, c[0x0][0x398] ;  /* 0x00007300ff0e77ac */ /* 0x000e240008000800 */
[----:B------:R1:W-:Y:S04]  /*14000*/  @P1 STG.E.U16 desc[UR22][R10.64], R9 ;  /* 0x000000090a001986 */ /* 0x0003e8000c101516 */
[----:B------:R0:W-:Y:S01]  /*14010*/  @P6 STG.E.U16 desc[UR22][R12.64], R20 ;  /* 0x000000140c006986 */ /* 0x0001e2000c101516 */
[----:B--2---:R-:W-:Y:S01]  /*14020*/  ISETP.LT.AND P6, PT, R2, UR16, !P2 ;  /* 0x0000001002007c0c */ /* 0x004fe2000d7c1270 */
[----:B------:R-:W-:-:S02]  /*14030*/  VIADD R15, R17, UR30 ;  /* 0x0000001e110f7c36 */ /* 0x000fc40008000000 */
[----:B------:R-:W-:Y:S01]  /*14040*/  VIADD R14, R0, 0xd2 ;  /* 0x000000d2000e7836 */ /* 0x000fe20000000000 */
[----:B------:R-:W2:Y:S01]  /*14050*/  LDCU UR16, c[0x0][0x398] ;  /* 0x00007300ff1077ac */ /* 0x000ea20008000800 */
[----:B-1----:R-:W-:-:S03]  /*14060*/  IMAD.WIDE R8, R17, 0x2, R4 ;  /* 0x0000000211087825 */ /* 0x002fc600078e0204 */
[----:B---3--:R-:W-:Y:S01]  /*14070*/  ISETP.GE.AND P3, PT, R14, UR6, PT ;  /* 0x000000060e007c0c */ /* 0x008fe2000bf66270 */
[----:B------:R-:W1:Y:S01]  /*14080*/  LDCU UR6, c[0x0][0x39c] ;  /* 0x00007380ff0677ac */ /* 0x000e620008000800 */
        /* <DEDUP_REMOVED lines=22> */
[----:B------:R-:W2:Y:S01]  /*141f0*/  LDCU UR9, c[0x0][0x398] ;  /* 0x00007300ff0977ac */ /* 0x000ea20008000800 */
        /* <DEDUP_REMOVED lines=31> */
[----:B--2---:R-:W-:Y:S01]  /*143f0*/  ISETP.LT.AND P1, PT, R3, UR16, !P1 ;  /* 0x0000001003007c0c */ /* 0x004fe2000cf21270 */
[----:B------:R-:W0:Y:S02]  /*14400*/  LDCU UR16, c[0x0][0x398] ;  /* 0x00007300ff1077ac */ /* 0x000e240008000800 */
[----:B------:R2:W-:Y:S04]  /*14410*/  @P4 STG.E.U16 desc[UR22][R12.64], R11 ;  /* 0x0000000b0c004986 */ /* 0x0005e8000c101516 */
[----:B------:R0:W-:Y:S01]  /*14420*/  @P6 STG.E.U16 desc[UR22][R8.64], R25 ;  /* 0x0000001908006986 */ /* 0x0001e2000c101516 */
[----:B------:R-:W-:Y:S01]  /*14430*/  ISETP.LT.AND P6, PT, R2, UR18, !P5 ;  /* 0x0000001202007c0c */ /* 0x000fe2000efc1270 */
[----:B------:R-:W-:-:S02]  /*14440*/  VIADD R17, R15, UR30 ;  /* 0x0000001e0f117c36 */ /* 0x000fc40008000000 */
[----:B------:R-:W-:Y:S01]  /*14450*/  VIADD R14, R0, 0xd7 ;  /* 0x000000d7000e7836 */ /* 0x000fe20000000000 */
[----:B------:R-:W3:Y:S01]  /*14460*/  LDCU UR18, c[0x0][0x398] ;  /* 0x00007300ff1277ac */ /* 0x000ee20008000800 */
[----:B--2---:R-:W-:-:S03]  /*14470*/  IMAD.WIDE R10, R15, 0x2, R4 ;  /* 0x000000020f0a7825 */ /* 0x004fc600078e0204 */
[----:B-1----:R-:W-:Y:S01]  /*14480*/  ISETP.GE.AND P2, PT, R14, UR4, PT ;  /* 0x000000040e007c0c */ /* 0x002fe2000bf46270 */
        /* <DEDUP_REMOVED lines=11> */
[----:B--2---:R-:W-:-:S03]  /*14540*/  IMAD.WIDE R8, R17, 0x2, R4 ;  /* 0x0000000211087825 */ /* 0x004fc600078e0204 */
[----:B---3--:R-:W-:Y:S01]  /*14550*/  ISETP.GE.AND P3, PT, R14, UR6, PT ;  /* 0x000000060e007c0c */ /* 0x008fe2000bf66270 */
[----:B------:R-:W2:Y:S01]  /*14560*/  LDCU UR6, c[0x0][0x39c] ;  /* 0x00007380ff0677ac */ /* 0x000ea20008000800 */
        /* <DEDUP_REMOVED lines=10> */
[----:B---3--:R-:W-:-:S03]  /*14610*/  IMAD.WIDE R12, R15, 0x2, R4 ;  /* 0x000000020f0c7825 */ /* 0x008fc600078e0204 */
        /* <DEDUP_REMOVED lines=13> */
[----:B--2---:R-:W-:Y:S01]  /*146f0*/  ISETP.GE.AND P4, PT, R14, UR6, PT ;  /* 0x000000060e007c0c */ /* 0x004fe2000bf86270 */
        /* <DEDUP_REMOVED lines=153> */
[----:B-----5:R-:W-:Y:S01]  /*15090*/  F2FP.BF16.F32.PACK_AB R43, R43, R107 ;  /* 0x0000006b2b2b723e */ /* 0x020fe200000010ff */
[----:B------:R-:W5:Y:S01]  /*150a0*/  LDCU UR12, c[0x0][0x398] ;  /* 0x00007300ff0c77ac */ /* 0x000f620008000800 */
[----:B---3--:R-:W-:Y:S02]  /*150b0*/  IMAD.WIDE R10, R17, 0x2, R4 ;  /* 0x00000002110a7825 */ /* 0x008fe400078e0204 */
        /* <DEDUP_REMOVED lines=11> */
[----:B------:R-:W-:Y:S01]  /*15170*/  F2FP.BF16.F32.PACK_AB R44, R44, R108 ;  /* 0x0000006c2c2c723e */ /* 0x000fe200000010ff */
[----:B------:R-:W2:Y:S01]  /*15180*/  LDCU UR14, c[0x0][0x398] ;  /* 0x00007300ff0e77ac */ /* 0x000ea20008000800 */
[----:B---3--:R-:W-:Y:S02]  /*15190*/  IMAD.WIDE R8, R15, 0x2, R4 ;  /* 0x000000020f087825 */ /* 0x008fe400078e0204 */
        /* <DEDUP_REMOVED lines=12> */
[----:B------:R-:W1:Y:S01]  /*15260*/  LDCU UR9, c[0x0][0x39c] ;  /* 0x00007380ff0977ac */ /* 0x000e620008000800 */
[----:B---3--:R-:W-:Y:S02]  /*15270*/  IMAD.WIDE R12, R17, 0x2, R4 ;  /* 0x00000002110c7825 */ /* 0x008fe400078e0204 */
[----:B--2---:R-:W-:Y:S01]  /*15280*/  ISETP.GE.AND P5, PT, R14, UR6, PT ;  /* 0x000000060e007c0c */ /* 0x004fe2000bfa6270 */
[----:B------:R-:W2:Y:S01]  /*15290*/  LDCU UR6, c[0x0][0x39c] ;  /* 0x00007380ff0677ac */ /* 0x000ea20008000800 */
[----:B0-----:R-:W-:Y:S01]  /*152a0*/  PRMT R11, R42, 0x7632, R11 ;  /* 0x000076322a0b7816 */ /* 0x001fe2000000000b */
[----:B------:R-:W-:Y:S01]  /*152b0*/  IMAD.WIDE R8, R15, 0x2, R6 ;  /* 0x000000020f087825 */ /* 0x000fe200078e0206 */
[----:B------:R-:W-:Y:S01]  /*152c0*/  ISETP.LT.AND P1, PT, R3, UR26, !P1 ;  /* 0x0000001a03007c0c */ /* 0x000fe2000cf21270 */
[----:B------:R-:W0:Y:S02]  /*152d0*/  LDCU UR26, c[0x0][0x398] ;  /* 0x00007300ff1a77ac */ /* 0x000e240008000800 */
[----:B------:R3:W-:Y:S01]  /*152e0*/  @P4 STG.E.U16 desc[UR22][R12.64], R11 ;  /* 0x0000000b0c004986 */ /* 0x0007e2000c101516 */
[----:B------:R-:W-:-:S03]  /*152f0*/  VIADD R14, R0, 0xe9 ;  /* 0x000000e9000e7836 */ /* 0x000fc60000000000 */
[----:B------:R0:W-:Y:S01]  /*15300*/  @P6 STG.E.U16 desc[UR22][R8.64], R43 ;  /* 0x0000002b08006986 */ /* 0x0001e2000c101516 */
[----:B------:R-:W-:Y:S01]  /*15310*/  ISETP.LT.AND P6, PT, R2, UR10, !P5 ;  /* 0x0000000a02007c0c */ /* 0x000fe2000efc1270 */
[C---:B------:R-:W-:Y:S01]  /*15320*/  VIADD R17, R15.reuse, UR30 ;  /* 0x0000001e0f117c36 */ /* 0x040fe20008000000 */
[----:B-1----:R-:W-:Y:S01]  /*15330*/  ISETP.GE.AND P2, PT, R14, UR4, PT ;  /* 0x000000040e007c0c */ /* 0x002fe2000bf46270 */
[----:B------:R-:W1:Y:S01]  /*15340*/  LDCU UR4, c[0x0][0x39c] ;  /* 0x00007380ff0477ac */ /* 0x000e620008000800 */
[----:B---3--:R-:W-:Y:S01]  /*15350*/  IMAD.WIDE R10, R15, 0x2, R4 ;  /* 0x000000020f0a7825 */ /* 0x008fe200078e0204 */
[----:B------:R-:W-:Y:S01]  /*15360*/  F2FP.BF16.F32.PACK_AB R46, R46, R110 ;  /* 0x0000006e2e2e723e */ /* 0x000fe200000010ff */
[----:B------:R-:W3:Y:S01]  /*15370*/  LDCU UR10, c[0x0][0x398] ;  /* 0x00007300ff0a77ac */ /* 0x000ee20008000800 */
[----:B0-----:R-:W-:Y:S01]  /*15380*/  PRMT R9, R43, 0x7632, R9 ;  /* 0x000076322b097816 */ /* 0x001fe20000000009 */
[----:B------:R-:W-:Y:S01]  /*15390*/  IMAD.WIDE R12, R17, 0x2, R6 ;  /* 0x00000002110c7825 */ /* 0x000fe200078e0206 */
[----:B------:R-:W-:Y:S01]  /*153a0*/  ISETP.LT.AND P5, PT, R3, UR16, !P5 ;  /* 0x0000001003007c0c */ /* 0x000fe2000efa1270 */
[----:B------:R-:W0:Y:S02]  /*153b0*/  LDCU UR16, c[0x0][0x398] ;  /* 0x00007300ff1077ac */ /* 0x000e240008000800 */
[----:B------:R1:W-:Y:S01]  /*153c0*/  @P1 STG.E.U16 desc[UR22][R10.64], R9 ;  /* 0x000000090a001986 */ /* 0x0003e2000c101516 */
[----:B------:R-:W-:-:S03]  /*153d0*/  VIADD R14, R0, 0xea ;  /* 0x000000ea000e7836 */ /* 0x000fc60000000000 */
[----:B------:R0:W-:Y:S01]  /*153e0*/  @P6 STG.E.U16 desc[UR22][R12.64], R44 ;  /* 0x0000002c0c006986 */ /* 0x0001e2000c101516 */
[----:B-----5:R-:W-:Y:S01]  /*153f0*/  ISETP.LT.AND P6, PT, R2, UR12, !P2 ;  /* 0x0000000c02007c0c */ /* 0x020fe2000d7c1270 */
[C---:B------:R-:W-:Y:S01]  /*15400*/  VIADD R15, R17.reuse, UR30 ;  /* 0x0000001e110f7c36 */ /* 0x040fe20008000000 */
[----:B--2---:R-:W-:Y:S01]  /*15410*/  ISETP.GE.AND P3, PT, R14, UR6, PT ;  /* 0x000000060e007c0c */ /* 0x004fe2000bf66270 */
        /* <DEDUP_REMOVED lines=9> */
[----:B------:R5:W-:Y:S01]  /*154b0*/  @P5 STG.E.U16 desc[UR22][R8.64], R13 ;  /* 0x0000000d08005986 */ /* 0x000be2000c101516 */
[----:B------:R-:W-:Y:S01]  /*154c0*/  VIADD R14, R0, 0xec ;  /* 0x000000ec000e7836 */ /* 0x000fe20000000000 */
[----:B------:R-:W-:Y:S01]  /*154d0*/  F2FP.BF16.F32.PACK_AB R47, R47, R111 ;  /* 0x0000006f2f2f723e */ /* 0x000fe200000010ff */
[----:B------:R-:W-:Y:S01]  /*154e0*/  VIADD R17, R15, UR30 ;  /* 0x0000001e0f117c36 */ /* 0x000fe20008000000 */
[----:B------:R0:W-:Y:S01]  /*154f0*/  @P6 STG.E.U16 desc[UR22][R10.64], R45 ;  /* 0x0000002d0a006986 */ /* 0x0001e2000c101516 */
[----:B------:R-:W-:Y:S01]  /*15500*/  ISETP.LT.AND P6, PT, R2, UR14, !P3 ;  /* 0x0000000e02007c0c */ /* 0x000fe2000dfc1270 */
[----:B------:R-:W3:Y:S01]  /*15510*/  LDCU UR14, c[0x0][0x398] ;  /* 0x00007300ff0e77ac */ /* 0x000ee20008000800 */
[----:B--2---:R-:W-:Y:S01]  /*15520*/  ISETP.GE.AND P4, PT, R14, UR6, PT ;  /* 0x000000060e007c0c */ /* 0x004fe2000bf86270 */
[----:B------:R-:W-:-:S02]  /*15530*/  VIADD R14, R0, 0xed ;  /* 0x000000ed000e7836 */ /* 0x000fc40000000000 */
[----:B------:R-:W-:Y:S01]  /*15540*/  VIADD R16, R0, 0xef ;  /* 0x000000ef00107836 */ /* 0x000fe20000000000 */
[----:B------:R-:W2:Y:S01]  /*15550*/  LDCU UR6, c[0x0][0x39c] ;  /* 0x00007380ff0677ac */ /* 0x000ea20008000800 */
[----:B-----5:R-:W-:Y:S01]  /*15560*/  IMAD.WIDE R12, R15, 0x2, R4 ;  /* 0x000000020f0c7825 */ /* 0x020fe200078e0204 */
[----:B------:R-:W-:Y:S01]  /*15570*/  F2FP.BF16.F32.PACK_AB R48, R48, R112 ;  /* 0x000000703030723e */ /* 0x000fe200000010ff */
[----:B------:R-:W5:Y:S01]  /*15580*/  LDCU UR18, c[0x0][0x398] ;  /* 0x00007300ff1277ac */ /* 0x000f620008000800 */
[----:B0-----:R-:W-:Y:S01]  /*15590*/  PRMT R11, R45, 0x7632, R11 ;  /* 0x000076322d0b7816 */ /* 0x001fe2000000000b */
[----:B------:R-:W-:Y:S01]  /*155a0*/  IMAD.WIDE R8, R17, 0x2, R6 ;  /* 0x0000000211087825 */ /* 0x000fe200078e0206 */
[----:B------:R-:W-:-:S03]  /*155b0*/  ISETP.LT.AND P3, PT, R3, UR20, !P3 ;  /* 0x0000001403007c0c */ /* 0x000fc6000df61270 */
[----:B------:R0:W-:Y:S01]  /*155c0*/  @P2 STG.E.U16 desc[UR22][R12.64], R11 ;  /* 0x0000000b0c002986 */ /* 0x0001e2000c101516 */
[----:B-1----:R-:W-:Y:S01]  /*155d0*/  ISETP.GE.AND P1, PT, R14, UR4, PT ;  /* 0x000000040e007c0c */ /* 0x002fe2000bf26270 */
[----:B------:R-:W1:Y:S02]  /*155e0*/  LDCU UR4, c[0x0][0x39c] ;  /* 0x00007380ff0477ac */ /* 0x000e640008000800 */
[----:B------:R2:W-:Y:S01]  /*155f0*/  @P6 STG.E.U16 desc[UR22][R8.64], R46 ;  /* 0x0000002e08006986 */ /* 0x0005e2000c101516 */
[----:B------:R-:W-:Y:S01]  /*15600*/  ISETP.LT.AND P6, PT, R2, UR24, !P0 ;  /* 0x0000001802007c0c */ /* 0x000fe2000c7c1270 */
[C---:B------:R-:W-:Y:S02]  /*15610*/  VIADD R15, R17.reuse, UR30 ;  /* 0x0000001e110f7c36 */ /* 0x040fe40008000000 */
[----:B------:R-:W-:Y:S02]  /*15620*/  VIADD R14, R0, 0xee ;  /* 0x000000ee000e7836 */ /* 0x000fe40000000000 */
[----:B0-----:R-:W-:Y:S01]  /*15630*/  IMAD.WIDE R10, R17, 0x2, R4 ;  /* 0x00000002110a7825 */ /* 0x001fe200078e0204 */
[----:B--2---:R-:W-:-:S03]  /*15640*/  PRMT R9, R46, 0x7632, R9 ;  /* 0x000076322e097816 */ /* 0x004fc60000000009 */
[----:B------:R-:W-:Y:S01]  /*15650*/  IMAD.WIDE R12, R15, 0x2, R6 ;  /* 0x000000020f0c7825 */ /* 0x000fe200078e0206 */
[----:B------:R-:W-:Y:S01]  /*15660*/  ISETP.LT.AND P0, PT, R3, UR28, !P0 ;  /* 0x0000001c03007c0c */ /* 0x000fe2000c701270 */
[----:B------:R0:W-:Y:S01]  /*15670*/  @P3 STG.E.U16 desc[UR22][R10.64], R9 ;  /* 0x000000090a003986 */ /* 0x0001e2000c101516 */
[----:B------:R-:W-:Y:S01]  /*15680*/  ISETP.GE.AND P5, PT, R14, UR6, PT ;  /* 0x000000060e007c0c */ /* 0x000fe2000bfa6270 */
[----:B------:R-:W2:Y:S02]  /*15690*/  LDCU UR6, c[0x0][0x39c] ;  /* 0x00007380ff0677ac */ /* 0x000ea40008000800 */
[----:B------:R2:W-:Y:S01]  /*156a0*/  @P6 STG.E.U16 desc[UR22][R12.64], R47 ;  /* 0x0000002f0c006986 */ /* 0x0005e2000c101516 */
[----:B---3--:R-:W-:Y:S01]  /*156b0*/  ISETP.LT.AND P6, PT, R2, UR10, !P4 ;  /* 0x0000000a02007c0c */ /* 0x008fe2000e7c1270 */
[----:B------:R-:W-:Y:S01]  /*156c0*/  VIADD R17, R15, UR30 ;  /* 0x0000001e0f117c36 */ /* 0x000fe20008000000 */
[----:B------:R-:W-:Y:S01]  /*156d0*/  ISETP.LT.AND P4, PT, R3, UR26, !P4 ;  /* 0x0000001a03007c0c */ /* 0x000fe2000e781270 */
[----:B------:R-:W-:Y:S01]  /*156e0*/  VIADD R14, R0, 0xf0 ;  /* 0x000000f0000e7836 */ /* 0x000fe20000000000 */
[----:B-1----:R-:W-:Y:S01]  /*156f0*/  ISETP.GE.AND P2, PT, R16, UR4, PT ;  /* 0x0000000410007c0c */ /* 0x002fe2000bf46270 */
[----:B------:R-:W1:Y:S01]  /*15700*/  LDCU UR4, c[0x0][0x39c] ;  /* 0x00007380ff0477ac */ /* 0x000e620008000800 */
[----:B------:R-:W-:Y:S01]  /*15710*/  PRMT R16, R47, 0x7632, R16 ;  /* 0x000076322f107816 */ /* 0x000fe20000000010 */
[----:B0-----:R-:W-:Y:S01]  /*15720*/  IMAD.WIDE R8, R15, 0x2, R4 ;  /* 0x000000020f087825 */ /* 0x001fe200078e0204 */
[----:B------:R-:W-:Y:S01]  /*15730*/  PRMT R15, R48, 0x7632, R15 ;  /* 0x00007632300f7816 */ /* 0x000fe2000000000f */
[----:B------:R-:W0:Y:S02]  /*15740*/  LDCU UR10, c[0x0][0x398] ;  /* 0x00007300ff0a77ac */ /* 0x000e240008000800 */
[C---:B------:R-:W-:Y:S01]  /*15750*/  IMAD.WIDE R10, R17.reuse, 0x2, R6 ;  /* 0x00000002110a7825 */ /* 0x040fe200078e0206 */
[----:B------:R-:W-:Y:S01]  /*15760*/  ISETP.GE.AND P3, PT, R14, UR9, PT ;  /* 0x000000090e007c0c */ /* 0x000fe2000bf66270 */
[----:B------:R-:W3:Y:S02]  /*15770*/  LDCU UR9, c[0x0][0x398] ;  /* 0x00007300ff0977ac */ /* 0x000ee40008000800 */
[----:B--2---:R-:W-:Y:S01]  /*15780*/  IMAD.WIDE R12, R17, 0x2, R4 ;  /* 0x00000002110c7825 */ /* 0x004fe200078e0204 */
[----:B------:R-:W-:Y:S04]  /*15790*/  @P0 STG.E.U16 desc[UR22][R8.64], R16 ;  /* 0x0000001008000986 */ /* 0x000fe8000c101516 */
[----:B------:R-:W-:Y:S01]  /*157a0*/  @P6 STG.E.U16 desc[UR22][R10.64], R48 ;  /* 0x000000300a006986 */ /* 0x000fe2000c101516 */
[----:B------:R-:W-:-:S03]  /*157b0*/  VIADD R14, R0, 0xf1 ;  /* 0x000000f1000e7836 */ /* 0x000fc60000000000 */
[----:B------:R2:W-:Y:S01]  /*157c0*/  @P4 STG.E.U16 desc[UR22][R12.64], R15 ;  /* 0x0000000f0c004986 */ /* 0x0005e2000c101516 */
[C---:B------:R-:W-:Y:S01]  /*157d0*/  ISETP.LT.AND P4, PT, R2.reuse, UR12, !P1 ;  /* 0x0000000c02007c0c */ /* 0x040fe2000cf81270 */
[----:B------:R-:W-:Y:S01]  /*157e0*/  VIADD R17, R17, UR30 ;  /* 0x0000001e11117c36 */ /* 0x000fe20008000000 */
[----:B------:R-:W-:Y:S01]  /*157f0*/  ISETP.LT.AND P1, PT, R3, UR16, !P1 ;  /* 0x0000001003007c0c */ /* 0x000fe2000cf21270 */
[----:B------:R-:W0:Y:S01]  /*15800*/  LDCU UR12, c[0x0][0x398] ;  /* 0x00007300ff0c77ac */ /* 0x000e220008000800 */
[----:B------:R-:W-:Y:S02]  /*15810*/  ISETP.LT.AND P6, PT, R2, UR14, !P5 ;  /* 0x0000000e02007c0c */ /* 0x000fe4000efc1270 */
[----:B------:R-:W-:Y:S02]  /*15820*/  F2FP.BF16.F32.PACK_AB R49, R49, R113 ;  /* 0x000000713131723e */ /* 0x000fe400000010ff */
[----:B------:R-:W-:Y:S01]  /*15830*/  ISETP.GE.AND P0, PT, R14, UR6, PT ;  /* 0x000000060e007c0c */ /* 0x000fe2000bf06270 */
[----:B------:R-:W0:Y:S01]  /*15840*/  LDCU UR6, c[0x0][0x39c] ;  /* 0x00007380ff0677ac */ /* 0x000e220008000800 */
[----:B--2---:R-:W-:Y:S01]  /*15850*/  VIADD R15, R17, UR30 ;  /* 0x0000001e110f7c36 */ /* 0x004fe20008000000 */
[----:B------:R-:W-:Y:S01]  /*15860*/  PRMT R16, R49, 0x7632, R16 ;  /* 0x0000763231107816 */ /* 0x000fe20000000010 */
[C---:B------:R-:W-:Y:S01]  /*15870*/  IMAD.WIDE R8, R17.reuse, 0x2, R6 ;  /* 0x0000000211087825 */ /* 0x040fe200078e0206 */
[----:B------:R-:W-:Y:S01]  /*15880*/  F2FP.BF16.F32.PACK_AB R50, R50, R114 ;  /* 0x000000723232723e */ /* 0x000fe200000010ff */
[----:B------:R-:W2:Y:S02]  /*15890*/  LDCU UR14, c[0x0][0x398] ;  /* 0x00007300ff0e77ac */ /* 0x000ea40008000800 */
[----:B------:R-:W-:Y:S01]  /*158a0*/  IMAD.WIDE R10, R17, 0x2, R4 ;  /* 0x00000002110a7825 */ /* 0x000fe200078e0204 */
[----:B------:R0:W-:Y:S03]  /*158b0*/  @P4 STG.E.U16 desc[UR22][R8.64], R49 ;  /* 0x0000003108004986 */ /* 0x0001e6000c101516 */
[----:B------:R-:W-:Y:S01]  /*158c0*/  IMAD.WIDE R12, R15, 0x2, R6 ;  /* 0x000000020f0c7825 */ /* 0x000fe200078e0206 */
[----:B------:R2:W-:Y:S01]  /*158d0*/  @P1 STG.E.U16 desc[UR22][R10.64], R16 ;  /* 0x000000100a001986 */ /* 0x0005e2000c101516 */
[----:B---3--:R-:W-:Y:S01]  /*158e0*/  ISETP.LT.AND P5, PT, R3, UR9, !P5 ;  /* 0x0000000903007c0c */ /* 0x008fe2000efa1270 */
[----:B------:R-:W3:Y:S01]  /*158f0*/  LDCU UR9, c[0x0][0x398] ;  /* 0x00007300ff0977ac */ /* 0x000ee20008000800 */
[----:B------:R-:W-:Y:S01]  /*15900*/  VIADD R14, R0, 0xf2 ;  /* 0x000000f2000e7836 */ /* 0x000fe20000000000 */
[----:B------:R4:W-:Y:S01]  /*15910*/  @P6 STG.E.U16 desc[UR22][R12.64], R50 ;  /* 0x000000320c006986 */ /* 0x0009e2000c101516 */
[----:B-----5:R-:W-:Y:S01]  /*15920*/  ISETP.LT.AND P6, PT, R2, UR18, !P2 ;  /* 0x0000001202007c0c */ /* 0x020fe2000d7c1270 */
[----:B------:R-:W-:-:S02]  /*15930*/  VIADD R17, R15, UR30 ;  /* 0x0000001e0f117c36 */ /* 0x000fc40008000000 */
[----:B-1----:R-:W-:Y:S01]  /*15940*/  ISETP.GE.AND P4, PT, R14, UR4, PT ;  /* 0x000000040e007c0c */ /* 0x002fe2000bf86270 */
[----:B------:R-:W-:Y:S01]  /*15950*/  VIADD R14, R0, 0xf3 ;  /* 0x000000f3000e7836 */ /* 0x000fe20000000000 */
[----:B------:R-:W1:Y:S01]  /*15960*/  LDCU UR4, c[0x0][0x39c] ;  /* 0x00007380ff0477ac */ /* 0x000e620008000800 */
[----:B0-----:R-:W-:Y:S01]  /*15970*/  IMAD.WIDE R8, R15, 0x2, R4 ;  /* 0x000000020f087825 */ /* 0x001fe200078e0204 */
[----:B------:R-:W-:Y:S02]  /*15980*/  F2FP.BF16.F32.PACK_AB R51, R51, R115 ;  /* 0x000000733333723e */ /* 0x000fe400000010ff */
[----:B------:R-:W-:Y:S01]  /*15990*/  ISETP.GE.AND P1, PT, R14, UR6, PT ;  /* 0x000000060e007c0c */ /* 0x000fe2000bf26270 */
[----:B--2---:R-:W-:Y:S01]  /*159a0*/  IMAD.WIDE R10, R17, 0x2, R6 ;  /* 0x00000002110a7825 */ /* 0x004fe200078e0206 */
[----:B----4-:R-:W-:Y:S01]  /*159b0*/  PRMT R13, R50, 0x7632, R13 ;  /* 0x00007632320d7816 */ /* 0x010fe2000000000d */
[----:B------:R-:W0:Y:S01]  /*159c0*/  LDCU UR6, c[0x0][0x398] ;  /* 0x00007300ff0677ac */ /* 0x000e220008000800 */
[----:B------:R-:W-:-:S03]  /*159d0*/  ISETP.LT.AND P2, PT, R3, UR10, !P2 ;  /* 0x0000000a03007c0c */ /* 0x000fc6000d741270 */
[----:B------:R2:W-:Y:S01]  /*159e0*/  @P5 STG.E.U16 desc[UR22][R8.64], R13 ;  /* 0x0000000d08005986 */ /* 0x0005e2000c101516 */
[----:B------:R-:W-:Y:S01]  /*159f0*/  VIADD R16, R0, 0xf4 ;  /* 0x000000f400107836 */ /* 0x000fe20000000000 */
[----:B------:R-:W-:Y:S01]  /*15a00*/  F2FP.BF16.F32.PACK_AB R52, R52, R116 ;  /* 0x000000743434723e */ /* 0x000fe200000010ff */
[----:B------:R-:W-:Y:S01]  /*15a10*/  VIADD R19, R17, UR30 ;  /* 0x0000001e11137c36 */ /* 0x000fe20008000000 */
[----:B------:R4:W-:Y:S01]  /*15a20*/  @P6 STG.E.U16 desc[UR22][R10.64], R51 ;  /* 0x000000330a006986 */ /* 0x0009e2000c101516 */
[----:B------:R-:W-:Y:S01]  /*15a30*/  ISETP.LT.AND P6, PT, R2, UR12, !P3 ;  /* 0x0000000c02007c0c */ /* 0x000fe2000dfc1270 */
[----:B------:R-:W5:Y:S01]  /*15a40*/  LDCU UR10, c[0x0][0x398] ;  /* 0x00007300ff0a77ac */ /* 0x000f620008000800 */
[----:B------:R-:W-:Y:S01]  /*15a50*/  IMAD.WIDE R14, R19, 0x2, R6 ;  /* 0x00000002130e7825 */ /* 0x000fe200078e0206 */
[----:B-1----:R-:W-:Y:S01]  /*15a60*/  ISETP.GE.AND P5, PT, R16, UR4, PT ;  /* 0x0000000410007c0c */ /* 0x002fe2000bfa6270 */
[----:B------:R-:W1:Y:S01]  /*15a70*/  LDCU UR4, c[0x0][0x398] ;  /* 0x00007300ff0477ac */ /* 0x000e620008000800 */
[----:B--2---:R-:W-:Y:S01]  /*15a80*/  PRMT R9, R51, 0x7632, R9 ;  /* 0x0000763233097816 */ /* 0x004fe20000000009 */
[----:B------:R-:W-:Y:S01]  /*15a90*/  IMAD.WIDE R12, R17, 0x2, R4 ;  /* 0x00000002110c7825 */ /* 0x000fe200078e0204 */
[----:B------:R-:W-:Y:S01]  /*15aa0*/  ISETP.LT.AND P3, PT, R3, UR14, !P3 ;  /* 0x0000000e03007c0c */ /* 0x000fe2000df61270 */
[----:B------:R-:W2:Y:S03]  /*15ab0*/  LDCU UR12, c[0x0][0x398] ;  /* 0x00007300ff0c77ac */ /* 0x000ea60008000800 */
[----:B------:R1:W-:Y:S01]  /*15ac0*/  @P2 STG.E.U16 desc[UR22][R12.64], R9 ;  /* 0x000000090c002986 */ /* 0x0003e2000c101516 */
[----:B------:R-:W-:Y:S01]  /*15ad0*/  VIADD R17, R19, UR30 ;  /* 0x0000001e13117c36 */ /* 0x000fe20008000000 */
[----:B------:R-:W-:Y:S01]  /*15ae0*/  F2FP.BF16.F32.PACK_AB R53, R53, R117 ;  /* 0x000000753535723e */ /* 0x000fe200000010ff */
[----:B------:R-:W-:Y:S01]  /*15af0*/  VIADD R16, R0, 0xf5 ;  /* 0x000000f500107836 */ /* 0x000fe20000000000 */
[----:B------:R2:W-:Y:S01]  /*15b00*/  @P6 STG.E.U16 desc[UR22][R14.64], R52 ;  /* 0x000000340e006986 */ /* 0x0005e2000c101516 */
[----:B0-----:R-:W-:Y:S01]  /*15b10*/  ISETP.LT.AND P6, PT, R2, UR6, !P0 ;  /* 0x0000000602007c0c */ /* 0x001fe2000c7c1270 */
[----:B----4-:R-:W-:Y:S01]  /*15b20*/  IMAD.WIDE R10, R17, 0x2, R6 ;  /* 0x00000002110a7825 */ /* 0x010fe200078e0206 */
[----:B------:R-:W0:Y:S01]  /*15b30*/  LDCU UR6, c[0x0][0x398] ;  /* 0x00007300ff0677ac */ /* 0x000e220008000800 */
[----:B------:R-:W-:-:S02]  /*15b40*/  F2FP.BF16.F32.PACK_AB R54, R54, R118 ;  /* 0x000000763636723e */ /* 0x000fc400000010ff */
[----:B------:R-:W-:Y:S01]  /*15b50*/  F2FP.BF16.F32.PACK_AB R55, R55, R119 ;  /* 0x000000773737723e */ /* 0x000fe200000010ff */
[----:B------:R-:W4:Y:S01]  /*15b60*/  LDCU UR14, c[0x0][0x398] ;  /* 0x00007300ff0e77ac */ /* 0x000f220008000800 */
[----:B-1----:R-:W-:Y:S01]  /*15b70*/  PRMT R13, R52, 0x7632, R13 ;  /* 0x00007632340d7816 */ /* 0x002fe2000000000d */
[--C-:B------:R-:W-:Y:S01]  /*15b80*/  IMAD.WIDE R8, R19, 0x2, R4.reuse ;  /* 0x0000000213087825 */ /* 0x100fe200078e0204 */
[----:B---3--:R-:W-:Y:S01]  /*15b90*/  ISETP.LT.AND P0, PT, R3, UR9, !P0 ;  /* 0x0000000903007c0c */ /* 0x008fe2000c701270 */
[----:B------:R-:W1:Y:S03]  /*15ba0*/  LDCU UR9, c[0x0][0x398] ;  /* 0x00007300ff0977ac */ /* 0x000e660008000800 */
[----:B------:R3:W-:Y:S04]  /*15bb0*/  @P3 STG.E.U16 desc[UR22][R8.64], R13 ;  /* 0x0000000d08003986 */ /* 0x0007e8000c101516 */
[----:B------:R0:W-:Y:S01]  /*15bc0*/  @P6 STG.E.U16 desc[UR22][R10.64], R53 ;  /* 0x000000350a006986 */ /* 0x0001e2000c101516 */
[----:B------:R-:W-:Y:S01]  /*15bd0*/  ISETP.LT.AND P6, PT, R2, UR4, !P4 ;  /* 0x0000000402007c0c */ /* 0x000fe2000e7c1270 */
[C---:B--2---:R-:W-:Y:S01]  /*15be0*/  VIADD R15, R17.reuse, UR30 ;  /* 0x0000001e110f7c36 */ /* 0x044fe20008000000 */
[----:B------:R-:W-:Y:S01]  /*15bf0*/  ISETP.GE.AND P2, PT, R16, UR5, PT ;  /* 0x0000000510007c0c */ /* 0x000fe2000bf46270 */
[----:B------:R-:W2:Y:S01]  /*15c00*/  LDCU UR5, c[0x0][0x398] ;  /* 0x00007300ff0577ac */ /* 0x000ea20008000800 */
[----:B---3--:R-:W-:Y:S01]  /*15c10*/  IMAD.WIDE R12, R17, 0x2, R4 ;  /* 0x00000002110c7825 */ /* 0x008fe200078e0204 */
[----:B------:R-:W3:Y:S01]  /*15c20*/  LDCU UR4, c[0x0][0x398] ;  /* 0x00007300ff0477ac */ /* 0x000ee20008000800 */
[----:B0-----:R-:W-:-:S02]  /*15c30*/  PRMT R11, R53, 0x7632, R11 ;  /* 0x00007632350b7816 */ /* 0x001fc4000000000b */
[----:B------:R-:W-:Y:S01]  /*15c40*/  IMAD.WIDE R8, R15, 0x2, R6 ;  /* 0x000000020f087825 */ /* 0x000fe200078e0206 */
[----:B------:R-:W-:Y:S01]  /*15c50*/  ISETP.LT.AND P4, PT, R3, UR6, !P4 ;  /* 0x0000000603007c0c */ /* 0x000fe2000e781270 */
[----:B------:R-:W0:Y:S01]  /*15c60*/  LDCU UR6, c[0x0][0x398] ;  /* 0x00007300ff0677ac */ /* 0x000e220008000800 */
[----:B------:R1:W-:Y:S04]  /*15c70*/  @P0 STG.E.U16 desc[UR22][R12.64], R11 ;  /* 0x0000000b0c000986 */ /* 0x0003e8000c101516 */
[----:B------:R2:W-:Y:S01]  /*15c80*/  @P6 STG.E.U16 desc[UR22][R8.64], R54 ;  /* 0x0000003608006986 */ /* 0x0005e2000c101516 */
[----:B-----5:R-:W-:Y:S01]  /*15c90*/  ISETP.LT.AND P6, PT, R2, UR10, !P1 ;  /* 0x0000000a02007c0c */ /* 0x020fe2000cfc1270 */
[C---:B------:R-:W-:Y:S02]  /*15ca0*/  VIADD R17, R15.reuse, UR30 ;  /* 0x0000001e0f117c36 */ /* 0x040fe40008000000 */
[----:B-1----:R-:W-:Y:S01]  /*15cb0*/  IMAD.WIDE R10, R15, 0x2, R4 ;  /* 0x000000020f0a7825 */ /* 0x002fe200078e0204 */
[----:B------:R-:W-:Y:S01]  /*15cc0*/  F2FP.BF16.F32.PACK_AB R56, R56, R120 ;  /* 0x000000783838723e */ /* 0x000fe200000010ff */
[----:B------:R-:W1:Y:S01]  /*15cd0*/  LDCU UR10, c[0x0][0x398] ;  /* 0x00007300ff0a77ac */ /* 0x000e620008000800 */
[----:B--2---:R-:W-:Y:S01]  /*15ce0*/  PRMT R9, R54, 0x7632, R9 ;  /* 0x0000763236097816 */ /* 0x004fe20000000009 */
[----:B------:R-:W-:Y:S01]  /*15cf0*/  IMAD.WIDE R12, R17, 0x2, R6 ;  /* 0x00000002110c7825 */ /* 0x000fe200078e0206 */
[----:B------:R-:W-:Y:S01]  /*15d00*/  ISETP.LT.AND P1, PT, R3, UR5, !P1 ;  /* 0x0000000503007c0c */ /* 0x000fe2000cf21270 */
[----:B------:R-:W2:Y:S02]  /*15d10*/  LDCU UR5, c[0x0][0x398] ;  /* 0x00007300ff0577ac */ /* 0x000ea40008000800 */
[----:B------:R5:W-:Y:S04]  /*15d20*/  @P4 STG.E.U16 desc[UR22][R10.64], R9 ;  /* 0x000000090a004986 */ /* 0x000be8000c101516 */
[----:B------:R0:W-:Y:S01]  /*15d30*/  @P6 STG.E.U16 desc[UR22][R12.64], R55 ;  /* 0x000000370c006986 */ /* 0x0001e2000c101516 */
[----:B---3--:R-:W-:Y:S01]  /*15d40*/  ISETP.LT.AND P6, PT, R2, UR4, !P5 ;  /* 0x0000000402007c0c */ /* 0x008fe2000efc1270 */
[----:B------:R-:W-:-:S02]  /*15d50*/  VIADD R15, R17, UR30 ;  /* 0x0000001e110f7c36 */ /* 0x000fc40008000000 */
[----:B-----5:R-:W-:Y:S01]  /*15d60*/  IMAD.WIDE R8, R17, 0x2, R4 ;  /* 0x0000000211087825 */ /* 0x020fe200078e0204 */
[----:B------:R-:W-:Y:S01]  /*15d70*/  F2FP.BF16.F32.PACK_AB R57, R57, R121 ;  /* 0x000000793939723e */ /* 0x000fe200000010ff */
        /* <DEDUP_REMOVED lines=12> */
[----:B-----5:R-:W-:Y:S02]  /*15e40*/  IMAD.WIDE R12, R15, 0x2, R4 ;  /* 0x000000020f0c7825 */ /* 0x020fe400078e0204 */
[----:B------:R-:W-:Y:S01]  /*15e50*/  ISETP.GE.AND P3, PT, R14, UR15, PT ;  /* 0x0000000f0e007c0c */ /* 0x000fe2000bf66270 */
[----:B------:R-:W5:Y:S01]  /*15e60*/  LDCU UR15, c[0x0][0x398] ;  /* 0x00007300ff0f77ac */ /* 0x000f620008000800 */
[----:B0-----:R-:W-:Y:S01]  /*15e70*/  PRMT R11, R56, 0x7632, R11 ;  /* 0x00007632380b7816 */ /* 0x001fe2000000000b */
[----:B------:R-:W-:Y:S01]  /*15e80*/  IMAD.WIDE R8, R17, 0x2, R6 ;  /* 0x0000000211087825 */ /* 0x000fe200078e0206 */
[----:B------:R-:W-:Y:S01]  /*15e90*/  ISETP.LT.AND P2, PT, R3, UR6, !P2 ;  /* 0x0000000603007c0c */ /* 0x000fe2000d741270 */
[----:B------:R-:W0:Y:S02]  /*15ea0*/  LDCU UR6, c[0x0][0x398] ;  /* 0x00007300ff0677ac */ /* 0x000e240008000800 */
[----:B------:R2:W-:Y:S04]  /*15eb0*/  @P5 STG.E.U16 desc[UR22][R12.64], R11 ;  /* 0x0000000b0c005986 */ /* 0x0005e8000c101516 */
[----:B------:R0:W-:Y:S01]  /*15ec0*/  @P6 STG.E.U16 desc[UR22][R8.64], R57 ;  /* 0x0000003908006986 */ /* 0x0001e2000c101516 */
[----:B-1----:R-:W-:Y:S01]  /*15ed0*/  ISETP.LT.AND P6, PT, R2, UR10, !P3 ;  /* 0x0000000a02007c0c */ /* 0x002fe2000dfc1270 */
[----:B------:R-:W-:-:S02]  /*15ee0*/  VIADD R15, R17, UR30 ;  /* 0x0000001e110f7c36 */ /* 0x000fc40008000000 */
[C---:B------:R-:W-:Y:S01]  /*15ef0*/  VIADD R14, R0.reuse, 0xf7 ;  /* 0x000000f7000e7836 */ /* 0x040fe20000000000 */
[----:B------:R-:W-:Y:S01]  /*15f00*/  F2FP.BF16.F32.PACK_AB R59, R59, R123 ;  /* 0x0000007b3b3b723e */ /* 0x000fe200000010ff */
[----:B------:R-:W-:Y:S01]  /*15f10*/  VIADD R16, R0, 0xfb ;  /* 0x000000fb00107836 */ /* 0x000fe20000000000 */
[----:B------:R-:W-:Y:S01]  /*15f20*/  F2FP.BF16.F32.PACK_AB R60, R60, R124 ;  /* 0x0000007c3c3c723e */ /* 0x000fe200000010ff */
[----:B--2---:R-:W-:Y:S01]  /*15f30*/  IMAD.WIDE R10, R17, 0x2, R4 ;  /* 0x00000002110a7825 */ /* 0x004fe200078e0204 */
[----:B------:R-:W-:Y:S01]  /*15f40*/  ISETP.GE.AND P0, PT, R14, UR27, PT ;  /* 0x0000001b0e007c0c */ /* 0x000fe2000bf06270 */
[----:B------:R-:W1:Y:S01]  /*15f50*/  LDCU UR10, c[0x0][0x398] ;  /* 0x00007300ff0a77ac */ /* 0x000e620008000800 */
[----:B0-----:R-:W-:Y:S01]  /*15f60*/  PRMT R9, R57, 0x7632, R9 ;  /* 0x0000763239097816 */ /* 0x001fe20000000009 */
[----:B------:R-:W-:Y:S01]  /*15f70*/  IMAD.WIDE R12, R15, 0x2, R6 ;  /* 0x000000020f0c7825 */ /* 0x000fe200078e0206 */
[----:B----4-:R-:W-:Y:S01]  /*15f80*/  ISETP.LT.AND P3, PT, R3, UR14, !P3 ;  /* 0x0000000e03007c0c */ /* 0x010fe2000df61270 */
[----:B------:R-:W0:Y:S02]  /*15f90*/  LDCU UR14, c[0x0][0x398] ;  /* 0x00007300ff0e77ac */ /* 0x000e240008000800 */
[----:B------:R2:W-:Y:S01]  /*15fa0*/  @P2 STG.E.U16 desc[UR22][R10.64], R9 ;  /* 0x000000090a002986 */ /* 0x0005e2000c101516 */
[----:B------:R-:W-:-:S03]  /*15fb0*/  VIADD R14, R0, 0xf8 ;  /* 0x000000f8000e7836 */ /* 0x000fc60000000000 */
[----:B------:R4:W-:Y:S01]  /*15fc0*/  @P6 STG.E.U16 desc[UR22][R12.64], R58 ;  /* 0x0000003a0c006986 */ /* 0x0009e2000c101516 */
[----:B---3--:R-:W-:Y:S01]  /*15fd0*/  ISETP.LT.AND P6, PT, R2, UR4, !P0 ;  /* 0x0000000402007c0c */ /* 0x008fe2000c7c1270 */
[C---:B------:R-:W-:Y:S01]  /*15fe0*/  VIADD R17, R15.reuse, UR30 ;  /* 0x0000001e0f117c36 */ /* 0x040fe20008000000 */
[----:B------:R-:W-:Y:S01]  /*15ff0*/  ISETP.GE.AND P4, PT, R14, UR21, PT ;  /* 0x000000150e007c0c */ /* 0x000fe2000bf86270 */
[----:B------:R-:W-:Y:S02]  /*16000*/  VIADD R14, R0, 0xf9 ;  /* 0x000000f9000e7836 */ /* 0x000fe40000000000 */
[----:B--2---:R-:W-:Y:S01]  /*16010*/  IMAD.WIDE R8, R15, 0x2, R4 ;  /* 0x000000020f087825 */ /* 0x004fe200078e0204 */
[----:B----4-:R-:W-:-:S03]  /*16020*/  PRMT R13, R58, 0x7632, R13 ;  /* 0x000076323a0d7816 */ /* 0x010fc6000000000d */
[----:B------:R-:W-:Y:S01]  /*16030*/  IMAD.WIDE R10, R17, 0x2, R6 ;  /* 0x00000002110a7825 */ /* 0x000fe200078e0206 */
[----:B------:R-:W-:Y:S01]  /*16040*/  ISETP.GE.AND P1, PT, R14, UR13, PT ;  /* 0x0000000d0e007c0c */ /* 0x000fe2000bf26270 */
[----:B------:R-:W2:Y:S01]  /*16050*/  LDCU UR13, c[0x0][0x398] ;  /* 0x00007300ff0d77ac */ /* 0x000ea20008000800 */
[----:B------:R-:W-:Y:S01]  /*16060*/  ISETP.LT.AND P0, PT, R3, UR5, !P0 ;  /* 0x0000000503007c0c */ /* 0x000fe2000c701270 */
[----:B------:R3:W-:Y:S01]  /*16070*/  @P3 STG.E.U16 desc[UR22][R8.64], R13 ;  /* 0x0000000d08003986 */ /* 0x0007e2000c101516 */
[----:B------:R-:W-:Y:S01]  /*16080*/  VIADD R15, R17, UR30 ;  /* 0x0000001e110f7c36 */ /* 0x000fe20008000000 */
[----:B------:R-:W-:Y:S01]  /*16090*/  ISETP.GE.AND P2, PT, R16, UR25, PT ;  /* 0x0000001910007c0c */ /* 0x000fe2000bf46270 */
[----:B------:R-:W-:Y:S01]  /*160a0*/  VIADD R14, R0, 0xfa ;  /* 0x000000fa000e7836 */ /* 0x000fe20000000000 */
[----:B------:R4:W-:Y:S01]  /*160b0*/  @P6 STG.E.U16 desc[UR22][R10.64], R59 ;  /* 0x0000003b0a006986 */ /* 0x0009e2000c101516 */
[----:B-----5:R-:W-:Y:S01]  /*160c0*/  ISETP.LT.AND P6, PT, R2, UR15, !P4 ;  /* 0x0000000f02007c0c */ /* 0x020fe2000e7c1270 */
[----:B------:R-:W5:Y:S01]  /*160d0*/  LDCU UR4, c[0x0][0x398] ;  /* 0x00007300ff0477ac */ /* 0x000f620008000800 */
[----:B------:R-:W-:-:S02]  /*160e0*/  ISETP.LT.AND P4, PT, R3, UR9, !P4 ;  /* 0x0000000903007c0c */ /* 0x000fc4000e781270 */
[----:B------:R-:W-:Y:S01]  /*160f0*/  PRMT R16, R59, 0x7632, R16 ;  /* 0x000076323b107816 */ /* 0x000fe20000000010 */
[----:B------:R-:W0:Y:S01]  /*16100*/  LDCU UR5, c[0x0][0x398] ;  /* 0x00007300ff0577ac */ /* 0x000e220008000800 */
[----:B---3--:R-:W-:Y:S01]  /*16110*/  IMAD.WIDE R8, R17, 0x2, R4 ;  /* 0x0000000211087825 */ /* 0x008fe200078e0204 */
[----:B------:R-:W-:Y:S01]  /*16120*/  PRMT R17, R60, 0x7632, R17 ;  /* 0x000076323c117816 */ /* 0x000fe20000000011 */
[----:B------:R-:W3:Y:S02]  /*16130*/  LDCU UR9, c[0x0][0x398] ;  /* 0x00007300ff0977ac */ /* 0x000ee40008000800 */
[C---:B----4-:R-:W-:Y:S01]  /*16140*/  IMAD.WIDE R10, R15.reuse, 0x2, R6 ;  /* 0x000000020f0a7825 */ /* 0x050fe200078e0206 */
[----:B------:R-:W-:Y:S01]  /*16150*/  ISETP.GE.AND P5, PT, R14, UR7, PT ;  /* 0x000000070e007c0c */ /* 0x000fe2000bfa6270 */
[----:B------:R-:W4:Y:S02]  /*16160*/  LDCU UR7, c[0x0][0x398] ;  /* 0x00007300ff0777ac */ /* 0x000f240008000800 */
[----:B------:R-:W-:Y:S01]  /*16170*/  IMAD.WIDE R12, R15, 0x2, R4 ;  /* 0x000000020f0c7825 */ /* 0x000fe200078e0204 */
[----:B------:R0:W-:Y:S01]  /*16180*/  @P0 STG.E.U16 desc[UR22][R8.64], R16 ;  /* 0x0000001008000986 */ /* 0x0001e2000c101516 */
[----:B------:R-:W-:Y:S01]  /*16190*/  F2FP.BF16.F32.PACK_AB R61, R61, R125 ;  /* 0x0000007d3d3d723e */ /* 0x000fe200000010ff */
[----:B------:R-:W1:Y:S01]  /*161a0*/  LDCU UR15, c[0x0][0x398] ;  /* 0x00007300ff0f77ac */ /* 0x000e620008000800 */
[----:B------:R-:W-:Y:S01]  /*161b0*/  VIADD R14, R0, 0xfc ;  /* 0x000000fc000e7836 */ /* 0x000fe20000000000 */
[----:B------:R-:W-:Y:S04]  /*161c0*/  @P6 STG.E.U16 desc[UR22][R10.64], R60 ;  /* 0x0000003c0a006986 */ /* 0x000fe8000c101516 */
[----:B------:R1:W-:Y:S01]  /*161d0*/  @P4 STG.E.U16 desc[UR22][R12.64], R17 ;  /* 0x000000110c004986 */ /* 0x0003e2000c101516 */
[C---:B------:R-:W-:Y:S01]  /*161e0*/  ISETP.LT.AND P4, PT, R2.reuse, UR12, !P1 ;  /* 0x0000000c02007c0c */ /* 0x040fe2000cf81270 */
[----:B------:R-:W-:Y:S01]  /*161f0*/  VIADD R15, R15, UR30 ;  /* 0x0000001e0f0f7c36 */ /* 0x000fe20008000000 */
[----:B--2---:R-:W-:Y:S01]  /*16200*/  ISETP.LT.AND P1, PT, R3, UR13, !P1 ;  /* 0x0000000d03007c0c */ /* 0x004fe2000cf21270 */
[----:B------:R-:W2:Y:S01]  /*16210*/  LDCU UR12, c[0x0][0x398] ;  /* 0x00007300ff0c77ac */ /* 0x000ea20008000800 */
[----:B------:R-:W-:-:S02]  /*16220*/  ISETP.LT.AND P6, PT, R2, UR6, !P5 ;  /* 0x0000000602007c0c */ /* 0x000fc4000efc1270 */
[----:B------:R-:W-:Y:S01]  /*16230*/  ISETP.GE.AND P3, PT, R14, UR29, PT ;  /* 0x0000001d0e007c0c */ /* 0x000fe2000bf66270 */
[----:B------:R-:W-:Y:S01]  /*16240*/  VIADD R14, R0, 0xfd ;  /* 0x000000fd000e7836 */ /* 0x000fe20000000000 */
[----:B0-----:R-:W-:Y:S01]  /*16250*/  PRMT R16, R61, 0x7632, R16 ;  /* 0x000076323d107816 */ /* 0x001fe20000000010 */
[C---:B------:R-:W-:Y:S01]  /*16260*/  IMAD.WIDE R8, R15.reuse, 0x2, R6 ;  /* 0x000000020f087825 */ /* 0x040fe200078e0206 */
[----:B------:R-:W-:Y:S01]  /*16270*/  F2FP.BF16.F32.PACK_AB R62, R62, R126 ;  /* 0x0000007e3e3e723e */ /* 0x000fe200000010ff */
[----:B------:R-:W0:Y:S02]  /*16280*/  LDCU UR6, c[0x0][0x398] ;  /* 0x00007300ff0677ac */ /* 0x000e240008000800 */
[C---:B-1----:R-:W-:Y:S01]  /*16290*/  VIADD R17, R15.reuse, UR30 ;  /* 0x0000001e0f117c36 */ /* 0x042fe20008000000 */
[----:B------:R-:W-:Y:S01]  /*162a0*/  ISETP.GE.AND P0, PT, R14, UR17, PT ;  /* 0x000000110e007c0c */ /* 0x000fe2000bf06270 */
[----:B------:R-:W-:Y:S01]  /*162b0*/  IMAD.WIDE R10, R15, 0x2, R4 ;  /* 0x000000020f0a7825 */ /* 0x000fe200078e0204 */
[----:B------:R-:W-:Y:S01]  /*162c0*/  @P4 STG.E.U16 desc[UR22][R8.64], R61 ;  /* 0x0000003d08004986 */ /* 0x000fe2000c101516 */
[----:B------:R-:W1:Y:S02]  /*162d0*/  LDCU UR13, c[0x0][0x398] ;  /* 0x00007300ff0d77ac */ /* 0x000e640008000800 */
[----:B------:R-:W-:-:S02]  /*162e0*/  VIADD R14, R0, 0xfe ;  /* 0x000000fe000e7836 */ /* 0x000fc40000000000 */
[----:B------:R-:W-:Y:S01]  /*162f0*/  IMAD.WIDE R12, R17, 0x2, R6 ;  /* 0x00000002110c7825 */ /* 0x000fe200078e0206 */
[----:B------:R0:W-:Y:S01]  /*16300*/  @P1 STG.E.U16 desc[UR22][R10.64], R16 ;  /* 0x000000100a001986 */ /* 0x0001e2000c101516 */
[C---:B------:R-:W-:Y:S02]  /*16310*/  ISETP.LT.AND P5, PT, R3.reuse, UR10, !P5 ;  /* 0x0000000a03007c0c */ /* 0x040fe4000efa1270 */
[----:B----4-:R-:W-:Y:S01]  /*16320*/  ISETP.LT.AND P1, PT, R2, UR7, !P2 ;  /* 0x0000000702007c0c */ /* 0x010fe2000d721270 */
[----:B------:R4:W-:Y:S01]  /*16330*/  @P6 STG.E.U16 desc[UR22][R12.64], R62 ;  /* 0x0000003e0c006986 */ /* 0x0009e2000c101516 */
[----:B------:R-:W-:Y:S01]  /*16340*/  ISETP.GE.AND P4, PT, R14, UR11, PT ;  /* 0x0000000b0e007c0c */ /* 0x000fe2000bf86270 */
[----:B------:R-:W1:Y:S01]  /*16350*/  LDCU UR11, c[0x0][0x398] ;  /* 0x00007300ff0b77ac */ /* 0x000e620008000800 */
[----:B-----5:R-:W-:Y:S01]  /*16360*/  ISETP.LT.AND P2, PT, R3, UR4, !P2 ;  /* 0x0000000403007c0c */ /* 0x020fe2000d741270 */
[----:B------:R-:W-:Y:S01]  /*16370*/  VIADD R15, R17, UR30 ;  /* 0x0000001e110f7c36 */ /* 0x000fe20008000000 */
[----:B------:R-:W-:-:S02]  /*16380*/  ISETP.LT.AND P6, PT, R2, UR14, !P3 ;  /* 0x0000000e02007c0c */ /* 0x000fc4000dfc1270 */
[----:B------:R-:W-:Y:S01]  /*16390*/  F2FP.BF16.F32.PACK_AB R63, R63, R127 ;  /* 0x0000007f3f3f723e */ /* 0x000fe200000010ff */
[----:B------:R-:W-:Y:S01]  /*163a0*/  VIADD R19, R15, UR30 ;  /* 0x0000001e0f137c36 */ /* 0x000fe20008000000 */
[----:B0-----:R-:W-:Y:S01]  /*163b0*/  PRMT R16, R62, 0x7632, R16 ;  /* 0x000076323e107816 */ /* 0x001fe20000000010 */
[----:B------:R-:W-:Y:S01]  /*163c0*/  IMAD.WIDE R8, R17, 0x2, R4 ;  /* 0x0000000211087825 */ /* 0x000fe200078e0204 */
[----:B------:R-:W-:-:S03]  /*163d0*/  PRMT R18, R63, 0x7632, R18 ;  /* 0x000076323f127816 */ /* 0x000fc60000000012 */
[----:B------:R-:W-:Y:S01]  /*163e0*/  IMAD.WIDE R10, R15, 0x2, R6 ;  /* 0x000000020f0a7825 */ /* 0x000fe200078e0206 */
[----:B------:R-:W-:-:S03]  /*163f0*/  F2FP.BF16.F32.PACK_AB R64, R64, R128 ;  /* 0x000000804040723e */ /* 0x000fc600000010ff */
[----:B----4-:R-:W-:Y:S01]  /*16400*/  IMAD.WIDE R12, R15, 0x2, R4 ;  /* 0x000000020f0c7825 */ /* 0x010fe200078e0204 */
[----:B------:R-:W-:Y:S03]  /*16410*/  @P5 STG.E.U16 desc[UR22][R8.64], R16 ;  /* 0x0000001008005986 */ /* 0x000fe6000c101516 */
[----:B------:R-:W-:Y:S01]  /*16420*/  IMAD.WIDE R14, R19, 0x2, R6 ;  /* 0x00000002130e7825 */ /* 0x000fe200078e0206 */
[----:B------:R-:W-:Y:S03]  /*16430*/  @P1 STG.E.U16 desc[UR22][R10.64], R63 ;  /* 0x0000003f0a001986 */ /* 0x000fe6000c101516 */
[----:B------:R-:W-:Y:S01]  /*16440*/  VIADD R0, R0, 0xff ;  /* 0x000000ff00007836 */ /* 0x000fe20000000000 */
[----:B------:R-:W-:Y:S01]  /*16450*/  @P2 STG.E.U16 desc[UR22][R12.64], R18 ;  /* 0x000000120c002986 */ /* 0x000fe2000c101516 */
[----:B------:R-:W-:-:S03]  /*16460*/  ISETP.LT.AND P3, PT, R3, UR5, !P3 ;  /* 0x0000000503007c0c */ /* 0x000fc6000df61270 */
[----:B------:R0:W-:Y:S01]  /*16470*/  @P6 STG.E.U16 desc[UR22][R14.64], R64 ;  /* 0x000000400e006986 */ /* 0x0001e2000c101516 */
[----:B------:R-:W-:Y:S02]  /*16480*/  ISETP.GE.AND P5, PT, R0, UR19, PT ;  /* 0x0000001300007c0c */ /* 0x000fe4000bfa6270 */
[C---:B---3--:R-:W-:Y:S01]  /*16490*/  ISETP.LT.AND P6, PT, R2.reuse, UR9, !P0 ;  /* 0x0000000902007c0c */ /* 0x048fe2000c7c1270 */
[----:B------:R-:W-:Y:S01]  /*164a0*/  VIADD R17, R19, UR30 ;  /* 0x0000001e13117c36 */ /* 0x000fe20008000000 */
[C---:B--2---:R-:W-:Y:S02]  /*164b0*/  ISETP.LT.AND P2, PT, R2.reuse, UR12, !P4 ;  /* 0x0000000c02007c0c */ /* 0x044fe4000e741270 */
[----:B-1----:R-:W-:Y:S02]  /*164c0*/  ISETP.LT.AND P1, PT, R2, UR11, !P5 ;  /* 0x0000000b02007c0c */ /* 0x002fe4000ef21270 */
[C---:B------:R-:W-:Y:S02]  /*164d0*/  ISETP.LT.AND P0, PT, R3.reuse, UR15, !P0 ;  /* 0x0000000f03007c0c */ /* 0x040fe4000c701270 */
[----:B------:R-:W-:-:S02]  /*164e0*/  ISETP.LT.AND P4, PT, R3, UR6, !P4 ;  /* 0x0000000603007c0c */ /* 0x000fc4000e781270 */
[----:B------:R-:W-:Y:S01]  /*164f0*/  ISETP.LT.AND P5, PT, R3, UR13, !P5 ;  /* 0x0000000d03007c0c */ /* 0x000fe2000efa1270 */
[----:B------:R-:W-:Y:S01]  /*16500*/  IMAD.WIDE R2, R19, 0x2, R4 ;  /* 0x0000000213027825 */ /* 0x000fe200078e0204 */
[----:B------:R-:W-:Y:S02]  /*16510*/  PRMT R0, R64, 0x7632, R0 ;  /* 0x0000763240007816 */ /* 0x000fe40000000000 */
[----:B------:R-:W-:Y:S01]  /*16520*/  F2FP.BF16.F32.PACK_AB R65, R65, R129 ;  /* 0x000000814141723e */ /* 0x000fe200000010ff */
[C---:B0-----:R-:W-:Y:S02]  /*16530*/  VIADD R15, R17.reuse, UR30 ;  /* 0x0000001e110f7c36 */ /* 0x041fe40008000000 */
[----:B------:R-:W-:Y:S01]  /*16540*/  IMAD.WIDE R8, R17, 0x2, R6 ;  /* 0x0000000211087825 */ /* 0x000fe200078e0206 */
[----:B------:R-:W-:Y:S01]  /*16550*/  F2FP.BF16.F32.PACK_AB R66, R66, R130 ;  /* 0x000000824242723e */ /* 0x000fe200000010ff */
[----:B------:R0:W-:Y:S02]  /*16560*/  @P3 STG.E.U16 desc[UR22][R2.64], R0 ;  /* 0x0000000002003986 */ /* 0x0001e4000c101516 */
[----:B------:R-:W-:-:S02]  /*16570*/  VIADD R19, R15, UR30 ;  /* 0x0000001e0f137c36 */ /* 0x000fc40008000000 */
[----:B------:R-:W-:Y:S01]  /*16580*/  IMAD.WIDE R10, R17, 0x2, R4 ;  /* 0x00000002110a7825 */ /* 0x000fe200078e0204 */
[----:B------:R1:W-:Y:S03]  /*16590*/  @P6 STG.E.U16 desc[UR22][R8.64], R65 ;  /* 0x0000004108006986 */ /* 0x0003e6000c101516 */
[----:B------:R-:W-:Y:S01]  /*165a0*/  IMAD.WIDE R12, R15, 0x2, R6 ;  /* 0x000000020f0c7825 */ /* 0x000fe200078e0206 */
[----:B0-----:R-:W-:-:S03]  /*165b0*/  PRMT R3, R65, 0x7632, R3 ;  /* 0x0000763241037816 */ /* 0x001fc60000000003 */
[----:B------:R-:W-:Y:S01]  /*165c0*/  IMAD.WIDE R14, R15, 0x2, R4 ;  /* 0x000000020f0e7825 */ /* 0x000fe200078e0204 */
[----:B------:R-:W-:Y:S02]  /*165d0*/  PRMT R16, R67, 0x7632, R16 ;  /* 0x0000763243107816 */ /* 0x000fe40000000010 */
[----:B-1----:R-:W-:Y:S01]  /*165e0*/  PRMT R9, R66, 0x7632, R9 ;  /* 0x0000763242097816 */ /* 0x002fe20000000009 */
[C---:B------:R-:W-:Y:S01]  /*165f0*/  IMAD.WIDE R6, R19.reuse, 0x2, R6 ;  /* 0x0000000213067825 */ /* 0x040fe200078e0206 */
[----:B------:R0:W-:Y:S03]  /*16600*/  @P0 STG.E.U16 desc[UR22][R10.64], R3 ;  /* 0x000000030a000986 */ /* 0x0001e6000c101516 */
[----:B------:R-:W-:Y:S01]  /*16610*/  IMAD.WIDE R4, R19, 0x2, R4 ;  /* 0x0000000213047825 */ /* 0x000fe200078e0204 */
[----:B------:R0:W-:Y:S04]  /*16620*/  @P2 STG.E.U16 desc[UR22][R12.64], R66 ;  /* 0x000000420c002986 */ /* 0x0001e8000c101516 */
[----:B------:R0:W-:Y:S04]  /*16630*/  @P4 STG.E.U16 desc[UR22][R14.64], R9 ;  /* 0x000000090e004986 */ /* 0x0001e8000c101516 */
[----:B------:R0:W-:Y:S04]  /*16640*/  @P1 STG.E.U16 desc[UR22][R6.64], R67 ;  /* 0x0000004306001986 */ /* 0x0001e8000c101516 */
[----:B------:R0:W-:Y:S01]  /*16650*/  @P5 STG.E.U16 desc[UR22][R4.64], R16 ;  /* 0x0000001004005986 */ /* 0x0001e2000c101516 */
[----:B------:R-:W-:Y:S06]  /*16660*/  BAR.SYNC.DEFER_BLOCKING 0x0 ;  /* 0x0000000000007b1d */ /* 0x000fec0000010000 */
[----:B------:R-:W-:Y:S05]  /*16670*/  BRA.U UP0, `(.L_x_13) ;  /* 0x0000000100a07547 */ /* 0x000fea000b800000 */
[----:B------:R-:W1:Y:S01]  /*16680*/  S2UR UR5, SR_CgaCtaId ;  /* 0x00000000000579c3 */ /* 0x000e620000008800 */
[----:B------:R-:W-:Y:S01]  /*16690*/  NOP ;  /* 0x0000000000007918 */ /* 0x000fe20000000000 */
[----:B------:R-:W-:Y:S01]  /*166a0*/  UMOV UR4, 0x50 ;  /* 0x0000005000047882 */ /* 0x000fe20000000000 */
[----:B------:R-:W-:Y:S02]  /*166b0*/  IMAD.U32 R0, RZ, RZ, UR8 ;  /* 0x00000008ff007e24 */ /* 0x000fe4000f8e00ff */
[----:B0-----:R-:W-:Y:S02]  /*166c0*/  IMAD.MOV.U32 R3, RZ, RZ, 0xffff ;  /* 0x0000ffffff037424 */ /* 0x001fe400078e00ff */
[----:B------:R-:W-:Y:S01]  /*166d0*/  IMAD.MOV.U32 R7, RZ, RZ, 0x1 ;  /* 0x00000001ff077424 */ /* 0x000fe200078e00ff */
[----:B------:R-:W-:-:S04]  /*166e0*/  LOP3.LUT R0, R0, 0xffff, RZ, 0xc0, !PT ;  /* 0x0000ffff00007812 */ /* 0x000fc800078ec0ff */
[----:B------:R-:W-:-:S05]  /*166f0*/  SHF.R.U32.HI R0, RZ, 0x5, R0 ;  /* 0x00000005ff007819 */ /* 0x000fca0000011600 */
[----:B------:R-:W-:Y:S01]  /*16700*/  VIADD R2, R0, 0x10 ;  /* 0x0000001000027836 */ /* 0x000fe20000000000 */
[----:B------:R-:W-:Y:S01]  /*16710*/  SHF.L.U32 R0, R3, R0, RZ ;  /* 0x0000000003007219 */ /* 0x000fe200000006ff */
[----:B-1----:R-:W-:-:S03]  /*16720*/  ULEA UR6, UR5, UR4, 0x18 ;  /* 0x0000000405067291 */ /* 0x002fc6000f8ec0ff */
[----:B------:R-:W-:-:S04]  /*16730*/  SHF.L.U32 R3, R7, R2, RZ ;  /* 0x0000000207037219 */ /* 0x000fc800000006ff */
[----:B------:R-:W-:Y:S02]  /*16740*/  LOP3.LUT R0, R3, R0, RZ, 0xfc, !PT ;  /* 0x0000000003007212 */ /* 0x000fe400078efcff */
[----:B------:R-:W0:Y:S02]  /*16750*/  LDS R5, [UR6] ;  /* 0x00000006ff057984 */ /* 0x000e240008000800 */
[C---:B------:R-:W-:Y:S02]  /*16760*/  LOP3.LUT R2, R0.reuse, 0xffff, RZ, 0xc0, !PT ;  /* 0x0000ffff00027812 */ /* 0x040fe400078ec0ff */
[----:B0-----:R-:W-:-:S04]  /*16770*/  LOP3.LUT R3, R0, 0xffff, R5, 0x80, !PT ;  /* 0x0000ffff00037812 */ /* 0x001fc800078e8005 */
[----:B------:R-:W-:-:S13]  /*16780*/  ISETP.NE.AND P0, PT, R3, R2, PT ;  /* 0x000000020300720c */ /* 0x000fda0003f05270 */
[----:B------:R-:W-:Y:S05]  /*16790*/  @P0 BRA `(.L_x_14) ;  /* 0x0000000000500947 */ /* 0x000fea0003800000 */
[----:B------:R-:W-:Y:S02]  /*167a0*/  SHF.R.U32.HI R5, RZ, 0x10, R5 ;  /* 0x00000010ff057819 */ /* 0x000fe40000011605 */
[----:B------:R-:W-:-:S04]  /*167b0*/  SHF.R.U32.HI R2, RZ, 0x10, R0 ;  /* 0x00000010ff027819 */ /* 0x000fc80000011600 */
[----:B------:R-:W-:-:S04]  /*167c0*/  LOP3.LUT R5, R5, R2, RZ, 0xc0, !PT ;  /* 0x0000000205057212 */ /* 0x000fc800078ec0ff */
[----:B------:R-:W-:-:S13]  /*167d0*/  ISETP.NE.AND P0, PT, R5, R2, PT ;  /* 0x000000020500720c */ /* 0x000fda0003f05270 */
[----:B------:R-:W-:Y:S05]  /*167e0*/  @P0 BRA `(.L_x_15) ;  /* 0x0000000000300947 */ /* 0x000fea0003800000 */
[----:B------:R-:W-:Y:S01]  /*167f0*/  R2UR UR4, R0 ;  /* 0x00000000000472ca */ /* 0x000fe200000e0000 */
[----:B------:R-:W-:Y:S01]  /*16800*/  VOTEU.ANY UR5, UPT, PT ;  /* 0x0000000000057886 */ /* 0x000fe200038e0100 */
[----:B------:R-:W0:Y:S01]  /*16810*/  S2R R0, SR_LANEID ;  /* 0x0000000000007919 */ /* 0x000e220000000000 */
[----:B------:R-:W-:-:S10]  /*16820*/  UFLO.U32 UR5, UR5 ;  /* 0x00000005000572bd */ /* 0x000fd400080e0000 */
[----:B------:R-:W-:-:S06]  /*16830*/  ULOP3.LUT UR4, URZ, UR4, URZ, 0x33, !UPT ;  /* 0x00000004ff047292 */ /* 0x000fcc000f8e33ff */
[----:B------:R-:W-:-:S04]  /*16840*/  IMAD.U32 R2, RZ, RZ, UR4 ;  /* 0x00000004ff027e24 */ /* 0x000fc8000f8e00ff */
[----:B------:R-:W1:Y:S02]  /*16850*/  REDUX UR7, R2 ;  /* 0x00000000020773c4 */ /* 0x000e640000000000 */
[----:B------:R2:W-:Y:S01]  /*16860*/  UTCATOMSWS.AND URZ, UR4 ;  /* 0x0000000400ff79e3 */ /* 0x0005e20008000000 */
[----:B0-----:R-:W-:Y:S01]  /*16870*/  ISETP.EQ.U32.AND P0, PT, R0, UR5, PT ;  /* 0x0000000500007c0c */ /* 0x001fe2000bf02070 */
[----:B-1----:R-:W-:-:S12]  /*16880*/  IMAD.U32 R0, RZ, RZ, UR7 ;  /* 0x00000007ff007e24 */ /* 0x002fd8000f8e00ff */
[----:B------:R2:W-:Y:S01]  /*16890*/  @P0 ATOMS.AND RZ, [UR6], R0 ;  /* 0x00000000ffff098c */ /* 0x0005e2000a800006 */
[----:B------:R-:W-:Y:S05]  /*168a0*/  BRA `(.L_x_13) ;  /* 0x0000000000147947 */ /* 0x000fea0003800000 */
.L_x_15:
[----:B------:R-:W-:-:S07]  /*168b0*/  MOV R2, 0x168d0 ;  /* 0x000168d000027802 */ /* 0x000fce0000000f00 */
[----:B------:R-:W-:Y:S05]  /*168c0*/  CALL.REL.NOINC `($__internal_0_$__cuda_sm10x_tcgen05_guardrail_trap_col_being_dealloced_not_returned_by_alloc) ;  /* 0x00000000002c7944 */ /* 0x000fea0003c00000 */
[----:B------:R-:W-:Y:S05]  /*168d0*/  BRA `(.L_x_13) ;  /* 0x0000000000087947 */ /* 0x000fea0003800000 */
.L_x_14:
[----:B------:R-:W-:-:S07]  /*168e0*/  MOV R2, 0x16900 ;  /* 0x0001690000027802 */ /* 0x000fce0000000f00 */
[----:B------:R-:W-:Y:S05]  /*168f0*/  CALL.REL.NOINC `($__internal_2_$__cuda_sm10x_tcgen05_guardrail_trap_unallocated_columns_being_dealloced) ;  /* 0x0000000000387944 */ /* 0x000fea0003c00000 */
.L_x_13:
[----:B------:R-:W-:Y:S01]  /*16900*/  NOP ;  /* 0x0000000000007918 */ /* 0x000fe20000000000 */
[----:B--2---:R-:W-:Y:S05]  /*16910*/  EXIT ;  /* 0x000000000000794d */ /* 0x004fea0003800000 */
.L_x_8:
[----:B------:R-:W0:Y:S02]  /*16920*/  SYNCS.PHASECHK.TRANS64.TRYWAIT P2, [UR19], R12 ;  /* 0x0000000cff0075a7 */ /* 0x000e240008041113 */
[----:B0-----:R-:W-:Y:S05]  /*16930*/  @!P2 BRA `(.L_x_8) ;  /* 0xfffffffc00f8a947 */ /* 0x001fea000383ffff */
[----:B------:R-:W-:Y:S05]  /*16940*/  BRA `(.L_x_16) ;  /* 0xfffffed800687947 */ /* 0x000fea000383ffff */
.L_x_12:
[----:B------:R-:W0:Y:S02]  /*16950*/  SYNCS.PHASECHK.TRANS64.TRYWAIT P0, [UR19], R4 ;  /* 0x00000004ff0075a7 */ /* 0x000e240008001113 */
[----:B0-----:R-:W-:Y:S05]  /*16960*/  @!P0 BRA `(.L_x_12) ;  /* 0xfffffffc00f88947 */ /* 0x001fea000383ffff */
[----:B------:R-:W-:Y:S05]  /*16970*/  BRA `(.L_x_11) ;  /* 0xfffffeec002c7947 */ /* 0x000fea000383ffff */
        .weak           $__internal_0_$__cuda_sm10x_tcgen05_guardrail_trap_col_being_dealloced_not_returned_by_alloc
        .type           $__internal_0_$__cuda_sm10x_tcgen05_guardrail_trap_col_being_dealloced_not_returned_by_alloc,@function
        .size           $__internal_0_$__cuda_sm10x_tcgen05_guardrail_trap_col_being_dealloced_not_returned_by_alloc,($__internal_1_$__cuda_sm10x_tcgen05_guardrail_trap_phase_invalid_during_alloc - $__internal_0_$__cuda_sm10x_tcgen05_guardrail_trap_col_being_dealloced_not_returned_by_alloc)
$__internal_0_$__cuda_sm10x_tcgen05_guardrail_trap_col_being_dealloced_not_returned_by_alloc:
[----:B------:R-:W-:Y:S05]  /*16980*/  BPT.TRAP 0x1 ;  /* 0x000000040000795c */ /* 0x000fea0000300000 */
[----:B------:R-:W-:-:S04]  /*16990*/  IMAD.MOV.U32 R3, RZ, RZ, 0x0 ;  /* 0x00000000ff037424 */ /* 0x000fc800078e00ff */
[----:B------:R-:W-:Y:S05]  /*169a0*/  RET.REL.NODEC R2 `(matmul_kernel) ;  /* 0xfffffe9402947950 */ /* 0x000fea0003c3ffff */
        .weak           $__internal_1_$__cuda_sm10x_tcgen05_guardrail_trap_phase_invalid_during_alloc
        .type           $__internal_1_$__cuda_sm10x_tcgen05_guardrail_trap_phase_invalid_during_alloc,@function
        .size           $__internal_1_$__cuda_sm10x_tcgen05_guardrail_trap_phase_invalid_during_alloc,($__internal_2_$__cuda_sm10x_tcgen05_guardrail_trap_unallocated_columns_being_dealloced - $__internal_1_$__cuda_sm10x_tcgen05_guardrail_trap_phase_invalid_during_alloc)
$__internal_1_$__cuda_sm10x_tcgen05_guardrail_trap_phase_invalid_during_alloc:
[----:B------:R-:W-:Y:S05]  /*169b0*/  BPT.TRAP 0x1 ;  /* 0x000000040000795c */ /* 0x000fea0000300000 */
[----:B------:R-:W-:-:S04]  /*169c0*/  IMAD.MOV.U32 R3, RZ, RZ, 0x0 ;  /* 0x00000000ff037424 */ /* 0x000fc800078e00ff */
[----:B------:R-:W-:Y:S05]  /*169d0*/  RET.REL.NODEC R2 `(matmul_kernel) ;  /* 0xfffffe9402887950 */ /* 0x000fea0003c3ffff */
        .weak           $__internal_2_$__cuda_sm10x_tcgen05_guardrail_trap_unallocated_columns_being_dealloced
        .type           $__internal_2_$__cuda_sm10x_tcgen05_guardrail_trap_unallocated_columns_being_dealloced,@function
        .size           $__internal_2_$__cuda_sm10x_tcgen05_guardrail_trap_unallocated_columns_being_dealloced,(.L_x_20 - $__internal_2_$__cuda_sm10x_tcgen05_guardrail_trap_unallocated_columns_being_dealloced)
$__internal_2_$__cuda_sm10x_tcgen05_guardrail_trap_unallocated_columns_being_dealloced:
[----:B------:R-:W-:Y:S05]  /*169e0*/  BPT.TRAP 0x1 ;  /* 0x000000040000795c */ /* 0x000fea0000300000 */
[----:B------:R-:W-:-:S04]  /*169f0*/  IMAD.MOV.U32 R3, RZ, RZ, 0x0 ;  /* 0x00000000ff037424 */ /* 0x000fc800078e00ff */
[----:B------:R-:W-:Y:S05]  /*16a00*/  RET.REL.NODEC R2 `(matmul_kernel) ;  /* 0xfffffe94027c7950 */ /* 0x000fea0003c3ffff */
.L_x_17:
[----:B------:R-:W-:-:S00]  /*16a10*/  BRA `(.L_x_17) ;  /* 0xfffffffc00fc7947 */ /* 0x000fc0000383ffff */
[----:B------:R-:W-:-:S00]  /*16a20*/  NOP ;  /* 0x0000000000007918 */ /* 0x000fc00000000000 */
        /* <DEDUP_REMOVED lines=13> */
.L_x_20:


//--------------------- .nv.shared.matmul_kernel  --------------------------
	.section	.nv.shared.matmul_kernel,"aw",@nobits
	.sectionflags	@""
	.align	16
	.zero		1024


//--------------------- .nv.shared.reserved.0     --------------------------
	.section	.nv.shared.reserved.0,"aw",@nobits
	.align	8
	.weak		__nv_reservedSMEM_offset_0_alias
	.size		__nv_reservedSMEM_offset_0_alias, 0, 64
	.other		__nv_reservedSMEM_offset_0_alias,@"STO_CUDA_RESERVED_SHARED STV_DEFAULT"
__nv_reservedSMEM_offset_0_alias:
	.zero		0
.nv.shared.reserved.0:
	.zero		64
	.weak		__nv_reservedSMEM_allocation_phase
	.type		__nv_reservedSMEM_allocation_phase,@object
	.size		__nv_reservedSMEM_allocation_phase,(.L_0 - __nv_reservedSMEM_allocation_phase)
__nv_reservedSMEM_allocation_phase:
	.zero		1
.L_0:
	.zero		7
	.weak		__nv_reservedSMEM_devtool_atexit_pc
	.type		__nv_reservedSMEM_devtool_atexit_pc,@object
	.size		__nv_reservedSMEM_devtool_atexit_pc,(__nv_reservedSMEM_allocation_mask - __nv_reservedSMEM_devtool_atexit_pc)
__nv_reservedSMEM_devtool_atexit_pc:
	.zero		8
	.weak		__nv_reservedSMEM_allocation_mask
	.type		__nv_reservedSMEM_allocation_mask,@object
	.size		__nv_reservedSMEM_allocation_mask,(.L_2 - __nv_reservedSMEM_allocation_mask)
__nv_reservedSMEM_allocation_mask:
	.zero		4
.L_2:


//--------------------- .nv.constant0.matmul_kernel --------------------------
	.section	.nv.constant0.matmul_kernel,"a",@progbits
	.sectionflags	@""
	.align	4
.nv.constant0.matmul_kernel:
	.zero		976


//--------------------- SYMBOLS --------------------------

	.type		.nv.reservedSmem.offset0,@object
	.size		.nv.reservedSmem.offset0,0x4
	.type		.nv.reservedSmem.cap,@object
	.size		.nv.reservedSmem.cap,0x4
